	.target	sm_100a

	.elftype	@"ET_EXEC"


//--------------------- .note.nv.tkinfo           --------------------------
	.section	.note.nv.tkinfo,"",@"SHT_NOTE"
	.sectionflags	@"SHF_NOTE_NV_TKINFO"
	.tkinfo
        /*0018*/ 	.word	0x00000002
        /*0030*/ 	.string	""
        /*0030*/ 	.string	"ptxas"
        /*0030*/ 	.string	"Cuda compilation tools, release 13.0, V13.0.88"
        /*0030*/ 	.string	"Build cuda_13.0.r13.0/compiler.36424714_0"
        /*0030*/ 	.string	"-arch sm_100a -m 64 "



//--------------------- .note.nv.cuinfo           --------------------------
	.section	.note.nv.cuinfo,"",@"SHT_NOTE"
	.sectionflags	@"SHF_NOTE_NV_CUINFO"
        /*0018*/ 	.short	0x0002
        /*001a*/ 	.short	0x0064
        /*001c*/ 	.short	0x0082
	.zero		2


//--------------------- .nv.info                  --------------------------
	.section	.nv.info,"",@"SHT_CUDA_INFO"
	.align	4


	//----- nvinfo : EIATTR_REGCOUNT
	.align		4
        /*0000*/ 	.byte	0x04, 0x2f
        /*0002*/ 	.short	(.L_20 - .L_19)
	.align		4
.L_19:
        /*0004*/ 	.word	index@(_ZN7cutlass13device_kernelINS_4gemm6kernel13GemmUniversalIN4cute5tupleIJiiiiEEENS1_10collective13CollectiveMmaINS1_35MainloopSm100TmaUmmaWarpSpecializedILi5ELi2ELi2ENS5_IJNS4_1CILi2EEESB_NSA_ILi1EEEEEEEENS5_IJNSA_ILi256EEESF_NSA_ILi32EEEEEEaNS5_IJlSC_lEEEaSI_NS4_8TiledMMAINS4_8MMA_AtomIJNS4_21SM100_MMA_S8_2x1SM_SSIaaiLi256ELi256ELNS4_4UMMA5MajorE0ELSN_0ELNSM_8SaturateE0EEEEEENS4_6LayoutINS5_IJSC_SC_SC_EEENS5_IJNSA_ILi0EEEST_ST_EEEEENS5_IJNS4_10UnderscoreESW_SW_EEEEENS4_28SM100_TMA_2SM_LOAD_MULTICASTENS4_14ComposedLayoutINS4_7SwizzleILi1ELi4ELi3EEENS4_18smem_ptr_flag_bitsILi8EEENSR_INS5_IJNSA_ILi8EEESG_EEENS5_IJSG_SC_EEEEEEEvNS4_8identityENS4_18SM100_TMA_2SM_LOADES19_vS1A_EENS_8epilogue10collective18CollectiveEpilogueINS1D_23Sm100TmaWarpSpecializedILi4ELi2ELi64ELb0ELb0EEEJNS5_IJNSA_ILi128EEESF_SG_EEENS5_IJNSR_IS1I_SC_EENSR_INSA_ILi64EEESC_EEEEEaSI_aSI_NS1D_6fusion15FusionCallbacksIS1H_NS1O_17LinearCombinationIaiaiLNS_15FloatRoundStyleE2EEES1J_S1N_JEEENS4_5SM1004TMEM4LOAD26SM100_TMEM_LOAD_32dp32b64xENS4_13SM90_TMA_LOADENS10_INS11_ILi2ELi4ELi3EEES14_NSR_INS5_IJS15_S1L_EEENS5_IJS1L_SC_EEEEEEENS4_39AutoVectorizingCopyWithAssumedAlignmentILi128EEENS4_14SM90_TMA_STOREES23_S25_S25_EEEvvEEEEvNT_6ParamsE)
        /*0008*/ 	.word	0x000000a4


	//----- nvinfo : EIATTR_FRAME_SIZE
	.align		4
.L_20:
        /*000c*/ 	.byte	0x04, 0x11
        /*000e*/ 	.short	(.L_22 - .L_21)
	.align		4
.L_21:
        /*0010*/ 	.word	index@($__internal_2_$__cuda_sm10x_tcgen05_guardrail_trap_unallocated_columns_being_dealloced)
        /*0014*/ 	.word	0x00000000


	//----- nvinfo : EIATTR_FRAME_SIZE
	.align		4
.L_22:
        /*0018*/ 	.byte	0x04, 0x11
        /*001a*/ 	.short	(.L_24 - .L_23)
	.align		4
.L_23:
        /*001c*/ 	.word	index@($__internal_1_$__cuda_sm10x_tcgen05_guardrail_trap_phase_invalid_during_alloc)
        /*0020*/ 	.word	0x00000000


	//----- nvinfo : EIATTR_FRAME_SIZE
	.align		4
.L_24:
        /*0024*/ 	.byte	0x04, 0x11
        /*0026*/ 	.short	(.L_26 - .L_25)
	.align		4
.L_25:
        /*0028*/ 	.word	index@($__internal_0_$__cuda_sm10x_tcgen05_guardrail_trap_col_being_dealloced_not_returned_by_alloc)
        /*002c*/ 	.word	0x00000000


	//----- nvinfo : EIATTR_FRAME_SIZE
	.align		4
.L_26:
        /*0030*/ 	.byte	0x04, 0x11
        /*0032*/ 	.short	(.L_28 - .L_27)
	.align		4
.L_27:
        /*0034*/ 	.word	index@(_ZN7cutlass13device_kernelINS_4gemm6kernel13GemmUniversalIN4cute5tupleIJiiiiEEENS1_10collective13CollectiveMmaINS1_35MainloopSm100TmaUmmaWarpSpecializedILi5ELi2ELi2ENS5_IJNS4_1CILi2EEESB_NSA_ILi1EEEEEEEENS5_IJNSA_ILi256EEESF_NSA_ILi32EEEEEEaNS5_IJlSC_lEEEaSI_NS4_8TiledMMAINS4_8MMA_AtomIJNS4_21SM100_MMA_S8_2x1SM_SSIaaiLi256ELi256ELNS4_4UMMA5MajorE0ELSN_0ELNSM_8SaturateE0EEEEEENS4_6LayoutINS5_IJSC_SC_SC_EEENS5_IJNSA_ILi0EEEST_ST_EEEEENS5_IJNS4_10UnderscoreESW_SW_EEEEENS4_28SM100_TMA_2SM_LOAD_MULTICASTENS4_14ComposedLayoutINS4_7SwizzleILi1ELi4ELi3EEENS4_18smem_ptr_flag_bitsILi8EEENSR_INS5_IJNSA_ILi8EEESG_EEENS5_IJSG_SC_EEEEEEEvNS4_8identityENS4_18SM100_TMA_2SM_LOADES19_vS1A_EENS_8epilogue10collective18CollectiveEpilogueINS1D_23Sm100TmaWarpSpecializedILi4ELi2ELi64ELb0ELb0EEEJNS5_IJNSA_ILi128EEESF_SG_EEENS5_IJNSR_IS1I_SC_EENSR_INSA_ILi64EEESC_EEEEEaSI_aSI_NS1D_6fusion15FusionCallbacksIS1H_NS1O_17LinearCombinationIaiaiLNS_15FloatRoundStyleE2EEES1J_S1N_JEEENS4_5SM1004TMEM4LOAD26SM100_TMEM_LOAD_32dp32b64xENS4_13SM90_TMA_LOADENS10_INS11_ILi2ELi4ELi3EEES14_NSR_INS5_IJS15_S1L_EEENS5_IJS1L_SC_EEEEEEENS4_39AutoVectorizingCopyWithAssumedAlignmentILi128EEENS4_14SM90_TMA_STOREES23_S25_S25_EEEvvEEEEvNT_6ParamsE)
        /*0038*/ 	.word	0x00000000


	//----- nvinfo : EIATTR_MIN_STACK_SIZE
	.align		4
.L_28:
        /*003c*/ 	.byte	0x04, 0x12
        /*003e*/ 	.short	(.L_30 - .L_29)
	.align		4
.L_29:
        /*0040*/ 	.word	index@(_ZN7cutlass13device_kernelINS_4gemm6kernel13GemmUniversalIN4cute5tupleIJiiiiEEENS1_10collective13CollectiveMmaINS1_35MainloopSm100TmaUmmaWarpSpecializedILi5ELi2ELi2ENS5_IJNS4_1CILi2EEESB_NSA_ILi1EEEEEEEENS5_IJNSA_ILi256EEESF_NSA_ILi32EEEEEEaNS5_IJlSC_lEEEaSI_NS4_8TiledMMAINS4_8MMA_AtomIJNS4_21SM100_MMA_S8_2x1SM_SSIaaiLi256ELi256ELNS4_4UMMA5MajorE0ELSN_0ELNSM_8SaturateE0EEEEEENS4_6LayoutINS5_IJSC_SC_SC_EEENS5_IJNSA_ILi0EEEST_ST_EEEEENS5_IJNS4_10UnderscoreESW_SW_EEEEENS4_28SM100_TMA_2SM_LOAD_MULTICASTENS4_14ComposedLayoutINS4_7SwizzleILi1ELi4ELi3EEENS4_18smem_ptr_flag_bitsILi8EEENSR_INS5_IJNSA_ILi8EEESG_EEENS5_IJSG_SC_EEEEEEEvNS4_8identityENS4_18SM100_TMA_2SM_LOADES19_vS1A_EENS_8epilogue10collective18CollectiveEpilogueINS1D_23Sm100TmaWarpSpecializedILi4ELi2ELi64ELb0ELb0EEEJNS5_IJNSA_ILi128EEESF_SG_EEENS5_IJNSR_IS1I_SC_EENSR_INSA_ILi64EEESC_EEEEEaSI_aSI_NS1D_6fusion15FusionCallbacksIS1H_NS1O_17LinearCombinationIaiaiLNS_15FloatRoundStyleE2EEES1J_S1N_JEEENS4_5SM1004TMEM4LOAD26SM100_TMEM_LOAD_32dp32b64xENS4_13SM90_TMA_LOADENS10_INS11_ILi2ELi4ELi3EEES14_NSR_INS5_IJS15_S1L_EEENS5_IJS1L_SC_EEEEEEENS4_39AutoVectorizingCopyWithAssumedAlignmentILi128EEENS4_14SM90_TMA_STOREES23_S25_S25_EEEvvEEEEvNT_6ParamsE)
        /*0044*/ 	.word	0x00000000
.L_30:


//--------------------- .nv.compat                --------------------------
	.section	.nv.compat,"",@"SHT_CUDA_COMPAT_INFO"
	.align	4
        /*0000*/ 	.byte	0x02, 0x09, 0x01, 0x00, 0x02, 0x02, 0x03, 0x00, 0x02, 0x05, 0x06, 0x00, 0x03, 0x07, 0x01, 0x01
        /*0010*/ 	.byte	0x02, 0x03, 0x01, 0x00, 0x02, 0x06, 0x01, 0x00, 0x04, 0x0b, 0x08, 0x00, 0x01, 0x00, 0x00, 0x00
        /*0020*/ 	.byte	0x00, 0x00, 0x00, 0x00


//--------------------- .nv.info._ZN7cutlass13device_kernelINS_4gemm6kernel13GemmUniversalIN4cute5tupleIJiiiiEEENS1_10collective13CollectiveMmaINS1_35MainloopSm100TmaUmmaWarpSpecializedILi5ELi2ELi2ENS5_IJNS4_1CILi2EEESB_NSA_ILi1EEEEEEEENS5_IJNSA_ILi256EEESF_NSA_ILi32EEEEEEaNS5_IJlSC_lEEEaSI_NS4_8TiledMMAINS4_8MMA_AtomIJNS4_21SM100_MMA_S8_2x1SM_SSIaaiLi256ELi256ELNS4_4UMMA5MajorE0ELSN_0ELNSM_8SaturateE0EEEEEENS4_6LayoutINS5_IJSC_SC_SC_EEENS5_IJNSA_ILi0EEEST_ST_EEEEENS5_IJNS4_10UnderscoreESW_SW_EEEEENS4_28SM100_TMA_2SM_LOAD_MULTICASTENS4_14ComposedLayoutINS4_7SwizzleILi1ELi4ELi3EEENS4_18smem_ptr_flag_bitsILi8EEENSR_INS5_IJNSA_ILi8EEESG_EEENS5_IJSG_SC_EEEEEEEvNS4_8identityENS4_18SM100_TMA_2SM_LOADES19_vS1A_EENS_8epilogue10collective18CollectiveEpilogueINS1D_23Sm100TmaWarpSpecializedILi4ELi2ELi64ELb0ELb0EEEJNS5_IJNSA_ILi128EEESF_SG_EEENS5_IJNSR_IS1I_SC_EENSR_INSA_ILi64EEESC_EEEEEaSI_aSI_NS1D_6fusion15FusionCallbacksIS1H_NS1O_17LinearCombinationIaiaiLNS_15FloatRoundStyleE2EEES1J_S1N_JEEENS4_5SM1004TMEM4LOAD26SM100_TMEM_LOAD_32dp32b64xENS4_13SM90_TMA_LOADENS10_INS11_ILi2ELi4ELi3EEES14_NSR_INS5_IJS15_S1L_EEENS5_IJS1L_SC_EEEEEEENS4_39AutoVectorizingCopyWithAssumedAlignmentILi128EEENS4_14SM90_TMA_STOREES23_S25_S25_EEEvvEEEEvNT_6ParamsE --------------------------
	.section	.nv.info._ZN7cutlass13device_kernelINS_4gemm6kernel13GemmUniversalIN4cute5tupleIJiiiiEEENS1_10collective13CollectiveMmaINS1_35MainloopSm100TmaUmmaWarpSpecializedILi5ELi2ELi2ENS5_IJNS4_1CILi2EEESB_NSA_ILi1EEEEEEEENS5_IJNSA_ILi256EEESF_NSA_ILi32EEEEEEaNS5_IJlSC_lEEEaSI_NS4_8TiledMMAINS4_8MMA_AtomIJNS4_21SM100_MMA_S8_2x1SM_SSIaaiLi256ELi256ELNS4_4UMMA5MajorE0ELSN_0ELNSM_8SaturateE0EEEEEENS4_6LayoutINS5_IJSC_SC_SC_EEENS5_IJNSA_ILi0EEEST_ST_EEEEENS5_IJNS4_10UnderscoreESW_SW_EEEEENS4_28SM100_TMA_2SM_LOAD_MULTICASTENS4_14ComposedLayoutINS4_7SwizzleILi1ELi4ELi3EEENS4_18smem_ptr_flag_bitsILi8EEENSR_INS5_IJNSA_ILi8EEESG_EEENS5_IJSG_SC_EEEEEEEvNS4_8identityENS4_18SM100_TMA_2SM_LOADES19_vS1A_EENS_8epilogue10collective18CollectiveEpilogueINS1D_23Sm100TmaWarpSpecializedILi4ELi2ELi64ELb0ELb0EEEJNS5_IJNSA_ILi128EEESF_SG_EEENS5_IJNSR_IS1I_SC_EENSR_INSA_ILi64EEESC_EEEEEaSI_aSI_NS1D_6fusion15FusionCallbacksIS1H_NS1O_17LinearCombinationIaiaiLNS_15FloatRoundStyleE2EEES1J_S1N_JEEENS4_5SM1004TMEM4LOAD26SM100_TMEM_LOAD_32dp32b64xENS4_13SM90_TMA_LOADENS10_INS11_ILi2ELi4ELi3EEES14_NSR_INS5_IJS15_S1L_EEENS5_IJS1L_SC_EEEEEEENS4_39AutoVectorizingCopyWithAssumedAlignmentILi128EEENS4_14SM90_TMA_STOREES23_S25_S25_EEEvvEEEEvNT_6ParamsE,"",@"SHT_CUDA_INFO"
	.sectionflags	@""
	.align	4


	//----- nvinfo : EIATTR_CUDA_API_VERSION
	.align		4
        /*0000*/ 	.byte	0x04, 0x37
        /*0002*/ 	.short	(.L_32 - .L_31)
.L_31:
        /*0004*/ 	.word	0x00000082


	//----- nvinfo : EIATTR_KPARAM_INFO
	.align		4
.L_32:
        /*0008*/ 	.byte	0x04, 0x17
        /*000a*/ 	.short	(.L_34 - .L_33)
.L_33:
        /*000c*/ 	.word	0x00000000
        /*0010*/ 	.short	0x0000
        /*0012*/ 	.short	0x0000
        /*0014*/ 	.byte	0x00, 0xf0, 0x01, 0x20


	//----- nvinfo : EIATTR_AT_ENTRY_FRAGMENTS
	.align		4
.L_34:
        /*0018*/ 	.byte	0x04, 0x4f
        /*001a*/ 	.short	(.L_36 - .L_35)


	//   ....[0]....
.L_35:
        /*001c*/ 	.word	0x00000007


	//----- nvinfo : EIATTR_RESERVED_SMEM_USED
	.align		4
.L_36:
        /*0020*/ 	.byte	0x01, 0x41
	.zero		2


	//----- nvinfo : EIATTR_SPARSE_MMA_MASK
	.align		4
        /*0024*/ 	.byte	0x03, 0x50
        /*0026*/ 	.short	0x0000


	//----- nvinfo : EIATTR_TCGEN05_2CTA_USED
	.align		4
        /*0028*/ 	.byte	0x01, 0x52
	.zero		2


	//----- nvinfo : EIATTR_MAXREG_COUNT
	.align		4
        /*002c*/ 	.byte	0x03, 0x1b
        /*002e*/ 	.short	0x00ff


	//----- nvinfo : EIATTR_NUM_BARRIERS
	.align		4
        /*0030*/ 	.byte	0x02, 0x4c
        /*0032*/ 	.byte	0x07
	.zero		1


	//----- nvinfo : EIATTR_EXTERNS
	.align		4
        /*0034*/ 	.byte	0x04, 0x0f
        /*0036*/ 	.short	(.L_38 - .L_37)


	//   ....[0]....
	.align		4
.L_37:
        /*0038*/ 	.word	index@(__assertfail)


	//----- nvinfo : EIATTR_MERCURY_ISA_VERSION
	.align		4
.L_38:
        /*003c*/ 	.byte	0x03, 0x5f
        /*003e*/ 	.short	0x0101


	//----- nvinfo : EIATTR_INT_WARP_WIDE_INSTR_OFFSETS
	.align		4
        /*0040*/ 	.byte	0x04, 0x31
        /*0042*/ 	.short	(.L_40 - .L_39)


	//   ....[0]....
.L_39:
        /*0044*/ 	.word	0x00000d50


	//   ....[1]....
        /*0048*/ 	.word	0x00000df0


	//   ....[2]....
        /*004c*/ 	.word	0x000040e0


	//   ....[3]....
        /*0050*/ 	.word	0x00004100


	//   ....[4]....
        /*0054*/ 	.word	0x00004130


	//   ....[5]....
        /*0058*/ 	.word	0x00004c70


	//   ....[6]....
        /*005c*/ 	.word	0x00004ce0


	//   ....[7]....
        /*0060*/ 	.word	0x00004dc0


	//   ....[8]....
        /*0064*/ 	.word	0x00004e40


	//   ....[9]....
        /*0068*/ 	.word	0x00004f40


	//   ....[10]....
        /*006c*/ 	.word	0x00004fc0


	//   ....[11]....
        /*0070*/ 	.word	0x000050b0


	//   ....[12]....
        /*0074*/ 	.word	0x00005160


	//----- nvinfo : EIATTR_COOP_GROUP_MASK_REGIDS
	.align		4
.L_40:
        /*0078*/ 	.byte	0x04, 0x29
        /*007a*/ 	.short	(.L_42 - .L_41)


	//   ....[0]....
.L_41:
        /*007c*/ 	.word	0xffffffff


	//   ....[1]....
        /*0080*/ 	.word	0xffffffff


	//   ....[2]....
        /*0084*/ 	.word	0xffffffff


	//   ....[3]....
        /*0088*/ 	.word	0xffffffff


	//   ....[4]....
        /*008c*/ 	.word	0xffffffff


	//   ....[5]....
        /*0090*/ 	.word	0xffffffff


	//   ....[6]....
        /*0094*/ 	.word	0xffffffff


	//   ....[7]....
        /*0098*/ 	.word	0xffffffff


	//   ....[8]....
        /*009c*/ 	.word	0xffffffff


	//   ....[9]....
        /*00a0*/ 	.word	0xffffffff


	//   ....[10]....
        /*00a4*/ 	.word	0xffffffff


	//   ....[11]....
        /*00a8*/ 	.word	0xffffffff


	//   ....[12]....
        /*00ac*/ 	.word	0xffffffff


	//   ....[13]....
        /*00b0*/ 	.word	0xffffffff


	//----- nvinfo : EIATTR_COOP_GROUP_INSTR_OFFSETS
	.align		4
.L_42:
        /*00b4*/ 	.byte	0x04, 0x28
        /*00b6*/ 	.short	(.L_44 - .L_43)


	//   ....[0]....
.L_43:
        /*00b8*/ 	.word	0x000000b0


	//   ....[1]....
        /*00bc*/ 	.word	0x00000520


	//   ....[2]....
        /*00c0*/ 	.word	0x00000700


	//   ....[3]....
        /*00c4*/ 	.word	0x00000890


	//   ....[4]....
        /*00c8*/ 	.word	0x00000980


	//   ....[5]....
        /*00cc*/ 	.word	0x00000ae0


	//   ....[6]....
        /*00d0*/ 	.word	0x00000c30


	//   ....[7]....
        /*00d4*/ 	.word	0x00000e70


	//   ....[8]....
        /*00d8*/ 	.word	0x000021e0


	//   ....[9]....
        /*00dc*/ 	.word	0x00003130


	//   ....[10]....
        /*00e0*/ 	.word	0x00003600


	//   ....[11]....
        /*00e4*/ 	.word	0x00003630


	//   ....[12]....
        /*00e8*/ 	.word	0x00003fe0


	//   ....[13]....
        /*00ec*/ 	.word	0x000041f0


	//----- nvinfo : EIATTR_VRC_CTA_INIT_COUNT
	.align		4
.L_44:
        /*00f0*/ 	.byte	0x02, 0x4a
        /*00f2*/ 	.byte	0x80
	.zero		1


	//----- nvinfo : EIATTR_SYSCALL_OFFSETS
	.align		4
        /*00f4*/ 	.byte	0x04, 0x46
        /*00f6*/ 	.short	(.L_46 - .L_45)


	//   ....[0]....
.L_45:
        /*00f8*/ 	.word	0x00005dd0


	//   ....[1]....
        /*00fc*/ 	.word	0x00005f10


	//   ....[2]....
        /*0100*/ 	.word	0x000067a0


	//   ....[3]....
        /*0104*/ 	.word	0x00007da0


	//   ....[4]....
        /*0108*/ 	.word	0x00009340


	//   ....[5]....
        /*010c*/ 	.word	0x0000a910


	//----- nvinfo : EIATTR_MBARRIER_INSTR_OFFSETS
	.align		4
.L_46:
        /*0110*/ 	.byte	0x04, 0x39
        /*0112*/ 	.short	(.L_48 - .L_47)


	//   ....[0]....
.L_47:
        /*0114*/ 	.word	0x00000650
        /*0118*/ 	.word	0x000000ff
        /*011c*/ 	.word	0x00000000
        /*0120*/ 	.short	0x0100
        /*0122*/ 	.byte	0x04
	.zero		1


	//   ....[1]....
        /*0124*/ 	.word	0x00000660
        /*0128*/ 	.word	0x000000ff
        /*012c*/ 	.word	0x00000028
        /*0130*/ 	.short	0x0100
        /*0132*/ 	.byte	0x04
	.zero		1


	//   ....[2]....
        /*0134*/ 	.word	0x00000670
        /*0138*/ 	.word	0x000000ff
        /*013c*/ 	.word	0x00000008
        /*0140*/ 	.short	0x0100
        /*0142*/ 	.byte	0x04
	.zero		1


	//   ....[3]....
        /*0144*/ 	.word	0x00000680
        /*0148*/ 	.word	0x000000ff
        /*014c*/ 	.word	0x00000030
        /*0150*/ 	.short	0x0100
        /*0152*/ 	.byte	0x04
	.zero		1


	//   ....[4]....
        /*0154*/ 	.word	0x00000690
        /*0158*/ 	.word	0x000000ff
        /*015c*/ 	.word	0x00000010
        /*0160*/ 	.short	0x0100
        /*0162*/ 	.byte	0x04
	.zero		1


	//   ....[5]....
        /*0164*/ 	.word	0x000006a0
        /*0168*/ 	.word	0x000000ff
        /*016c*/ 	.word	0x00000038
        /*0170*/ 	.short	0x0100
        /*0172*/ 	.byte	0x04
	.zero		1


	//   ....[6]....
        /*0174*/ 	.word	0x000006b0
        /*0178*/ 	.word	0x000000ff
        /*017c*/ 	.word	0x00000018
        /*0180*/ 	.short	0x0100
        /*0182*/ 	.byte	0x04
	.zero		1


	//   ....[7]....
        /*0184*/ 	.word	0x000006c0
        /*0188*/ 	.word	0x000000ff
        /*018c*/ 	.word	0x00000040
        /*0190*/ 	.short	0x0100
        /*0192*/ 	.byte	0x04
	.zero		1


	//   ....[8]....
        /*0194*/ 	.word	0x000006d0
        /*0198*/ 	.word	0x000000ff
        /*019c*/ 	.word	0x00000020
        /*01a0*/ 	.short	0x0100
        /*01a2*/ 	.byte	0x04
	.zero		1


	//   ....[9]....
        /*01a4*/ 	.word	0x000006e0
        /*01a8*/ 	.word	0x000000ff
        /*01ac*/ 	.word	0x00000048
        /*01b0*/ 	.short	0x0100
        /*01b2*/ 	.byte	0x04
	.zero		1


	//   ....[10]....
        /*01b4*/ 	.word	0x00000800
        /*01b8*/ 	.word	0x000000ff
        /*01bc*/ 	.word	0x00000050
        /*01c0*/ 	.short	0x0100
        /*01c2*/ 	.byte	0x04
	.zero		1


	//   ....[11]....
        /*01c4*/ 	.word	0x00000810
        /*01c8*/ 	.word	0x000000ff
        /*01cc*/ 	.word	0x00000070
        /*01d0*/ 	.short	0x0100
        /*01d2*/ 	.byte	0x04
	.zero		1


	//   ....[12]....
        /*01d4*/ 	.word	0x00000820
        /*01d8*/ 	.word	0x000000ff
        /*01dc*/ 	.word	0x00000058
        /*01e0*/ 	.short	0x0100
        /*01e2*/ 	.byte	0x04
	.zero		1


	//   ....[13]....
        /*01e4*/ 	.word	0x00000830
        /*01e8*/ 	.word	0x000000ff
        /*01ec*/ 	.word	0x00000078
        /*01f0*/ 	.short	0x0100
        /*01f2*/ 	.byte	0x04
	.zero		1


	//   ....[14]....
        /*01f4*/ 	.word	0x00000840
        /*01f8*/ 	.word	0x000000ff
        /*01fc*/ 	.word	0x00000060
        /*0200*/ 	.short	0x0100
        /*0202*/ 	.byte	0x04
	.zero		1


	//   ....[15]....
        /*0204*/ 	.word	0x00000850
        /*0208*/ 	.word	0x000000ff
        /*020c*/ 	.word	0x00000080
        /*0210*/ 	.short	0x0100
        /*0212*/ 	.byte	0x04
	.zero		1


	//   ....[16]....
        /*0214*/ 	.word	0x00000860
        /*0218*/ 	.word	0x000000ff
        /*021c*/ 	.word	0x00000068
        /*0220*/ 	.short	0x0100
        /*0222*/ 	.byte	0x04
	.zero		1


	//   ....[17]....
        /*0224*/ 	.word	0x00000870
        /*0228*/ 	.word	0x000000ff
        /*022c*/ 	.word	0x00000088
        /*0230*/ 	.short	0x0100
        /*0232*/ 	.byte	0x04
	.zero		1


	//   ....[18]....
        /*0234*/ 	.word	0x00000950
        /*0238*/ 	.word	0x000000ff
        /*023c*/ 	.word	0x00000090
        /*0240*/ 	.short	0x0100
        /*0242*/ 	.byte	0x06
	.zero		1


	//   ....[19]....
        /*0244*/ 	.word	0x00000960
        /*0248*/ 	.word	0x000000ff
        /*024c*/ 	.word	0x00000098
        /*0250*/ 	.short	0x0100
        /*0252*/ 	.byte	0x06
	.zero		1


	//   ....[20]....
        /*0254*/ 	.word	0x00000a90
        /*0258*/ 	.word	0x000000ff
        /*025c*/ 	.word	0x000000a0
        /*0260*/ 	.short	0x0100
        /*0262*/ 	.byte	0x06
	.zero		1


	//   ....[21]....
        /*0264*/ 	.word	0x00000aa0
        /*0268*/ 	.word	0x000000ff
        /*026c*/ 	.word	0x000000b0
        /*0270*/ 	.short	0x0100
        /*0272*/ 	.byte	0x06
	.zero		1


	//   ....[22]....
        /*0274*/ 	.word	0x00000ab0
        /*0278*/ 	.word	0x000000ff
        /*027c*/ 	.word	0x000000a8
        /*0280*/ 	.short	0x0100
        /*0282*/ 	.byte	0x06
	.zero		1


	//   ....[23]....
        /*0284*/ 	.word	0x00000ac0
        /*0288*/ 	.word	0x000000ff
        /*028c*/ 	.word	0x000000b8
        /*0290*/ 	.short	0x0100
        /*0292*/ 	.byte	0x06
	.zero		1


	//   ....[24]....
        /*0294*/ 	.word	0x00000be0
        /*0298*/ 	.word	0x000000ff
        /*029c*/ 	.word	0x000000c0
        /*02a0*/ 	.short	0x0100
        /*02a2*/ 	.byte	0x04
	.zero		1


	//   ....[25]....
        /*02a4*/ 	.word	0x00000bf0
        /*02a8*/ 	.word	0x000000ff
        /*02ac*/ 	.word	0x000000d0
        /*02b0*/ 	.short	0x0100
        /*02b2*/ 	.byte	0x04
	.zero		1


	//   ....[26]....
        /*02b4*/ 	.word	0x00000c00
        /*02b8*/ 	.word	0x000000ff
        /*02bc*/ 	.word	0x000000c8
        /*02c0*/ 	.short	0x0100
        /*02c2*/ 	.byte	0x04
	.zero		1


	//   ....[27]....
        /*02c4*/ 	.word	0x00000c10
        /*02c8*/ 	.word	0x000000ff
        /*02cc*/ 	.word	0x000000d8
        /*02d0*/ 	.short	0x0100
        /*02d2*/ 	.byte	0x04
	.zero		1


	//   ....[28]....
        /*02d4*/ 	.word	0x00000d00
        /*02d8*/ 	.word	0x000000ff
        /*02dc*/ 	.word	0x000000e0
        /*02e0*/ 	.short	0x0100
        /*02e2*/ 	.byte	0x04
	.zero		1


	//   ....[29]....
        /*02e4*/ 	.word	0x00000d10
        /*02e8*/ 	.word	0x000000ff
        /*02ec*/ 	.word	0x000000f0
        /*02f0*/ 	.short	0x0100
        /*02f2*/ 	.byte	0x04
	.zero		1


	//   ....[30]....
        /*02f4*/ 	.word	0x00000d20
        /*02f8*/ 	.word	0x000000ff
        /*02fc*/ 	.word	0x000000e8
        /*0300*/ 	.short	0x0100
        /*0302*/ 	.byte	0x04
	.zero		1


	//   ....[31]....
        /*0304*/ 	.word	0x00000d30
        /*0308*/ 	.word	0x000000ff
        /*030c*/ 	.word	0x000000f8
        /*0310*/ 	.short	0x0100
        /*0312*/ 	.byte	0x04
	.zero		1


	//   ....[32]....
        /*0314*/ 	.word	0x00000e30
        /*0318*/ 	.word	0x000000ff
        /*031c*/ 	.word	0x00000100
        /*0320*/ 	.short	0x0100
        /*0322*/ 	.byte	0x06
	.zero		1


	//   ....[33]....
        /*0324*/ 	.word	0x00001a00
        /*0328*/ 	.word	0x00000003
        /*032c*/ 	.word	0x000000f0
        /*0330*/ 	.short	0x010a
        /*0332*/ 	.byte	0xff
	.zero		1


	//   ....[34]....
        /*0334*/ 	.word	0x00001a30
        /*0338*/ 	.word	0x00000003
        /*033c*/ 	.word	0x000000e0
        /*0340*/ 	.short	0x0101
        /*0342*/ 	.byte	0xff
	.zero		1


	//   ....[35]....
        /*0344*/ 	.word	0x00001af0
        /*0348*/ 	.word	0x000000ff
        /*034c*/ 	.word	0x00000028
        /*0350*/ 	.short	0x010a
        /*0352*/ 	.byte	0x04
	.zero		1


	//   ....[36]....
        /*0354*/ 	.word	0x00001bc0
        /*0358*/ 	.word	0x000000ff
        /*035c*/ 	.word	0x00000028
        /*0360*/ 	.short	0x010a
        /*0362*/ 	.byte	0x21
	.zero		1


	//   ....[37]....
        /*0364*/ 	.word	0x00001d70
        /*0368*/ 	.word	0x000000ff
        /*036c*/ 	.word	0x00000028
        /*0370*/ 	.short	0x010a
        /*0372*/ 	.byte	0x05
	.zero		1


	//   ....[38]....
        /*0374*/ 	.word	0x00001e80
        /*0378*/ 	.word	0x000000ff
        /*037c*/ 	.word	0x00000098
        /*0380*/ 	.short	0x0101
        /*0382*/ 	.byte	0x06
	.zero		1


	//   ....[39]....
        /*0384*/ 	.word	0x00001ea0
        /*0388*/ 	.word	0x000000ff
        /*038c*/ 	.word	0x00000028
        /*0390*/ 	.short	0x010a
        /*0392*/ 	.byte	0x04
	.zero		1


	//   ....[40]....
        /*0394*/ 	.word	0x00001f20
        /*0398*/ 	.word	0x000000ff
        /*039c*/ 	.word	0x00000028
        /*03a0*/ 	.short	0x010a
        /*03a2*/ 	.byte	0x11
	.zero		1


	//   ....[41]....
        /*03a4*/ 	.word	0x000020b0
        /*03a8*/ 	.word	0x000000ff
        /*03ac*/ 	.word	0x00000028
        /*03b0*/ 	.short	0x010a
        /*03b2*/ 	.byte	0x05
	.zero		1


	//   ....[42]....
        /*03b4*/ 	.word	0x00002210
        /*03b8*/ 	.word	0x00000003
        /*03bc*/ 	.word	0x000000a0
        /*03c0*/ 	.short	0x010a
        /*03c2*/ 	.byte	0xff
	.zero		1


	//   ....[43]....
        /*03c4*/ 	.word	0x00002360
        /*03c8*/ 	.word	0x00000000
        /*03cc*/ 	.word	0x00000000
        /*03d0*/ 	.short	0x0101
        /*03d2*/ 	.byte	0xff
	.zero		1


	//   ....[44]....
        /*03d4*/ 	.word	0x00002920
        /*03d8*/ 	.word	0x000000ff
        /*03dc*/ 	.word	0x00000000
        /*03e0*/ 	.short	0x010a
        /*03e2*/ 	.byte	0x04
	.zero		1


	//   ....[45]....
        /*03e4*/ 	.word	0x000029b0
        /*03e8*/ 	.word	0x000000ff
        /*03ec*/ 	.word	0x00000000
        /*03f0*/ 	.short	0x010a
        /*03f2*/ 	.byte	0x05
	.zero		1


	//   ....[46]....
        /*03f4*/ 	.word	0x00002a40
        /*03f8*/ 	.word	0x000000ff
        /*03fc*/ 	.word	0x00000000
        /*0400*/ 	.short	0x010a
        /*0402*/ 	.byte	0x05
	.zero		1


	//   ....[47]....
        /*0404*/ 	.word	0x00002ad0
        /*0408*/ 	.word	0x000000ff
        /*040c*/ 	.word	0x00000000
        /*0410*/ 	.short	0x010a
        /*0412*/ 	.byte	0x05
	.zero		1


	//   ....[48]....
        /*0414*/ 	.word	0x00002b70
        /*0418*/ 	.word	0x00000000
        /*041c*/ 	.word	0x00000000
        /*0420*/ 	.short	0x010a
        /*0422*/ 	.byte	0xff
	.zero		1


	//   ....[49]....
        /*0424*/ 	.word	0x00002c90
        /*0428*/ 	.word	0x00000000
        /*042c*/ 	.word	0x000000e0
        /*0430*/ 	.short	0x010a
        /*0432*/ 	.byte	0xff
	.zero		1


	//   ....[50]....
        /*0434*/ 	.word	0x00002d00
        /*0438*/ 	.word	0x00000004
        /*043c*/ 	.word	0x00000000
        /*0440*/ 	.short	0x0101
        /*0442*/ 	.byte	0xff
	.zero		1


	//   ....[51]....
        /*0444*/ 	.word	0x00002d20
        /*0448*/ 	.word	0x000000ff
        /*044c*/ 	.word	0x000000b0
        /*0450*/ 	.short	0x010a
        /*0452*/ 	.byte	0x04
	.zero		1


	//   ....[52]....
        /*0454*/ 	.word	0x00002e40
        /*0458*/ 	.word	0x00000000
        /*045c*/ 	.word	0x000000a0
        /*0460*/ 	.short	0x010a
        /*0462*/ 	.byte	0xff
	.zero		1


	//   ....[53]....
        /*0464*/ 	.word	0x00002f40
        /*0468*/ 	.word	0x00000000
        /*046c*/ 	.word	0x00000000
        /*0470*/ 	.short	0x0101
        /*0472*/ 	.byte	0xff
	.zero		1


	//   ....[54]....
        /*0474*/ 	.word	0x00002fd0
        /*0478*/ 	.word	0x000000ff
        /*047c*/ 	.word	0x000000b0
        /*0480*/ 	.short	0x0106
        /*0482*/ 	.byte	0x04
	.zero		1


	//   ....[55]....
        /*0484*/ 	.word	0x00002ff0
        /*0488*/ 	.word	0x000000ff
        /*048c*/ 	.word	0x000000b0
        /*0490*/ 	.short	0x010a
        /*0492*/ 	.byte	0x04
	.zero		1


	//   ....[56]....
        /*0494*/ 	.word	0x00003080
        /*0498*/ 	.word	0x000000ff
        /*049c*/ 	.word	0x000000b0
        /*04a0*/ 	.short	0x0106
        /*04a2*/ 	.byte	0x07
	.zero		1


	//   ....[57]....
        /*04a4*/ 	.word	0x000030c0
        /*04a8*/ 	.word	0x00000000
        /*04ac*/ 	.word	0x000000b0
        /*04b0*/ 	.short	0x010a
        /*04b2*/ 	.byte	0xff
	.zero		1


	//   ....[58]....
        /*04b4*/ 	.word	0x00003300
        /*04b8*/ 	.word	0x000000ff
        /*04bc*/ 	.word	0x00000008
        /*04c0*/ 	.short	0x010a
        /*04c2*/ 	.byte	0x05
	.zero		1


	//   ....[59]....
        /*04c4*/ 	.word	0x00003320
        /*04c8*/ 	.word	0x000000ff
        /*04cc*/ 	.word	0x00000008
        /*04d0*/ 	.short	0x010a
        /*04d2*/ 	.byte	0x05
	.zero		1


	//   ....[60]....
        /*04d4*/ 	.word	0x000034b0
        /*04d8*/ 	.word	0x000000ff
        /*04dc*/ 	.word	0x00000008
        /*04e0*/ 	.short	0x010a
        /*04e2*/ 	.byte	0x05
	.zero		1


	//   ....[61]....
        /*04e4*/ 	.word	0x000034d0
        /*04e8*/ 	.word	0x000000ff
        /*04ec*/ 	.word	0x00000008
        /*04f0*/ 	.short	0x010a
        /*04f2*/ 	.byte	0x05
	.zero		1


	//   ....[62]....
        /*04f4*/ 	.word	0x00003590
        /*04f8*/ 	.word	0x000000ff
        /*04fc*/ 	.word	0x00000000
        /*0500*/ 	.short	0x0101
        /*0502*/ 	.byte	0x04
	.zero		1


	//   ....[63]....
        /*0504*/ 	.word	0x00003870
        /*0508*/ 	.word	0x00000000
        /*050c*/ 	.word	0x000000a0
        /*0510*/ 	.short	0x010a
        /*0512*/ 	.byte	0xff
	.zero		1


	//   ....[64]....
        /*0514*/ 	.word	0x00003930
        /*0518*/ 	.word	0x00000000
        /*051c*/ 	.word	0x00000000
        /*0520*/ 	.short	0x0101
        /*0522*/ 	.byte	0xff
	.zero		1


	//   ....[65]....
        /*0524*/ 	.word	0x000039e0
        /*0528*/ 	.word	0x000000ff
        /*052c*/ 	.word	0x00000000
        /*0530*/ 	.short	0x010a
        /*0532*/ 	.byte	0x04
	.zero		1


	//   ....[66]....
        /*0534*/ 	.word	0x000039f0
        /*0538*/ 	.word	0x000000ff
        /*053c*/ 	.word	0x000000d0
        /*0540*/ 	.short	0x010a
        /*0542*/ 	.byte	0x13
	.zero		1


	//   ....[67]....
        /*0544*/ 	.word	0x00003ab0
        /*0548*/ 	.word	0x000000ff
        /*054c*/ 	.word	0x00000000
        /*0550*/ 	.short	0x010a
        /*0552*/ 	.byte	0x06
	.zero		1


	//   ....[68]....
        /*0554*/ 	.word	0x00003bd0
        /*0558*/ 	.word	0x000000ff
        /*055c*/ 	.word	0x00000000
        /*0560*/ 	.short	0x010a
        /*0562*/ 	.byte	0x04
	.zero		1


	//   ....[69]....
        /*0564*/ 	.word	0x00003df0
        /*0568*/ 	.word	0x000000ff
        /*056c*/ 	.word	0x00000000
        /*0570*/ 	.short	0x010a
        /*0572*/ 	.byte	0x04
	.zero		1


	//   ....[70]....
        /*0574*/ 	.word	0x00003e90
        /*0578*/ 	.word	0x00000000
        /*057c*/ 	.word	0x00000000
        /*0580*/ 	.short	0x010a
        /*0582*/ 	.byte	0xff
	.zero		1


	//   ....[71]....
        /*0584*/ 	.word	0x00003ed0
        /*0588*/ 	.word	0x00000000
        /*058c*/ 	.word	0x00000000
        /*0590*/ 	.short	0x010a
        /*0592*/ 	.byte	0xff
	.zero		1


	//   ....[72]....
        /*0594*/ 	.word	0x00003f40
        /*0598*/ 	.word	0x000000ff
        /*059c*/ 	.word	0x00000000
        /*05a0*/ 	.short	0x0101
        /*05a2*/ 	.byte	0x04
	.zero		1


	//   ....[73]....
        /*05a4*/ 	.word	0x00003f80
        /*05a8*/ 	.word	0x000000ff
        /*05ac*/ 	.word	0x00000100
        /*05b0*/ 	.short	0x010a
        /*05b2*/ 	.byte	0x0d
	.zero		1


	//   ....[74]....
        /*05b4*/ 	.word	0x00003fd0
        /*05b8*/ 	.word	0x000000ff
        /*05bc*/ 	.word	0x00000000
        /*05c0*/ 	.short	0x0101
        /*05c2*/ 	.byte	0x04
	.zero		1


	//   ....[75]....
        /*05c4*/ 	.word	0x00004470
        /*05c8*/ 	.word	0x0000000c
        /*05cc*/ 	.word	0x000000a0
        /*05d0*/ 	.short	0x010a
        /*05d2*/ 	.byte	0xff
	.zero		1


	//   ....[76]....
        /*05d4*/ 	.word	0x000045e0
        /*05d8*/ 	.word	0x00000000
        /*05dc*/ 	.word	0x00000000
        /*05e0*/ 	.short	0x0101
        /*05e2*/ 	.byte	0xff
	.zero		1


	//   ....[77]....
        /*05e4*/ 	.word	0x00004a70
        /*05e8*/ 	.word	0x000000ff
        /*05ec*/ 	.word	0x00000098
        /*05f0*/ 	.short	0x010a
        /*05f2*/ 	.byte	0x15
	.zero		1


	//   ....[78]....
        /*05f4*/ 	.word	0x00004bf0
        /*05f8*/ 	.word	0x000000ff
        /*05fc*/ 	.word	0x00000070
        /*0600*/ 	.short	0x010a
        /*0602*/ 	.byte	0x15
	.zero		1


	//   ....[79]....
        /*0604*/ 	.word	0x00004d70
        /*0608*/ 	.word	0x000000ff
        /*060c*/ 	.word	0x00000050
        /*0610*/ 	.short	0x010b
        /*0612*/ 	.byte	0x15
	.zero		1


	//   ....[80]....
        /*0614*/ 	.word	0x00004d80
        /*0618*/ 	.word	0x000000ff
        /*061c*/ 	.word	0x00000000
        /*0620*/ 	.short	0x0101
        /*0622*/ 	.byte	0x06
	.zero		1


	//   ....[81]....
        /*0624*/ 	.word	0x00004d90
        /*0628*/ 	.word	0x000000ff
        /*062c*/ 	.word	0x00000078
        /*0630*/ 	.short	0x010a
        /*0632*/ 	.byte	0x15
	.zero		1


	//   ....[82]....
        /*0634*/ 	.word	0x00004ef0
        /*0638*/ 	.word	0x000000ff
        /*063c*/ 	.word	0x00000058
        /*0640*/ 	.short	0x010b
        /*0642*/ 	.byte	0x15
	.zero		1


	//   ....[83]....
        /*0644*/ 	.word	0x00004f00
        /*0648*/ 	.word	0x000000ff
        /*064c*/ 	.word	0x00000000
        /*0650*/ 	.short	0x0101
        /*0652*/ 	.byte	0x06
	.zero		1


	//   ....[84]....
        /*0654*/ 	.word	0x00004f10
        /*0658*/ 	.word	0x000000ff
        /*065c*/ 	.word	0x00000080
        /*0660*/ 	.short	0x010a
        /*0662*/ 	.byte	0x15
	.zero		1


	//   ....[85]....
        /*0664*/ 	.word	0x00005060
        /*0668*/ 	.word	0x000000ff
        /*066c*/ 	.word	0x00000060
        /*0670*/ 	.short	0x010b
        /*0672*/ 	.byte	0x15
	.zero		1


	//   ....[86]....
        /*0674*/ 	.word	0x00005070
        /*0678*/ 	.word	0x000000ff
        /*067c*/ 	.word	0x00000000
        /*0680*/ 	.short	0x0101
        /*0682*/ 	.byte	0x06
	.zero		1


	//   ....[87]....
        /*0684*/ 	.word	0x00005080
        /*0688*/ 	.word	0x000000ff
        /*068c*/ 	.word	0x00000088
        /*0690*/ 	.short	0x010a
        /*0692*/ 	.byte	0x15
	.zero		1


	//   ....[88]....
        /*0694*/ 	.word	0x00005280
        /*0698*/ 	.word	0x000000ff
        /*069c*/ 	.word	0x00000068
        /*06a0*/ 	.short	0x010b
        /*06a2*/ 	.byte	0x15
	.zero		1


	//   ....[89]....
        /*06a4*/ 	.word	0x00005290
        /*06a8*/ 	.word	0x000000ff
        /*06ac*/ 	.word	0x00000000
        /*06b0*/ 	.short	0x0101
        /*06b2*/ 	.byte	0x25
	.zero		1


	//   ....[90]....
        /*06b4*/ 	.word	0x000052c0
        /*06b8*/ 	.word	0x000000ff
        /*06bc*/ 	.word	0x00000070
        /*06c0*/ 	.short	0x010a
        /*06c2*/ 	.byte	0x15
	.zero		1


	//   ....[91]....
        /*06c4*/ 	.word	0x000052e0
        /*06c8*/ 	.word	0x000000ff
        /*06cc*/ 	.word	0x00000078
        /*06d0*/ 	.short	0x010a
        /*06d2*/ 	.byte	0x15
	.zero		1


	//   ....[92]....
        /*06d4*/ 	.word	0x00005300
        /*06d8*/ 	.word	0x000000ff
        /*06dc*/ 	.word	0x00000080
        /*06e0*/ 	.short	0x010a
        /*06e2*/ 	.byte	0x15
	.zero		1


	//   ....[93]....
        /*06e4*/ 	.word	0x00005340
        /*06e8*/ 	.word	0x00000000
        /*06ec*/ 	.word	0x00000088
        /*06f0*/ 	.short	0x010a
        /*06f2*/ 	.byte	0xff
	.zero		1


	//   ....[94]....
        /*06f4*/ 	.word	0x00005660
        /*06f8*/ 	.word	0x00000003
        /*06fc*/ 	.word	0x000000a0
        /*0700*/ 	.short	0x010a
        /*0702*/ 	.byte	0xff
	.zero		1


	//   ....[95]....
        /*0704*/ 	.word	0x000057e0
        /*0708*/ 	.word	0x00000000
        /*070c*/ 	.word	0x00000000
        /*0710*/ 	.short	0x0101
        /*0712*/ 	.byte	0xff
	.zero		1


	//   ....[96]....
        /*0714*/ 	.word	0x00006340
        /*0718*/ 	.word	0x00000003
        /*071c*/ 	.word	0x00000050
        /*0720*/ 	.short	0x010a
        /*0722*/ 	.byte	0xff
	.zero		1


	//   ....[97]....
        /*0724*/ 	.word	0x00006380
        /*0728*/ 	.word	0x00000091
        /*072c*/ 	.word	0x000000c0
        /*0730*/ 	.short	0x010a
        /*0732*/ 	.byte	0xff
	.zero		1


	//   ....[98]....
        /*0734*/ 	.word	0x000064c0
        /*0738*/ 	.word	0x00000003
        /*073c*/ 	.word	0x00000050
        /*0740*/ 	.short	0x010a
        /*0742*/ 	.byte	0xff
	.zero		1


	//   ....[99]....
        /*0744*/ 	.word	0x00006600
        /*0748*/ 	.word	0x00000000
        /*074c*/ 	.word	0x00000000
        /*0750*/ 	.short	0x0101
        /*0752*/ 	.byte	0xff
	.zero		1


	//   ....[100]....
        /*0754*/ 	.word	0x00006680
        /*0758*/ 	.word	0x00000091
        /*075c*/ 	.word	0x000000c0
        /*0760*/ 	.short	0x010a
        /*0762*/ 	.byte	0xff
	.zero		1


	//   ....[101]....
        /*0764*/ 	.word	0x00007a10
        /*0768*/ 	.word	0x0000006b
        /*076c*/ 	.word	0x00000050
        /*0770*/ 	.short	0x010a
        /*0772*/ 	.byte	0xff
	.zero		1


	//   ....[102]....
        /*0774*/ 	.word	0x00007ae0
        /*0778*/ 	.word	0x0000006b
        /*077c*/ 	.word	0x00000050
        /*0780*/ 	.short	0x010a
        /*0782*/ 	.byte	0xff
	.zero		1


	//   ....[103]....
        /*0784*/ 	.word	0x00007c20
        /*0788*/ 	.word	0x00000000
        /*078c*/ 	.word	0x00000000
        /*0790*/ 	.short	0x0101
        /*0792*/ 	.byte	0xff
	.zero		1


	//   ....[104]....
        /*0794*/ 	.word	0x00008fb0
        /*0798*/ 	.word	0x00000000
        /*079c*/ 	.word	0x00000050
        /*07a0*/ 	.short	0x010a
        /*07a2*/ 	.byte	0xff
	.zero		1


	//   ....[105]....
        /*07a4*/ 	.word	0x00009080
        /*07a8*/ 	.word	0x00000000
        /*07ac*/ 	.word	0x00000050
        /*07b0*/ 	.short	0x010a
        /*07b2*/ 	.byte	0xff
	.zero		1


	//   ....[106]....
        /*07b4*/ 	.word	0x000091c0
        /*07b8*/ 	.word	0x00000000
        /*07bc*/ 	.word	0x00000000
        /*07c0*/ 	.short	0x0101
        /*07c2*/ 	.byte	0xff
	.zero		1


	//   ....[107]....
        /*07c4*/ 	.word	0x0000a580
        /*07c8*/ 	.word	0x00000000
        /*07cc*/ 	.word	0x00000050
        /*07d0*/ 	.short	0x010a
        /*07d2*/ 	.byte	0xff
	.zero		1


	//   ....[108]....
        /*07d4*/ 	.word	0x0000a650
        /*07d8*/ 	.word	0x00000000
        /*07dc*/ 	.word	0x00000050
        /*07e0*/ 	.short	0x010a
        /*07e2*/ 	.byte	0xff
	.zero		1


	//   ....[109]....
        /*07e4*/ 	.word	0x0000a790
        /*07e8*/ 	.word	0x00000000
        /*07ec*/ 	.word	0x00000000
        /*07f0*/ 	.short	0x0101
        /*07f2*/ 	.byte	0xff
	.zero		1


	//   ....[110]....
        /*07f4*/ 	.word	0x0000aa70
        /*07f8*/ 	.word	0x00000091
        /*07fc*/ 	.word	0x00000000
        /*0800*/ 	.short	0x0101
        /*0802*/ 	.byte	0xff
	.zero		1


	//   ....[111]....
        /*0804*/ 	.word	0x0000bd20
        /*0808*/ 	.word	0x00000003
        /*080c*/ 	.word	0x000000f0
        /*0810*/ 	.short	0x010a
        /*0812*/ 	.byte	0xff
	.zero		1


	//   ....[112]....
        /*0814*/ 	.word	0x0000bd80
        /*0818*/ 	.word	0x00000000
        /*081c*/ 	.word	0x00000028
        /*0820*/ 	.short	0x010a
        /*0822*/ 	.byte	0xff
	.zero		1


	//   ....[113]....
        /*0824*/ 	.word	0x0000bde0
        /*0828*/ 	.word	0x00000000
        /*082c*/ 	.word	0x00000028
        /*0830*/ 	.short	0x010a
        /*0832*/ 	.byte	0xff
	.zero		1


	//   ....[114]....
        /*0834*/ 	.word	0x0000be30
        /*0838*/ 	.word	0x00000003
        /*083c*/ 	.word	0x000000a0
        /*0840*/ 	.short	0x010a
        /*0842*/ 	.byte	0xff
	.zero		1


	//   ....[115]....
        /*0844*/ 	.word	0x0000be90
        /*0848*/ 	.word	0x00000000
        /*084c*/ 	.word	0x00000000
        /*0850*/ 	.short	0x010a
        /*0852*/ 	.byte	0xff
	.zero		1


	//   ....[116]....
        /*0854*/ 	.word	0x0000bef0
        /*0858*/ 	.word	0x00000000
        /*085c*/ 	.word	0x00000000
        /*0860*/ 	.short	0x010a
        /*0862*/ 	.byte	0xff
	.zero		1


	//   ....[117]....
        /*0864*/ 	.word	0x0000bf50
        /*0868*/ 	.word	0x00000000
        /*086c*/ 	.word	0x00000000
        /*0870*/ 	.short	0x010a
        /*0872*/ 	.byte	0xff
	.zero		1


	//   ....[118]....
        /*0874*/ 	.word	0x0000bfb0
        /*0878*/ 	.word	0x00000000
        /*087c*/ 	.word	0x00000000
        /*0880*/ 	.short	0x010a
        /*0882*/ 	.byte	0xff
	.zero		1


	//   ....[119]....
        /*0884*/ 	.word	0x0000c000
        /*0888*/ 	.word	0x00000000
        /*088c*/ 	.word	0x000000e0
        /*0890*/ 	.short	0x010a
        /*0892*/ 	.byte	0xff
	.zero		1


	//   ....[120]....
        /*0894*/ 	.word	0x0000c060
        /*0898*/ 	.word	0x00000000
        /*089c*/ 	.word	0x000000b0
        /*08a0*/ 	.short	0x010a
        /*08a2*/ 	.byte	0xff
	.zero		1


	//   ....[121]....
        /*08a4*/ 	.word	0x0000c0b0
        /*08a8*/ 	.word	0x00000000
        /*08ac*/ 	.word	0x000000a0
        /*08b0*/ 	.short	0x010a
        /*08b2*/ 	.byte	0xff
	.zero		1


	//   ....[122]....
        /*08b4*/ 	.word	0x0000c110
        /*08b8*/ 	.word	0x00000000
        /*08bc*/ 	.word	0x000000b0
        /*08c0*/ 	.short	0x010a
        /*08c2*/ 	.byte	0xff
	.zero		1


	//   ....[123]....
        /*08c4*/ 	.word	0x0000c170
        /*08c8*/ 	.word	0x00000005
        /*08cc*/ 	.word	0x00000008
        /*08d0*/ 	.short	0x010a
        /*08d2*/ 	.byte	0xff
	.zero		1


	//   ....[124]....
        /*08d4*/ 	.word	0x0000c260
        /*08d8*/ 	.word	0x00000003
        /*08dc*/ 	.word	0x00000008
        /*08e0*/ 	.short	0x010a
        /*08e2*/ 	.byte	0xff
	.zero		1


	//   ....[125]....
        /*08e4*/ 	.word	0x0000c2b0
        /*08e8*/ 	.word	0x00000000
        /*08ec*/ 	.word	0x000000a0
        /*08f0*/ 	.short	0x010a
        /*08f2*/ 	.byte	0xff
	.zero		1


	//   ....[126]....
        /*08f4*/ 	.word	0x0000c310
        /*08f8*/ 	.word	0x00000000
        /*08fc*/ 	.word	0x000000d0
        /*0900*/ 	.short	0x010a
        /*0902*/ 	.byte	0xff
	.zero		1


	//   ....[127]....
        /*0904*/ 	.word	0x0000c370
        /*0908*/ 	.word	0x00000000
        /*090c*/ 	.word	0x00000000
        /*0910*/ 	.short	0x010a
        /*0912*/ 	.byte	0xff
	.zero		1


	//   ....[128]....
        /*0914*/ 	.word	0x0000c3d0
        /*0918*/ 	.word	0x00000000
        /*091c*/ 	.word	0x00000000
        /*0920*/ 	.short	0x010a
        /*0922*/ 	.byte	0xff
	.zero		1


	//   ....[129]....
        /*0924*/ 	.word	0x0000c430
        /*0928*/ 	.word	0x00000000
        /*092c*/ 	.word	0x00000100
        /*0930*/ 	.short	0x010a
        /*0932*/ 	.byte	0xff
	.zero		1


	//   ....[130]....
        /*0934*/ 	.word	0x0000c480
        /*0938*/ 	.word	0x0000000c
        /*093c*/ 	.word	0x000000a0
        /*0940*/ 	.short	0x010a
        /*0942*/ 	.byte	0xff
	.zero		1


	//   ....[131]....
        /*0944*/ 	.word	0x0000c4e0
        /*0948*/ 	.word	0x00000000
        /*094c*/ 	.word	0x00000098
        /*0950*/ 	.short	0x010a
        /*0952*/ 	.byte	0xff
	.zero		1


	//   ....[132]....
        /*0954*/ 	.word	0x0000c540
        /*0958*/ 	.word	0x00000000
        /*095c*/ 	.word	0x00000070
        /*0960*/ 	.short	0x010a
        /*0962*/ 	.byte	0xff
	.zero		1


	//   ....[133]....
        /*0964*/ 	.word	0x0000c5a0
        /*0968*/ 	.word	0x00000000
        /*096c*/ 	.word	0x00000078
        /*0970*/ 	.short	0x010a
        /*0972*/ 	.byte	0xff
	.zero		1


	//   ....[134]....
        /*0974*/ 	.word	0x0000c600
        /*0978*/ 	.word	0x00000000
        /*097c*/ 	.word	0x00000080
        /*0980*/ 	.short	0x010a
        /*0982*/ 	.byte	0xff
	.zero		1


	//   ....[135]....
        /*0984*/ 	.word	0x0000c660
        /*0988*/ 	.word	0x00000000
        /*098c*/ 	.word	0x00000088
        /*0990*/ 	.short	0x010a
        /*0992*/ 	.byte	0xff
	.zero		1


	//   ....[136]....
        /*0994*/ 	.word	0x0000c6c0
        /*0998*/ 	.word	0x00000000
        /*099c*/ 	.word	0x00000070
        /*09a0*/ 	.short	0x010a
        /*09a2*/ 	.byte	0xff
	.zero		1


	//   ....[137]....
        /*09a4*/ 	.word	0x0000c720
        /*09a8*/ 	.word	0x00000000
        /*09ac*/ 	.word	0x00000078
        /*09b0*/ 	.short	0x010a
        /*09b2*/ 	.byte	0xff
	.zero		1


	//   ....[138]....
        /*09b4*/ 	.word	0x0000c780
        /*09b8*/ 	.word	0x00000000
        /*09bc*/ 	.word	0x00000080
        /*09c0*/ 	.short	0x010a
        /*09c2*/ 	.byte	0xff
	.zero		1


	//   ....[139]....
        /*09c4*/ 	.word	0x0000c7d0
        /*09c8*/ 	.word	0x00000003
        /*09cc*/ 	.word	0x000000a0
        /*09d0*/ 	.short	0x010a
        /*09d2*/ 	.byte	0xff
	.zero		1


	//   ....[140]....
        /*09d4*/ 	.word	0x0000c820
        /*09d8*/ 	.word	0x00000003
        /*09dc*/ 	.word	0x00000050
        /*09e0*/ 	.short	0x010a
        /*09e2*/ 	.byte	0xff
	.zero		1


	//   ....[141]....
        /*09e4*/ 	.word	0x0000c870
        /*09e8*/ 	.word	0x00000091
        /*09ec*/ 	.word	0x000000c0
        /*09f0*/ 	.short	0x010a
        /*09f2*/ 	.byte	0xff
	.zero		1


	//   ....[142]....
        /*09f4*/ 	.word	0x0000c8c0
        /*09f8*/ 	.word	0x0000006b
        /*09fc*/ 	.word	0x00000050
        /*0a00*/ 	.short	0x010a
        /*0a02*/ 	.byte	0xff
	.zero		1


	//   ....[143]....
        /*0a04*/ 	.word	0x0000c910
        /*0a08*/ 	.word	0x00000000
        /*0a0c*/ 	.word	0x00000050
        /*0a10*/ 	.short	0x010a
        /*0a12*/ 	.byte	0xff
	.zero		1


	//   ....[144]....
        /*0a14*/ 	.word	0x0000c960
        /*0a18*/ 	.word	0x00000000
        /*0a1c*/ 	.word	0x00000050
        /*0a20*/ 	.short	0x010a
        /*0a22*/ 	.byte	0xff
	.zero		1


	//----- nvinfo : EIATTR_NUM_MBARRIERS
	.align		4
.L_48:
        /*0a24*/ 	.byte	0x03, 0x38
        /*0a26*/ 	.short	0x0021


	//----- nvinfo : EIATTR_EXIT_INSTR_OFFSETS
	.align		4
        /*0a28*/ 	.byte	0x04, 0x1c
        /*0a2a*/ 	.short	(.L_50 - .L_49)


	//   ....[0]....
.L_49:
        /*0a2c*/ 	.word	0x00002ba0


	//   ....[1]....
        /*0a30*/ 	.word	0x00003090


	//   ....[2]....
        /*0a34*/ 	.word	0x000030f0


	//   ....[3]....
        /*0a38*/ 	.word	0x00004200


	//   ....[4]....
        /*0a3c*/ 	.word	0x00005370


	//   ....[5]....
        /*0a40*/ 	.word	0x000053b0


	//   ....[6]....
        /*0a44*/ 	.word	0x0000bd10


	//----- nvinfo : EIATTR_MAX_THREADS
	.align		4
.L_50:
        /*0a48*/ 	.byte	0x04, 0x05
        /*0a4a*/ 	.short	(.L_52 - .L_51)
.L_51:
        /*0a4c*/ 	.word	0x00000100
        /*0a50*/ 	.word	0x00000001
        /*0a54*/ 	.word	0x00000001


	//----- nvinfo : EIATTR_CRS_STACK_SIZE
	.align		4
.L_52:
        /*0a58*/ 	.byte	0x04, 0x1e
        /*0a5a*/ 	.short	(.L_54 - .L_53)
.L_53:
        /*0a5c*/ 	.word	0x00000000


	//----- nvinfo : EIATTR_CBANK_PARAM_SIZE
	.align		4
.L_54:
        /*0a60*/ 	.byte	0x03, 0x19
        /*0a62*/ 	.short	0x0800


	//----- nvinfo : EIATTR_PARAM_CBANK
	.align		4
        /*0a64*/ 	.byte	0x04, 0x0a
        /*0a66*/ 	.short	(.L_56 - .L_55)
	.align		4
.L_55:
        /*0a68*/ 	.word	index@(.nv.constant0._ZN7cutlass13device_kernelINS_4gemm6kernel13GemmUniversalIN4cute5tupleIJiiiiEEENS1_10collective13CollectiveMmaINS1_35MainloopSm100TmaUmmaWarpSpecializedILi5ELi2ELi2ENS5_IJNS4_1CILi2EEESB_NSA_ILi1EEEEEEEENS5_IJNSA_ILi256EEESF_NSA_ILi32EEEEEEaNS5_IJlSC_lEEEaSI_NS4_8TiledMMAINS4_8MMA_AtomIJNS4_21SM100_MMA_S8_2x1SM_SSIaaiLi256ELi256ELNS4_4UMMA5MajorE0ELSN_0ELNSM_8SaturateE0EEEEEENS4_6LayoutINS5_IJSC_SC_SC_EEENS5_IJNSA_ILi0EEEST_ST_EEEEENS5_IJNS4_10UnderscoreESW_SW_EEEEENS4_28SM100_TMA_2SM_LOAD_MULTICASTENS4_14ComposedLayoutINS4_7SwizzleILi1ELi4ELi3EEENS4_18smem_ptr_flag_bitsILi8EEENSR_INS5_IJNSA_ILi8EEESG_EEENS5_IJSG_SC_EEEEEEEvNS4_8identityENS4_18SM100_TMA_2SM_LOADES19_vS1A_EENS_8epilogue10collective18CollectiveEpilogueINS1D_23Sm100TmaWarpSpecializedILi4ELi2ELi64ELb0ELb0EEEJNS5_IJNSA_ILi128EEESF_SG_EEENS5_IJNSR_IS1I_SC_EENSR_INSA_ILi64EEESC_EEEEEaSI_aSI_NS1D_6fusion15FusionCallbacksIS1H_NS1O_17LinearCombinationIaiaiLNS_15FloatRoundStyleE2EEES1J_S1N_JEEENS4_5SM1004TMEM4LOAD26SM100_TMEM_LOAD_32dp32b64xENS4_13SM90_TMA_LOADENS10_INS11_ILi2ELi4ELi3EEES14_NSR_INS5_IJS15_S1L_EEENS5_IJS1L_SC_EEEEEEENS4_39AutoVectorizingCopyWithAssumedAlignmentILi128EEENS4_14SM90_TMA_STOREES23_S25_S25_EEEvvEEEEvNT_6ParamsE)
        /*0a6c*/ 	.short	0x0380
        /*0a6e*/ 	.short	0x0800


	//----- nvinfo : EIATTR_SW_WAR
	.align		4
.L_56:
        /*0a70*/ 	.byte	0x04, 0x36
        /*0a72*/ 	.short	(.L_58 - .L_57)
.L_57:
        /*0a74*/ 	.word	0x00000008
.L_58:


//--------------------- .nv.callgraph             --------------------------
	.section	.nv.callgraph,"",@"SHT_CUDA_CALLGRAPH"
	.align	4
	.sectionentsize	8
	.align		4
        /*0000*/ 	.word	0x00000000
	.align		4
        /*0004*/ 	.word	0xffffffff
	.align		4
        /*0008*/ 	.word	index@(_ZN7cutlass13device_kernelINS_4gemm6kernel13GemmUniversalIN4cute5tupleIJiiiiEEENS1_10collective13CollectiveMmaINS1_35MainloopSm100TmaUmmaWarpSpecializedILi5ELi2ELi2ENS5_IJNS4_1CILi2EEESB_NSA_ILi1EEEEEEEENS5_IJNSA_ILi256EEESF_NSA_ILi32EEEEEEaNS5_IJlSC_lEEEaSI_NS4_8TiledMMAINS4_8MMA_AtomIJNS4_21SM100_MMA_S8_2x1SM_SSIaaiLi256ELi256ELNS4_4UMMA5MajorE0ELSN_0ELNSM_8SaturateE0EEEEEENS4_6LayoutINS5_IJSC_SC_SC_EEENS5_IJNSA_ILi0EEEST_ST_EEEEENS5_IJNS4_10UnderscoreESW_SW_EEEEENS4_28SM100_TMA_2SM_LOAD_MULTICASTENS4_14ComposedLayoutINS4_7SwizzleILi1ELi4ELi3EEENS4_18smem_ptr_flag_bitsILi8EEENSR_INS5_IJNSA_ILi8EEESG_EEENS5_IJSG_SC_EEEEEEEvNS4_8identityENS4_18SM100_TMA_2SM_LOADES19_vS1A_EENS_8epilogue10collective18CollectiveEpilogueINS1D_23Sm100TmaWarpSpecializedILi4ELi2ELi64ELb0ELb0EEEJNS5_IJNSA_ILi128EEESF_SG_EEENS5_IJNSR_IS1I_SC_EENSR_INSA_ILi64EEESC_EEEEEaSI_aSI_NS1D_6fusion15FusionCallbacksIS1H_NS1O_17LinearCombinationIaiaiLNS_15FloatRoundStyleE2EEES1J_S1N_JEEENS4_5SM1004TMEM4LOAD26SM100_TMEM_LOAD_32dp32b64xENS4_13SM90_TMA_LOADENS10_INS11_ILi2ELi4ELi3EEES14_NSR_INS5_IJS15_S1L_EEENS5_IJS1L_SC_EEEEEEENS4_39AutoVectorizingCopyWithAssumedAlignmentILi128EEENS4_14SM90_TMA_STOREES23_S25_S25_EEEvvEEEEvNT_6ParamsE)
	.align		4
        /*000c*/ 	.word	index@(__assertfail)
	.align		4
        /*0010*/ 	.word	0x00000000
	.align		4
        /*0014*/ 	.word	0xfffffffe
	.align		4
        /*0018*/ 	.word	0x00000000
	.align		4
        /*001c*/ 	.word	0xfffffffd
	.align		4
        /*0020*/ 	.word	0x00000000
	.align		4
        /*0024*/ 	.word	0xfffffffc


//--------------------- .nv.constant4             --------------------------
	.section	.nv.constant4,"a",@progbits
	.align	8
	.align		8
.nv.constant4:
        /*0000*/ 	.dword	__assertfail
	.align		8
        /*0008*/ 	.dword	__unnamed_1
	.align		8
        /*0010*/ 	.dword	__unnamed_2
	.align		8
        /*0018*/ 	.dword	__unnamed_3
	.align		8
        /*0020*/ 	.dword	_ZN40_INTERNAL_288a0eba_4_k_cu_e58922d4_100124cuda3std3__45__cpo5beginE
	.align		8
        /*0028*/ 	.dword	_ZN40_INTERNAL_288a0eba_4_k_cu_e58922d4_100124cuda3std3__45__cpo3endE
	.align		8
        /*0030*/ 	.dword	_ZN40_INTERNAL_288a0eba_4_k_cu_e58922d4_100124cuda3std3__45__cpo6cbeginE
	.align		8
        /*0038*/ 	.dword	_ZN40_INTERNAL_288a0eba_4_k_cu_e58922d4_100124cuda3std3__45__cpo4cendE
	.align		8
        /*0040*/ 	.dword	_ZN40_INTERNAL_288a0eba_4_k_cu_e58922d4_100124cuda3std3__442_GLOBAL__N__288a0eba_4_k_cu_e58922d4_100126ignoreE
	.align		8
        /*0048*/ 	.dword	_ZN40_INTERNAL_288a0eba_4_k_cu_e58922d4_100124cuda3std3__419piecewise_constructE
	.align		8
        /*0050*/ 	.dword	_ZN40_INTERNAL_288a0eba_4_k_cu_e58922d4_100124cuda3std3__48in_placeE
	.align		8
        /*0058*/ 	.dword	_ZN40_INTERNAL_288a0eba_4_k_cu_e58922d4_100124cuda3std6ranges3__45__cpo4swapE
	.align		8
        /*0060*/ 	.dword	_ZN40_INTERNAL_288a0eba_4_k_cu_e58922d4_100124cuda3std6ranges3__45__cpo9iter_moveE
	.align		8
        /*0068*/ 	.dword	_ZN40_INTERNAL_288a0eba_4_k_cu_e58922d4_100124cute7productE
	.align		8
        /*0070*/ 	.dword	_ZN40_INTERNAL_288a0eba_4_k_cu_e58922d4_100124cute1_E
	.align		8
        /*0078*/ 	.dword	$str$25
	.align		8
        /*0080*/ 	.dword	$str$26
	.align		8
        /*0088*/ 	.dword	$str$27
	.align		8
        /*0090*/ 	.dword	$str$28


//--------------------- .text._ZN7cutlass13device_kernelINS_4gemm6kernel13GemmUniversalIN4cute5tupleIJiiiiEEENS1_10collective13CollectiveMmaINS1_35MainloopSm100TmaUmmaWarpSpecializedILi5ELi2ELi2ENS5_IJNS4_1CILi2EEESB_NSA_ILi1EEEEEEEENS5_IJNSA_ILi256EEESF_NSA_ILi32EEEEEEaNS5_IJlSC_lEEEaSI_NS4_8TiledMMAINS4_8MMA_AtomIJNS4_21SM100_MMA_S8_2x1SM_SSIaaiLi256ELi256ELNS4_4UMMA5MajorE0ELSN_0ELNSM_8SaturateE0EEEEEENS4_6LayoutINS5_IJSC_SC_SC_EEENS5_IJNSA_ILi0EEEST_ST_EEEEENS5_IJNS4_10UnderscoreESW_SW_EEEEENS4_28SM100_TMA_2SM_LOAD_MULTICASTENS4_14ComposedLayoutINS4_7SwizzleILi1ELi4ELi3EEENS4_18smem_ptr_flag_bitsILi8EEENSR_INS5_IJNSA_ILi8EEESG_EEENS5_IJSG_SC_EEEEEEEvNS4_8identityENS4_18SM100_TMA_2SM_LOADES19_vS1A_EENS_8epilogue10collective18CollectiveEpilogueINS1D_23Sm100TmaWarpSpecializedILi4ELi2ELi64ELb0ELb0EEEJNS5_IJNSA_ILi128EEESF_SG_EEENS5_IJNSR_IS1I_SC_EENSR_INSA_ILi64EEESC_EEEEEaSI_aSI_NS1D_6fusion15FusionCallbacksIS1H_NS1O_17LinearCombinationIaiaiLNS_15FloatRoundStyleE2EEES1J_S1N_JEEENS4_5SM1004TMEM4LOAD26SM100_TMEM_LOAD_32dp32b64xENS4_13SM90_TMA_LOADENS10_INS11_ILi2ELi4ELi3EEES14_NSR_INS5_IJS15_S1L_EEENS5_IJS1L_SC_EEEEEEENS4_39AutoVectorizingCopyWithAssumedAlignmentILi128EEENS4_14SM90_TMA_STOREES23_S25_S25_EEEvvEEEEvNT_6ParamsE --------------------------
	.section	.text._ZN7cutlass13device_kernelINS_4gemm6kernel13GemmUniversalIN4cute5tupleIJiiiiEEENS1_10collective13CollectiveMmaINS1_35MainloopSm100TmaUmmaWarpSpecializedILi5ELi2ELi2ENS5_IJNS4_1CILi2EEESB_NSA_ILi1EEEEEEEENS5_IJNSA_ILi256EEESF_NSA_ILi32EEEEEEaNS5_IJlSC_lEEEaSI_NS4_8TiledMMAINS4_8MMA_AtomIJNS4_21SM100_MMA_S8_2x1SM_SSIaaiLi256ELi256ELNS4_4UMMA5MajorE0ELSN_0ELNSM_8SaturateE0EEEEEENS4_6LayoutINS5_IJSC_SC_SC_EEENS5_IJNSA_ILi0EEEST_ST_EEEEENS5_IJNS4_10UnderscoreESW_SW_EEEEENS4_28SM100_TMA_2SM_LOAD_MULTICASTENS4_14ComposedLayoutINS4_7SwizzleILi1ELi4ELi3EEENS4_18smem_ptr_flag_bitsILi8EEENSR_INS5_IJNSA_ILi8EEESG_EEENS5_IJSG_SC_EEEEEEEvNS4_8identityENS4_18SM100_TMA_2SM_LOADES19_vS1A_EENS_8epilogue10collective18CollectiveEpilogueINS1D_23Sm100TmaWarpSpecializedILi4ELi2ELi64ELb0ELb0EEEJNS5_IJNSA_ILi128EEESF_SG_EEENS5_IJNSR_IS1I_SC_EENSR_INSA_ILi64EEESC_EEEEEaSI_aSI_NS1D_6fusion15FusionCallbacksIS1H_NS1O_17LinearCombinationIaiaiLNS_15FloatRoundStyleE2EEES1J_S1N_JEEENS4_5SM1004TMEM4LOAD26SM100_TMEM_LOAD_32dp32b64xENS4_13SM90_TMA_LOADENS10_INS11_ILi2ELi4ELi3EEES14_NSR_INS5_IJS15_S1L_EEENS5_IJS1L_SC_EEEEEEENS4_39AutoVectorizingCopyWithAssumedAlignmentILi128EEENS4_14SM90_TMA_STOREES23_S25_S25_EEEvvEEEEvNT_6ParamsE,"ax",@progbits
	.align	128
.text._ZN7cutlass13device_kernelINS_4gemm6kernel13GemmUniversalIN4cute5tupleIJiiiiEEENS1_10collective13CollectiveMmaINS1_35MainloopSm100TmaUmmaWarpSpecializedILi5ELi2ELi2ENS5_IJNS4_1CILi2EEESB_NSA_ILi1EEEEEEEENS5_IJNSA_ILi256EEESF_NSA_ILi32EEEEEEaNS5_IJlSC_lEEEaSI_NS4_8TiledMMAINS4_8MMA_AtomIJNS4_21SM100_MMA_S8_2x1SM_SSIaaiLi256ELi256ELNS4_4UMMA5MajorE0ELSN_0ELNSM_8SaturateE0EEEEEENS4_6LayoutINS5_IJSC_SC_SC_EEENS5_IJNSA_ILi0EEEST_ST_EEEEENS5_IJNS4_10UnderscoreESW_SW_EEEEENS4_28SM100_TMA_2SM_LOAD_MULTICASTENS4_14ComposedLayoutINS4_7SwizzleILi1ELi4ELi3EEENS4_18smem_ptr_flag_bitsILi8EEENSR_INS5_IJNSA_ILi8EEESG_EEENS5_IJSG_SC_EEEEEEEvNS4_8identityENS4_18SM100_TMA_2SM_LOADES19_vS1A_EENS_8epilogue10collective18CollectiveEpilogueINS1D_23Sm100TmaWarpSpecializedILi4ELi2ELi64ELb0ELb0EEEJNS5_IJNSA_ILi128EEESF_SG_EEENS5_IJNSR_IS1I_SC_EENSR_INSA_ILi64EEESC_EEEEEaSI_aSI_NS1D_6fusion15FusionCallbacksIS1H_NS1O_17LinearCombinationIaiaiLNS_15FloatRoundStyleE2EEES1J_S1N_JEEENS4_5SM1004TMEM4LOAD26SM100_TMEM_LOAD_32dp32b64xENS4_13SM90_TMA_LOADENS10_INS11_ILi2ELi4ELi3EEES14_NSR_INS5_IJS15_S1L_EEENS5_IJS1L_SC_EEEEEEENS4_39AutoVectorizingCopyWithAssumedAlignmentILi128EEENS4_14SM90_TMA_STOREES23_S25_S25_EEEvvEEEEvNT_6ParamsE:
        .type           _ZN7cutlass13device_kernelINS_4gemm6kernel13GemmUniversalIN4cute5tupleIJiiiiEEENS1_10collective13CollectiveMmaINS1_35MainloopSm100TmaUmmaWarpSpecializedILi5ELi2ELi2ENS5_IJNS4_1CILi2EEESB_NSA_ILi1EEEEEEEENS5_IJNSA_ILi256EEESF_NSA_ILi32EEEEEEaNS5_IJlSC_lEEEaSI_NS4_8TiledMMAINS4_8MMA_AtomIJNS4_21SM100_MMA_S8_2x1SM_SSIaaiLi256ELi256ELNS4_4UMMA5MajorE0ELSN_0ELNSM_8SaturateE0EEEEEENS4_6LayoutINS5_IJSC_SC_SC_EEENS5_IJNSA_ILi0EEEST_ST_EEEEENS5_IJNS4_10UnderscoreESW_SW_EEEEENS4_28SM100_TMA_2SM_LOAD_MULTICASTENS4_14ComposedLayoutINS4_7SwizzleILi1ELi4ELi3EEENS4_18smem_ptr_flag_bitsILi8EEENSR_INS5_IJNSA_ILi8EEESG_EEENS5_IJSG_SC_EEEEEEEvNS4_8identityENS4_18SM100_TMA_2SM_LOADES19_vS1A_EENS_8epilogue10collective18CollectiveEpilogueINS1D_23Sm100TmaWarpSpecializedILi4ELi2ELi64ELb0ELb0EEEJNS5_IJNSA_ILi128EEESF_SG_EEENS5_IJNSR_IS1I_SC_EENSR_INSA_ILi64EEESC_EEEEEaSI_aSI_NS1D_6fusion15FusionCallbacksIS1H_NS1O_17LinearCombinationIaiaiLNS_15FloatRoundStyleE2EEES1J_S1N_JEEENS4_5SM1004TMEM4LOAD26SM100_TMEM_LOAD_32dp32b64xENS4_13SM90_TMA_LOADENS10_INS11_ILi2ELi4ELi3EEES14_NSR_INS5_IJS15_S1L_EEENS5_IJS1L_SC_EEEEEEENS4_39AutoVectorizingCopyWithAssumedAlignmentILi128EEENS4_14SM90_TMA_STOREES23_S25_S25_EEEvvEEEEvNT_6ParamsE,@function
        .size           _ZN7cutlass13device_kernelINS_4gemm6kernel13GemmUniversalIN4cute5tupleIJiiiiEEENS1_10collective13CollectiveMmaINS1_35MainloopSm100TmaUmmaWarpSpecializedILi5ELi2ELi2ENS5_IJNS4_1CILi2EEESB_NSA_ILi1EEEEEEEENS5_IJNSA_ILi256EEESF_NSA_ILi32EEEEEEaNS5_IJlSC_lEEEaSI_NS4_8TiledMMAINS4_8MMA_AtomIJNS4_21SM100_MMA_S8_2x1SM_SSIaaiLi256ELi256ELNS4_4UMMA5MajorE0ELSN_0ELNSM_8SaturateE0EEEEEENS4_6LayoutINS5_IJSC_SC_SC_EEENS5_IJNSA_ILi0EEEST_ST_EEEEENS5_IJNS4_10UnderscoreESW_SW_EEEEENS4_28SM100_TMA_2SM_LOAD_MULTICASTENS4_14ComposedLayoutINS4_7SwizzleILi1ELi4ELi3EEENS4_18smem_ptr_flag_bitsILi8EEENSR_INS5_IJNSA_ILi8EEESG_EEENS5_IJSG_SC_EEEEEEEvNS4_8identityENS4_18SM100_TMA_2SM_LOADES19_vS1A_EENS_8epilogue10collective18CollectiveEpilogueINS1D_23Sm100TmaWarpSpecializedILi4ELi2ELi64ELb0ELb0EEEJNS5_IJNSA_ILi128EEESF_SG_EEENS5_IJNSR_IS1I_SC_EENSR_INSA_ILi64EEESC_EEEEEaSI_aSI_NS1D_6fusion15FusionCallbacksIS1H_NS1O_17LinearCombinationIaiaiLNS_15FloatRoundStyleE2EEES1J_S1N_JEEENS4_5SM1004TMEM4LOAD26SM100_TMEM_LOAD_32dp32b64xENS4_13SM90_TMA_LOADENS10_INS11_ILi2ELi4ELi3EEES14_NSR_INS5_IJS15_S1L_EEENS5_IJS1L_SC_EEEEEEENS4_39AutoVectorizingCopyWithAssumedAlignmentILi128EEENS4_14SM90_TMA_STOREES23_S25_S25_EEEvvEEEEvNT_6ParamsE,(.L_x_188 - _ZN7cutlass13device_kernelINS_4gemm6kernel13GemmUniversalIN4cute5tupleIJiiiiEEENS1_10collective13CollectiveMmaINS1_35MainloopSm100TmaUmmaWarpSpecializedILi5ELi2ELi2ENS5_IJNS4_1CILi2EEESB_NSA_ILi1EEEEEEEENS5_IJNSA_ILi256EEESF_NSA_ILi32EEEEEEaNS5_IJlSC_lEEEaSI_NS4_8TiledMMAINS4_8MMA_AtomIJNS4_21SM100_MMA_S8_2x1SM_SSIaaiLi256ELi256ELNS4_4UMMA5MajorE0ELSN_0ELNSM_8SaturateE0EEEEEENS4_6LayoutINS5_IJSC_SC_SC_EEENS5_IJNSA_ILi0EEEST_ST_EEEEENS5_IJNS4_10UnderscoreESW_SW_EEEEENS4_28SM100_TMA_2SM_LOAD_MULTICASTENS4_14ComposedLayoutINS4_7SwizzleILi1ELi4ELi3EEENS4_18smem_ptr_flag_bitsILi8EEENSR_INS5_IJNSA_ILi8EEESG_EEENS5_IJSG_SC_EEEEEEEvNS4_8identityENS4_18SM100_TMA_2SM_LOADES19_vS1A_EENS_8epilogue10collective18CollectiveEpilogueINS1D_23Sm100TmaWarpSpecializedILi4ELi2ELi64ELb0ELb0EEEJNS5_IJNSA_ILi128EEESF_SG_EEENS5_IJNSR_IS1I_SC_EENSR_INSA_ILi64EEESC_EEEEEaSI_aSI_NS1D_6fusion15FusionCallbacksIS1H_NS1O_17LinearCombinationIaiaiLNS_15FloatRoundStyleE2EEES1J_S1N_JEEENS4_5SM1004TMEM4LOAD26SM100_TMEM_LOAD_32dp32b64xENS4_13SM90_TMA_LOADENS10_INS11_ILi2ELi4ELi3EEES14_NSR_INS5_IJS15_S1L_EEENS5_IJS1L_SC_EEEEEEENS4_39AutoVectorizingCopyWithAssumedAlignmentILi128EEENS4_14SM90_TMA_STOREES23_S25_S25_EEEvvEEEEvNT_6ParamsE)
        .other          _ZN7cutlass13device_kernelINS_4gemm6kernel13GemmUniversalIN4cute5tupleIJiiiiEEENS1_10collective13CollectiveMmaINS1_35MainloopSm100TmaUmmaWarpSpecializedILi5ELi2ELi2ENS5_IJNS4_1CILi2EEESB_NSA_ILi1EEEEEEEENS5_IJNSA_ILi256EEESF_NSA_ILi32EEEEEEaNS5_IJlSC_lEEEaSI_NS4_8TiledMMAINS4_8MMA_AtomIJNS4_21SM100_MMA_S8_2x1SM_SSIaaiLi256ELi256ELNS4_4UMMA5MajorE0ELSN_0ELNSM_8SaturateE0EEEEEENS4_6LayoutINS5_IJSC_SC_SC_EEENS5_IJNSA_ILi0EEEST_ST_EEEEENS5_IJNS4_10UnderscoreESW_SW_EEEEENS4_28SM100_TMA_2SM_LOAD_MULTICASTENS4_14ComposedLayoutINS4_7SwizzleILi1ELi4ELi3EEENS4_18smem_ptr_flag_bitsILi8EEENSR_INS5_IJNSA_ILi8EEESG_EEENS5_IJSG_SC_EEEEEEEvNS4_8identityENS4_18SM100_TMA_2SM_LOADES19_vS1A_EENS_8epilogue10collective18CollectiveEpilogueINS1D_23Sm100TmaWarpSpecializedILi4ELi2ELi64ELb0ELb0EEEJNS5_IJNSA_ILi128EEESF_SG_EEENS5_IJNSR_IS1I_SC_EENSR_INSA_ILi64EEESC_EEEEEaSI_aSI_NS1D_6fusion15FusionCallbacksIS1H_NS1O_17LinearCombinationIaiaiLNS_15FloatRoundStyleE2EEES1J_S1N_JEEENS4_5SM1004TMEM4LOAD26SM100_TMEM_LOAD_32dp32b64xENS4_13SM90_TMA_LOADENS10_INS11_ILi2ELi4ELi3EEES14_NSR_INS5_IJS15_S1L_EEENS5_IJS1L_SC_EEEEEEENS4_39AutoVectorizingCopyWithAssumedAlignmentILi128EEENS4_14SM90_TMA_STOREES23_S25_S25_EEEvvEEEEvNT_6ParamsE,@"STO_CUDA_ENTRY STV_DEFAULT"
_ZN7cutlass13device_kernelINS_4gemm6kernel13GemmUniversalIN4cute5tupleIJiiiiEEENS1_10collective13CollectiveMmaINS1_35MainloopSm100TmaUmmaWarpSpecializedILi5ELi2ELi2ENS5_IJNS4_1CILi2EEESB_NSA_ILi1EEEEEEEENS5_IJNSA_ILi256EEESF_NSA_ILi32EEEEEEaNS5_IJlSC_lEEEaSI_NS4_8TiledMMAINS4_8MMA_AtomIJNS4_21SM100_MMA_S8_2x1SM_SSIaaiLi256ELi256ELNS4_4UMMA5MajorE0ELSN_0ELNSM_8SaturateE0EEEEEENS4_6LayoutINS5_IJSC_SC_SC_EEENS5_IJNSA_ILi0EEEST_ST_EEEEENS5_IJNS4_10UnderscoreESW_SW_EEEEENS4_28SM100_TMA_2SM_LOAD_MULTICASTENS4_14ComposedLayoutINS4_7SwizzleILi1ELi4ELi3EEENS4_18smem_ptr_flag_bitsILi8EEENSR_INS5_IJNSA_ILi8EEESG_EEENS5_IJSG_SC_EEEEEEEvNS4_8identityENS4_18SM100_TMA_2SM_LOADES19_vS1A_EENS_8epilogue10collective18CollectiveEpilogueINS1D_23Sm100TmaWarpSpecializedILi4ELi2ELi64ELb0ELb0EEEJNS5_IJNSA_ILi128EEESF_SG_EEENS5_IJNSR_IS1I_SC_EENSR_INSA_ILi64EEESC_EEEEEaSI_aSI_NS1D_6fusion15FusionCallbacksIS1H_NS1O_17LinearCombinationIaiaiLNS_15FloatRoundStyleE2EEES1J_S1N_JEEENS4_5SM1004TMEM4LOAD26SM100_TMEM_LOAD_32dp32b64xENS4_13SM90_TMA_LOADENS10_INS11_ILi2ELi4ELi3EEES14_NSR_INS5_IJS15_S1L_EEENS5_IJS1L_SC_EEEEEEENS4_39AutoVectorizingCopyWithAssumedAlignmentILi128EEENS4_14SM90_TMA_STOREES23_S25_S25_EEEvvEEEEvNT_6ParamsE:
[----:B------:R-:W1:Y:S01]  /*0000*/  LDC R1, c[0x0][0x37c] ;  /* 0x0000df00ff017b82 */ /* 0x000e620000000800 */
[----:B------:R-:W2:Y:S01]  /*0010*/  S2R R155, SR_TID.X ;  /* 0x00000000009b7919 */ /* 0x000ea20000002100 */
[----:B------:R-:W3:Y:S06]  /*0020*/  LDCU.64 UR8, c[0x0][0x890] ;  /* 0x00011200ff0877ac */ /* 0x000eec0008000a00 */
[----:B------:R-:W4:Y:S01]  /*0030*/  S2UR UR45, SR_CgaCtaId ;  /* 0x00000000002d79c3 */ /* 0x000f220000008800 */
[----:B------:R-:W-:Y:S02]  /*0040*/  PRMT R140, RZ, 0x7610, R140 ;  /* 0x00007610ff8c7816 */ /* 0x000fe4000000008c */
[----:B------:R-:W-:Y:S01]  /*0050*/  ELECT P1, URZ, PT ;  /* 0x0000000000ff782f */ /* 0x000fe20003820000 */
[----:B---3--:R-:W-:-:S04]  /*0060*/  UISETP.NE.U32.AND UP0, UPT, UR8, URZ, UPT ;  /* 0x000000ff0800728c */ /* 0x008fc8000bf05070 */
[----:B------:R-:W-:Y:S02]  /*0070*/  UISETP.NE.AND.EX UP0, UPT, UR9, URZ, UPT, UP0 ;  /* 0x000000ff0900728c */ /* 0x000fe4000bf05300 */
[----:B----4-:R-:W-:Y:S02]  /*0080*/  ULOP3.LUT UR27, UR45, 0x1, URZ, 0xc0, !UPT ;  /* 0x000000012d1b7892 */ /* 0x010fe4000f8ec0ff */
[----:B------:R-:W-:Y:S01]  /*0090*/  ULOP3.LUT UR28, UR45, 0x1, URZ, 0x3c, !UPT ;  /* 0x000000012d1c7892 */ /* 0x000fe2000f8e3cff */
[----:B--2---:R-:W-:-:S05]  /*00a0*/  SHF.R.U32.HI R141, RZ, 0x5, R155 ;  /* 0x00000005ff8d7819 */ /* 0x004fca000001169b */
[----:B------:R-:W2:Y:S02]  /*00b0*/  SHFL.IDX PT, R0, R141, RZ, 0x1f ;  /* 0x00001fff8d007589 */ /* 0x000ea400000e0000 */
[----:B--2---:R-:W-:Y:S01]  /*00c0*/  R2UR UR17, R0 ;  /* 0x00000000001172ca */ /* 0x004fe200000e0000 */
[----:B-1----:R-:W-:-:S14]  /*00d0*/  BRA.U UP0, `(.L_x_0) ;  /* 0x0000000100307547 */ /* 0x002fdc000b800000 */
[----:B------:R-:W1:Y:S02]  /*00e0*/  LDCU.64 UR4, c[0x0][0x888] ;  /* 0x00011100ff0477ac */ /* 0x000e640008000a00 */
[----:B-1----:R-:W-:-:S04]  /*00f0*/  UISETP.NE.U32.AND UP0, UPT, UR4, URZ, UPT ;  /* 0x000000ff0400728c */ /* 0x002fc8000bf05070 */
[----:B------:R-:W-:-:S09]  /*0100*/  UISETP.NE.AND.EX UP0, UPT, UR5, URZ, UPT, UP0 ;  /* 0x000000ff0500728c */ /* 0x000fd2000bf05300 */
[----:B------:R-:W-:Y:S05]  /*0110*/  BRA.U !UP0, `(.L_x_1) ;  /* 0x0000000108147547 */ /* 0x000fea000b800000 */
[----:B------:R-:W1:Y:S01]  /*0120*/  LDC.64 R72, c[0x0][0x888] ;  /* 0x00022200ff487b82 */ /* 0x000e620000000a00 */
[----:B------:R-:W1:Y:S02]  /*0130*/  LDCU.64 UR4, c[0x0][0x358] ;  /* 0x00006b00ff0477ac */ /* 0x000e640008000a00 */
[----:B-1----:R1:W5:Y:S01]  /*0140*/  LDG.E R72, desc[UR4][R72.64] ;  /* 0x0000000448487981 */ /* 0x002362000c1e1900 */
[----:B------:R-:W-:Y:S01]  /*0150*/  HFMA2 R140, -RZ, RZ, 0, 5.9604644775390625e-08 ;  /* 0x00000001ff8c7431 */ /* 0x000fe200000001ff */
[----:B------:R-:W-:Y:S05]  /*0160*/  BRA `(.L_x_0) ;  /* 0x00000000000c7947 */ /* 0x000fea0003800000 */
.L_x_1:
[----:B------:R-:W1:Y:S01]  /*0170*/  LDCU UR4, c[0x0][0x880] ;  /* 0x00011000ff0477ac */ /* 0x000e620008000800 */
[----:B------:R-:W-:Y:S01]  /*0180*/  HFMA2 R140, -RZ, RZ, 0, 5.9604644775390625e-08 ;  /* 0x00000001ff8c7431 */ /* 0x000fe200000001ff */
[----:B-1----:R-:W-:-:S07]  /*0190*/  MOV R72, UR4 ;  /* 0x0000000400487c02 */ /* 0x002fce0008000f00 */
.L_x_0:
[----:B------:R-:W2:Y:S02]  /*01a0*/  LDCU.64 UR4, c[0x0][0x8b0] ;  /* 0x00011600ff0477ac */ /* 0x000ea40008000a00 */
[----:B--2---:R-:W-:-:S04]  /*01b0*/  UISETP.NE.U32.AND UP0, UPT, UR4, URZ, UPT ;  /* 0x000000ff0400728c */ /* 0x004fc8000bf05070 */
[----:B------:R-:W-:-:S09]  /*01c0*/  UISETP.NE.AND.EX UP0, UPT, UR5, URZ, UPT, UP0 ;  /* 0x000000ff0500728c */ /* 0x000fd2000bf05300 */
[----:B------:R-:W-:Y:S05]  /*01d0*/  BRA.U UP0, `(.L_x_2) ;  /* 0x0000000100287547 */ /* 0x000fea000b800000 */
[----:B------:R-:W2:Y:S02]  /*01e0*/  LDCU.64 UR4, c[0x0][0x8a8] ;  /* 0x00011500ff0477ac */ /* 0x000ea40008000a00 */
[----:B--2---:R-:W-:-:S04]  /*01f0*/  UISETP.NE.U32.AND UP0, UPT, UR4, URZ, UPT ;  /* 0x000000ff0400728c */ /* 0x004fc8000bf05070 */
[----:B------:R-:W-:-:S09]  /*0200*/  UISETP.NE.AND.EX UP0, UPT, UR5, URZ, UPT, UP0 ;  /* 0x000000ff0500728c */ /* 0x000fd2000bf05300 */
[----:B------:R-:W-:Y:S05]  /*0210*/  BRA.U !UP0, `(.L_x_3) ;  /* 0x0000000108107547 */ /* 0x000fea000b800000 */
[----:B------:R-:W2:Y:S01]  /*0220*/  LDC.64 R70, c[0x0][0x8a8] ;  /* 0x00022a00ff467b82 */ /* 0x000ea20000000a00 */
[----:B------:R-:W2:Y:S02]  /*0230*/  LDCU.64 UR4, c[0x0][0x358] ;  /* 0x00006b00ff0477ac */ /* 0x000ea40008000a00 */
[----:B--2---:R2:W5:Y:S01]  /*0240*/  LDG.E R70, desc[UR4][R70.64] ;  /* 0x0000000446467981 */ /* 0x004562000c1e1900 */
[----:B------:R-:W-:Y:S05]  /*0250*/  BRA `(.L_x_2) ;  /* 0x0000000000087947 */ /* 0x000fea0003800000 */
.L_x_3:
[----:B------:R-:W2:Y:S02]  /*0260*/  LDCU UR4, c[0x0][0x8a0] ;  /* 0x00011400ff0477ac */ /* 0x000ea40008000800 */
[----:B--2---:R-:W-:Y:S02]  /*0270*/  MOV R70, UR4 ;  /* 0x0000000400467c02 */ /* 0x004fe40008000f00 */
.L_x_2:
[----:B------:R-:W-:Y:S01]  /*0280*/  IMAD.U32 R0, RZ, RZ, UR17 ;  /* 0x00000011ff007e24 */ /* 0x000fe2000f8e00ff */
[----:B------:R-:W-:Y:S04]  /*0290*/  BSSY.RECONVERGENT B0, `(.L_x_4) ;  /* 0x000000c000007945 */ /* 0x000fe80003800200 */
[C---:B------:R-:W-:Y:S02]  /*02a0*/  ISETP.NE.OR P2, PT, R0.reuse, 0x1, !P1 ;  /* 0x000000010000780c */ /* 0x040fe40004f45670 */
[----:B------:R-:W-:-:S11]  /*02b0*/  ISETP.NE.OR P0, PT, R0, 0x3, !P1 ;  /* 0x000000030000780c */ /* 0x000fd60004f05670 */
[----:B------:R-:W-:Y:S05]  /*02c0*/  @P2 BRA `(.L_x_5) ;  /* 0x0000000000202947 */ /* 0x000fea0003800000 */
[----:B------:R-:W3:Y:S02]  /*02d0*/  LDCU.64 UR4, c[0x0][0x348] ;  /* 0x00006900ff0477ac */ /* 0x000ee40008000a00 */
[----:B---3--:R-:W-:Y:S02]  /*02e0*/  UIADD3 UR6, UP1, UPT, UR4, 0x80, URZ ;  /* 0x0000008004067890 */ /* 0x008fe4000ff3e0ff */
[----:B------:R-:W-:Y:S02]  /*02f0*/  UIADD3 UR4, UP0, UPT, UR4, 0x180, URZ ;  /* 0x0000018004047890 */ /* 0x000fe4000ff1e0ff */
[----:B------:R-:W-:Y:S02]  /*0300*/  UIADD3.X UR7, UPT, UPT, URZ, UR5, URZ, UP1, !UPT ;  /* 0x00000005ff077290 */ /* 0x000fe40008ffe4ff */
[----:B------:R-:W-:-:S07]  /*0310*/  UIADD3.X UR5, UPT, UPT, URZ, UR5, URZ, UP0, !UPT ;  /* 0x00000005ff057290 */ /* 0x000fce00087fe4ff */
[----:B------:R3:W-:Y:S02]  /*0320*/  UTMACCTL.PF [UR6] ;  /* 0x00000000060079b9 */ /* 0x0007e40008040000 */
[----:B------:R3:W-:Y:S02]  /*0330*/  UTMACCTL.PF [UR4] ;  /* 0x00000000040079b9 */ /* 0x0007e40008040000 */
[----:B---3--:R-:W-:Y:S01]  /*0340*/  NOP ;  /* 0x0000000000007918 */ /* 0x008fe20000000000 */
.L_x_5:
[----:B------:R-:W-:Y:S05]  /*0350*/  BSYNC.RECONVERGENT B0 ;  /* 0x0000000000007941 */ /* 0x000fea0003800200 */
.L_x_4:
[----:B------:R-:W-:Y:S04]  /*0360*/  BSSY.RECONVERGENT B0, `(.L_x_6) ;  /* 0x000000a000007945 */ /* 0x000fe80003800200 */
        /* <DEDUP_REMOVED lines=9> */
.L_x_7:
[----:B------:R-:W-:Y:S05]  /*0400*/  BSYNC.RECONVERGENT B0 ;  /* 0x0000000000007941 */ /* 0x000fea0003800200 */
.L_x_6:
[----:B------:R-:W3:Y:S01]  /*0410*/  LDCU.64 UR4, c[0x0][0x888] ;  /* 0x00011100ff0477ac */ /* 0x000ee20008000a00 */
[----:B------:R-:W-:Y:S02]  /*0420*/  UISETP.EQ.U32.AND UP1, UPT, UR8, URZ, UPT ;  /* 0x000000ff0800728c */ /* 0x000fe4000bf22070 */
[----:B------:R-:W-:Y:S02]  /*0430*/  UPLOP3.LUT UP3, UPT, UPT, UPT, UPT, 0x80, 0x8 ;  /* 0x000000000008789c */ /* 0x000fe40003f6f070 */
[----:B---3--:R-:W-:-:S04]  /*0440*/  UISETP.NE.U32.AND UP0, UPT, UR4, URZ, UPT ;  /* 0x000000ff0400728c */ /* 0x008fc8000bf05070 */
[----:B------:R-:W-:-:S04]  /*0450*/  UISETP.NE.AND.EX UP0, UPT, UR5, URZ, UPT, UP0 ;  /* 0x000000ff0500728c */ /* 0x000fc8000bf05300 */
[----:B------:R-:W-:-:S04]  /*0460*/  UISETP.EQ.OR.EX UP2, UPT, UR9, URZ, !UP0, UP1 ;  /* 0x000000ff0900728c */ /* 0x000fc8000c742710 */
[----:B------:R-:W-:-:S06]  /*0470*/  UP2UR UR4, UPR, URZ, 0x4 ;  /* 0x00000004ff047883 */ /* 0x000fcc0008000000 */
[----:B------:R-:W-:Y:S01]  /*0480*/  MOV R144, UR4 ;  /* 0x0000000400907c02 */ /* 0x000fe20008000f00 */
[----:B------:R-:W-:Y:S06]  /*0490*/  BRA.U !UP2, `(.L_x_8) ;  /* 0x000000010a207547 */ /* 0x000fec000b800000 */
[----:B-----5:R-:W-:Y:S01]  /*04a0*/  R2UR UR5, R72 ;  /* 0x00000000480572ca */ /* 0x020fe200000e0000 */
[----:B------:R-:W-:Y:S02]  /*04b0*/  UISETP.NE.U32.AND UP1, UPT, UR8, URZ, UPT ;  /* 0x000000ff0800728c */ /* 0x000fe4000bf25070 */
[----:B------:R-:W-:Y:S02]  /*04c0*/  USEL UR4, URZ, 0xffffffff, UP0 ;  /* 0xffffffffff047887 */ /* 0x000fe40008000000 */
[----:B------:R-:W-:-:S08]  /*04d0*/  UISETP.NE.AND.EX UP1, UPT, UR9, URZ, UPT, UP1 ;  /* 0x000000ff0900728c */ /* 0x000fd0000bf25310 */
[----:B------:R-:W-:-:S04]  /*04e0*/  UISETP.NE.AND UP0, UPT, UR5, URZ, UPT ;  /* 0x000000ff0500728c */ /* 0x000fc8000bf05270 */
[----:B------:R-:W-:-:S04]  /*04f0*/  @!UP1 USEL UR4, URZ, 0xffffffff, UP0 ;  /* 0xffffffffff049887 */ /* 0x000fc80008000000 */
[----:B------:R-:W-:-:S04]  /*0500*/  ULOP3.LUT UR4, UR4, 0x1, URZ, 0xc0, !UPT ;  /* 0x0000000104047892 */ /* 0x000fc8000f8ec0ff */
[----:B------:R-:W-:-:S11]  /*0510*/  UISETP.NE.U32.AND UP3, UPT, UR4, 0x1, UPT ;  /* 0x000000010400788c */ /* 0x000fd6000bf65070 */
.L_x_8:
[----:B------:R-:W3:Y:S01]  /*0520*/  SHFL.IDX PT, R0, R141, RZ, 0x1f ;  /* 0x00001fff8d007589 */ /* 0x000ee200000e0000 */
[----:B------:R-:W-:-:S04]  /*0530*/  UISETP.NE.AND UP0, UPT, UR17, 0x2, UPT ;  /* 0x000000021100788c */ /* 0x000fc8000bf05270 */
[----:B------:R-:W-:Y:S02]  /*0540*/  UISETP.EQ.AND UP1, UPT, UR27, URZ, !UP0 ;  /* 0x000000ff1b00728c */ /* 0x000fe4000c722270 */
[----:B------:R-:W-:-:S04]  /*0550*/  USEL UR41, URZ, 0x1, UP0 ;  /* 0x00000001ff297887 */ /* 0x000fc80008000000 */
[----:B------:R-:W-:Y:S02]  /*0560*/  PLOP3.LUT P3, PT, P1, PT, UP1, 0x80, 0x8 ;  /* 0x000000000008781c */ /* 0x000fe40000f6f018 */
[----:B---3--:R-:W-:-:S13]  /*0570*/  ISETP.NE.AND P0, PT, R0, RZ, PT ;  /* 0x000000ff0000720c */ /* 0x008fda0003f05270 */
[----:B------:R-:W-:Y:S05]  /*0580*/  @P0 BRA `(.L_x_9) ;  /* 0x00000000005c0947 */ /* 0x000fea0003800000 */
[----:B------:R-:W-:Y:S01]  /*0590*/  UMOV UR4, 0x400 ;  /* 0x0000040000047882 */ /* 0x000fe20000000000 */
[----:B------:R-:W-:Y:S01]  /*05a0*/  UMOV UR8, 0x1 ;  /* 0x0000000100087882 */ /* 0x000fe20000000000 */
[----:B------:R-:W-:Y:S01]  /*05b0*/  UMOV UR6, 0x2 ;  /* 0x0000000200067882 */ /* 0x000fe20000000000 */
[----:B------:R-:W-:Y:S02]  /*05c0*/  ULEA UR4, UR45, UR4, 0x18 ;  /* 0x000000042d047291 */ /* 0x000fe4000f8ec0ff */
[----:B------:R-:W-:-:S04]  /*05d0*/  UIADD3 UR8, UPT, UPT, -UR8, 0x100000, URZ ;  /* 0x0010000008087890 */ /* 0x000fc8000fffe1ff */
[----:B------:R-:W-:Y:S02]  /*05e0*/  USHF.L.U32 UR9, UR8, 0xb, URZ ;  /* 0x0000000b08097899 */ /* 0x000fe400080006ff */
[----:B------:R-:W-:Y:S02]  /*05f0*/  USHF.L.U32 UR8, UR8, 0x1, URZ ;  /* 0x0000000108087899 */ /* 0x000fe400080006ff */
[----:B------:R-:W-:-:S04]  /*0600*/  UIADD3 UR6, UPT, UPT, -UR6, 0x100000, URZ ;  /* 0x0010000006067890 */ /* 0x000fc8000fffe1ff */
[----:B------:R-:W-:Y:S02]  /*0610*/  USHF.L.U32 UR7, UR6, 0xb, URZ ;  /* 0x0000000b06077899 */ /* 0x000fe400080006ff */
[----:B------:R-:W-:Y:S01]  /*0620*/  USHF.L.U32 UR6, UR6, 0x1, URZ ;  /* 0x0000000106067899 */ /* 0x000fe200080006ff */
[----:B------:R-:W-:Y:S01]  /*0630*/  ELECT P0, URZ, PT ;  /* 0x0000000000ff782f */ /* 0x000fe20003800000 */
[----:B------:R-:W3:Y:S02]  /*0640*/  FENCE.VIEW.ASYNC.S ;  /* 0x00000000000073c6 */ /* 0x000ee40000000000 */
[----:B---3--:R3:W4:Y:S08]  /*0650*/  SYNCS.EXCH.64 URZ, [UR4], UR8 ;  /* 0x0000000804ff75b2 */ /* 0x0087300008000100 */
[----:B------:R3:W1:Y:S01]  /*0660*/  SYNCS.EXCH.64 URZ, [UR4+0x28], UR6 ;  /* 0x0000280604ff75b2 */ /* 0x0006620008000100 */
        /* <DEDUP_REMOVED lines=8> */
[----:B------:R-:W-:Y:S01]  /*06f0*/  NOP ;  /* 0x0000000000007918 */ /* 0x000fe20000000000 */
.L_x_9:
[----:B------:R-:W2:Y:S01]  /*0700*/  SHFL.IDX PT, R0, R141, RZ, 0x1f ;  /* 0x00001fff8d007589 */ /* 0x000ea200000e0000 */
[----:B------:R-:W-:Y:S01]  /*0710*/  NOP ;  /* 0x0000000000007918 */ /* 0x000fe20000000000 */
[----:B--2---:R-:W-:-:S13]  /*0720*/  ISETP.NE.AND P0, PT, R0, 0x1, PT ;  /* 0x000000010000780c */ /* 0x004fda0003f05270 */
[----:B------:R-:W-:Y:S05]  /*0730*/  @P0 BRA `(.L_x_10) ;  /* 0x0000000000540947 */ /* 0x000fea0003800000 */
[----:B---3--:R-:W-:Y:S01]  /*0740*/  UMOV UR4, 0x400 ;  /* 0x0000040000047882 */ /* 0x008fe20000000000 */
        /* <DEDUP_REMOVED lines=10> */
[----:B------:R-:W2:Y:S02]  /*07f0*/  FENCE.VIEW.ASYNC.S ;  /* 0x00000000000073c6 */ /* 0x000ea40000000000 */
[----:B--2---:R2:W3:Y:S08]  /*0800*/  SYNCS.EXCH.64 URZ, [UR4+0x50], UR8 ;  /* 0x0000500804ff75b2 */ /* 0x0044f00008000100 */
        /* <DEDUP_REMOVED lines=8> */
.L_x_10:
[----:B------:R-:W4:Y:S01]  /*0890*/  SHFL.IDX PT, R0, R141, RZ, 0x1f ;  /* 0x00001fff8d007589 */ /* 0x000f2200000e0000 */
[----:B------:R-:W-:Y:S01]  /*08a0*/  NOP ;  /* 0x0000000000007918 */ /* 0x000fe20000000000 */
[----:B----4-:R-:W-:-:S13]  /*08b0*/  ISETP.NE.AND P0, PT, R0, 0x3, PT ;  /* 0x000000030000780c */ /* 0x010fda0003f05270 */
[----:B------:R-:W-:Y:S05]  /*08c0*/  @P0 BRA `(.L_x_11) ;  /* 0x00000000002c0947 */ /* 0x000fea0003800000 */
[----:B--23--:R-:W-:Y:S01]  /*08d0*/  UMOV UR6, 0x400 ;  /* 0x0000040000067882 */ /* 0x00cfe20000000000 */
[----:B------:R-:W-:Y:S01]  /*08e0*/  UMOV UR4, 0x20 ;  /* 0x0000002000047882 */ /* 0x000fe20000000000 */
[----:B------:R-:W-:Y:S02]  /*08f0*/  ULEA UR6, UR45, UR6, 0x18 ;  /* 0x000000062d067291 */ /* 0x000fe4000f8ec0ff */
[----:B------:R-:W-:-:S04]  /*0900*/  UIADD3 UR4, UPT, UPT, -UR4, 0x100000, URZ ;  /* 0x0010000004047890 */ /* 0x000fc8000fffe1ff */
[----:B------:R-:W-:Y:S02]  /*0910*/  USHF.L.U32 UR5, UR4, 0xb, URZ ;  /* 0x0000000b04057899 */ /* 0x000fe400080006ff */
[----:B------:R-:W-:Y:S01]  /*0920*/  USHF.L.U32 UR4, UR4, 0x1, URZ ;  /* 0x0000000104047899 */ /* 0x000fe200080006ff */
[----:B------:R-:W-:Y:S01]  /*0930*/  ELECT P0, URZ, PT ;  /* 0x0000000000ff782f */ /* 0x000fe20003800000 */
[----:B------:R-:W2:Y:S10]  /*0940*/  FENCE.VIEW.ASYNC.S ;  /* 0x00000000000073c6 */ /* 0x000eb40000000000 */
[----:B--2---:R4:W2:Y:S01]  /*0950*/  SYNCS.EXCH.64 URZ, [UR6+0x90], UR4 ;  /* 0x0000900406ff75b2 */ /* 0x0048a20008000100 */
[----:B------:R4:W3:Y:S02]  /*0960*/  SYNCS.EXCH.64 URZ, [UR6+0x98], UR4 ;  /* 0x0000980406ff75b2 */ /* 0x0008e40008000100 */
[----:B----4-:R-:W-:Y:S01]  /*0970*/  NOP ;  /* 0x0000000000007918 */ /* 0x010fe20000000000 */
.L_x_11:
[----:B------:R-:W4:Y:S01]  /*0980*/  SHFL.IDX PT, R0, R141, RZ, 0x1f ;  /* 0x00001fff8d007589 */ /* 0x000f2200000e0000 */
[----:B------:R-:W-:Y:S01]  /*0990*/  NOP ;  /* 0x0000000000007918 */ /* 0x000fe20000000000 */
[----:B----4-:R-:W-:-:S13]  /*09a0*/  ISETP.NE.AND P0, PT, R0, 0x4, PT ;  /* 0x000000040000780c */ /* 0x010fda0003f05270 */
[----:B------:R-:W-:Y:S05]  /*09b0*/  @P0 BRA `(.L_x_12) ;  /* 0x0000000000480947 */ /* 0x000fea0003800000 */
[----:B--23--:R-:W-:Y:S01]  /*09c0*/  UMOV UR4, 0x3a0 ;  /* 0x000003a000047882 */ /* 0x00cfe20000000000 */
[----:B------:R-:W-:Y:S01]  /*09d0*/  UMOV UR6, 0x400 ;  /* 0x0000040000067882 */ /* 0x000fe20000000000 */
[----:B------:R-:W-:Y:S01]  /*09e0*/  USEL UR4, UR4, 0x320, UP3 ;  /* 0x0000032004047887 */ /* 0x000fe20009800000 */
        /* <DEDUP_REMOVED lines=10> */
[----:B--2---:R4:W2:Y:S08]  /*0a90*/  SYNCS.EXCH.64 URZ, [UR6+0xa0], UR8 ;  /* 0x0000a00806ff75b2 */ /* 0x0048b00008000100 */
[----:B------:R4:W3:Y:S01]  /*0aa0*/  SYNCS.EXCH.64 URZ, [UR6+0xb0], UR4 ;  /* 0x0000b00406ff75b2 */ /* 0x0008e20008000100 */
[----:B------:R4:W1:Y:S01]  /*0ab0*/  SYNCS.EXCH.64 URZ, [UR6+0xa8], UR8 ;  /* 0x0000a80806ff75b2 */ /* 0x0008620008000100 */
[----:B------:R4:W1:Y:S02]  /*0ac0*/  SYNCS.EXCH.64 URZ, [UR6+0xb8], UR4 ;  /* 0x0000b80406ff75b2 */ /* 0x0008640008000100 */
[----:B----4-:R-:W-:Y:S01]  /*0ad0*/  NOP ;  /* 0x0000000000007918 */ /* 0x010fe20000000000 */
.L_x_12:
[----:B------:R-:W4:Y:S01]  /*0ae0*/  SHFL.IDX PT, R0, R141, RZ, 0x1f ;  /* 0x00001fff8d007589 */ /* 0x000f2200000e0000 */
[----:B------:R-:W-:Y:S01]  /*0af0*/  NOP ;  /* 0x0000000000007918 */ /* 0x000fe20000000000 */
[----:B----4-:R-:W-:-:S13]  /*0b00*/  ISETP.NE.AND P0, PT, R0, 0x5, PT ;  /* 0x000000050000780c */ /* 0x010fda0003f05270 */
[----:B------:R-:W-:Y:S05]  /*0b10*/  @P0 BRA `(.L_x_13) ;  /* 0x0000000000440947 */ /* 0x000fea0003800000 */
[----:B--23--:R-:W-:Y:S01]  /*0b20*/  UMOV UR4, 0x400 ;  /* 0x0000040000047882 */ /* 0x00cfe20000000000 */
        /* <DEDUP_REMOVED lines=16> */
.L_x_13:
[----:B------:R-:W4:Y:S01]  /*0c30*/  SHFL.IDX PT, R0, R141, RZ, 0x1f ;  /* 0x00001fff8d007589 */ /* 0x000f2200000e0000 */
[----:B------:R-:W-:Y:S01]  /*0c40*/  ISETP.NE.OR P1, PT, RZ, UR17, !P1 ;  /* 0x00000011ff007c0c */ /* 0x000fe2000cf25670 */
        /* <DEDUP_REMOVED lines=12> */
[----:B------:R4:W3:Y:S01]  /*0d10*/  SYNCS.EXCH.64 URZ, [UR4+0xf0], UR6 ;  /* 0x0000f00604ff75b2 */ /* 0x0008e20008000100 */
[----:B------:R4:W1:Y:S01]  /*0d20*/  SYNCS.EXCH.64 URZ, [UR4+0xe8], UR6 ;  /* 0x0000e80604ff75b2 */ /* 0x0008620008000100 */
[----:B------:R4:W1:Y:S02]  /*0d30*/  SYNCS.EXCH.64 URZ, [UR4+0xf8], UR6 ;  /* 0x0000f80604ff75b2 */ /* 0x0008640008000100 */
[----:B----4-:R-:W-:Y:S01]  /*0d40*/  NOP ;  /* 0x0000000000007918 */ /* 0x010fe20000000000 */
.L_x_14:
[----:B------:R-:W-:Y:S01]  /*0d50*/  VOTEU.ALL UP0, P1 ;  /* 0x0000000000ff7886 */ /* 0x000fe20000800000 */
[----:B--23--:R-:W-:Y:S01]  /*0d60*/  UMOV UR4, 0x20 ;  /* 0x0000002000047882 */ /* 0x00cfe20000000000 */
[----:B------:R-:W2:Y:S01]  /*0d70*/  LDCU UR7, c[0x0][0x36c] ;  /* 0x00006d80ff0777ac */ /* 0x000ea20008000800 */
[----:B------:R-:W-:Y:S01]  /*0d80*/  NOP ;  /* 0x0000000000007918 */ /* 0x000fe20000000000 */
[----:B------:R-:W-:Y:S01]  /*0d90*/  LOP3.LUT R3, R155, 0x1f, RZ, 0xc0, !PT ;  /* 0x0000001f9b037812 */ /* 0x000fe200078ec0ff */
[----:B------:R-:W-:Y:S01]  /*0da0*/  @!UP0 UMOV UR6, 0x400 ;  /* 0x0000040000068882 */ /* 0x000fe20000000000 */
[----:B------:R-:W-:-:S04]  /*0db0*/  @!UP0 UIADD3 UR4, UPT, UPT, -UR4, 0x100000, URZ ;  /* 0x0010000004048890 */ /* 0x000fc8000fffe1ff */
[----:B------:R-:W-:Y:S02]  /*0dc0*/  @!UP0 USHF.L.U32 UR5, UR4, 0xb, URZ ;  /* 0x0000000b04058899 */ /* 0x000fe400080006ff */
[----:B------:R-:W-:Y:S02]  /*0dd0*/  @!UP0 USHF.L.U32 UR4, UR4, 0x1, URZ ;  /* 0x0000000104048899 */ /* 0x000fe400080006ff */
[----:B------:R-:W-:Y:S01]  /*0de0*/  @!UP0 ULEA UR6, UR45, UR6, 0x18 ;  /* 0x000000062d068291 */ /* 0x000fe2000f8ec0ff */
[----:B------:R-:W-:Y:S01]  /*0df0*/  VOTEU.ALL UP0, P1 ;  /* 0x0000000000ff7886 */ /* 0x000fe20000800000 */
[----:B------:R-:W-:Y:S02]  /*0e00*/  UISETP.NE.AND UP4, UPT, UR17, URZ, UPT ;  /* 0x000000ff1100728c */ /* 0x000fe4000bf85270 */
[----:B--2---:R-:W-:Y:S01]  /*0e10*/  UISETP.EQ.U32.AND UP5, UPT, UR7, 0x1, UPT ;  /* 0x000000010700788c */ /* 0x004fe2000bfa2070 */
[----:B------:R-:W2:Y:S07]  /*0e20*/  FENCE.VIEW.ASYNC.S ;  /* 0x00000000000073c6 */ /* 0x000eae0000000000 */
[----:B--2---:R2:W3:Y:S01]  /*0e30*/  @!UP0 SYNCS.EXCH.64 URZ, [UR6+0x100], UR4 ;  /* 0x0001000406ff85b2 */ /* 0x0044e20008000100 */
[----:B------:R-:W-:Y:S05]  /*0e40*/  BRA.U !UP5, `(.L_x_15) ;  /* 0x000000010d087547 */ /* 0x000fea000b800000 */
[----:B-1-3--:R-:W-:Y:S01]  /*0e50*/  UCGABAR_ARV ;  /* 0x00000000000079c7 */ /* 0x00afe20008000000 */
[----:B------:R-:W-:Y:S05]  /*0e60*/  BRA `(.L_x_16) ;  /* 0x0000000000047947 */ /* 0x000fea0003800000 */
.L_x_15:
[----:B-1-3--:R-:W-:Y:S01]  /*0e70*/  NOP ;  /* 0x0000000000007918 */ /* 0x00afe20000000000 */
.L_x_16:
[----:B------:R-:W1:Y:S01]  /*0e80*/  S2UR UR16, SR_CTAID.X ;  /* 0x00000000001079c3 */ /* 0x000e620000002500 */
[----:B------:R-:W-:-:S05]  /*0e90*/  CS2R.32 R143, SR_CgaSize ;  /* 0x00000000008f7805 */ /* 0x000fca0000008a00 */
[----:B------:R-:W-:-:S05]  /*0ea0*/  IMAD R143, R143, -0xa0, RZ ;  /* 0xffffff608f8f7824 */ /* 0x000fca00078e02ff */
[----:B--2---:R-:W-:-:S14]  /*0eb0*/  R2UR UR5, R143 ;  /* 0x000000008f0572ca */ /* 0x004fdc00000e0000 */
[----:B------:R-:W2:Y:S01]  /*0ec0*/  LDCU UR5, c[0x0][UR5+0x2b0] ;  /* 0x00005600050577ac */ /* 0x000ea20008000800 */
[----:B------:R-:W-:-:S05]  /*0ed0*/  CS2R.32 R143, SR_CgaSize ;  /* 0x00000000008f7805 */ /* 0x000fca0000008a00 */
[----:B------:R-:W-:-:S05]  /*0ee0*/  IMAD R143, R143, -0xa0, RZ ;  /* 0xffffff608f8f7824 */ /* 0x000fca00078e02ff */
[----:B------:R-:W-:-:S14]  /*0ef0*/  R2UR UR4, R143 ;  /* 0x000000008f0472ca */ /* 0x000fdc00000e0000 */
[----:B------:R-:W3:Y:S01]  /*0f00*/  LDCU UR4, c[0x0][UR4+0x2b4] ;  /* 0x00005680040477ac */ /* 0x000ee20008000800 */
[----:B------:R-:W4:Y:S01]  /*0f10*/  S2UR UR7, SR_CTAID.Y ;  /* 0x00000000000779c3 */ /* 0x000f220000002600 */
[----:B------:R-:W-:-:S05]  /*0f20*/  CS2R.32 R143, SR_CgaSize ;  /* 0x00000000008f7805 */ /* 0x000fca0000008a00 */
[----:B------:R-:W-:-:S05]  /*0f30*/  IMAD R143, R143, -0xa0, RZ ;  /* 0xffffff608f8f7824 */ /* 0x000fca00078e02ff */
[----:B------:R-:W-:-:S14]  /*0f40*/  R2UR UR8, R143 ;  /* 0x000000008f0872ca */ /* 0x000fdc00000e0000 */
[----:B------:R-:W3:Y:S01]  /*0f50*/  LDCU UR8, c[0x0][UR8+0x2a0] ;  /* 0x00005400080877ac */ /* 0x000ee20008000800 */
[----:B------:R-:W-:-:S05]  /*0f60*/  CS2R.32 R143, SR_CgaSize ;  /* 0x00000000008f7805 */ /* 0x000fca0000008a00 */
[----:B------:R-:W-:-:S05]  /*0f70*/  IMAD R143, R143, -0xa0, RZ ;  /* 0xffffff608f8f7824 */ /* 0x000fca00078e02ff */
[----:B------:R-:W-:-:S14]  /*0f80*/  R2UR UR9, R143 ;  /* 0x000000008f0972ca */ /* 0x000fdc00000e0000 */
[----:B------:R-:W3:Y:S01]  /*0f90*/  LDCU UR9, c[0x0][UR9+0x2a4] ;  /* 0x00005480090977ac */ /* 0x000ee20008000800 */
[----:B------:R-:W3:Y:S01]  /*0fa0*/  S2UR UR36, SR_CTAID.Z ;  /* 0x00000000002479c3 */ /* 0x000ee20000002700 */
[----:B------:R-:W3:Y:S01]  /*0fb0*/  LDCU UR21, c[0x0][0xb24] ;  /* 0x00016480ff1577ac */ /* 0x000ee20008000800 */
[----:B------:R-:W-:Y:S02]  /*0fc0*/  UISETP.GT.U32.AND UP0, UPT, UR27, 0xffff, UPT ;  /* 0x0000ffff1b00788c */ /* 0x000fe4000bf04070 */
[----:B------:R-:W-:Y:S01]  /*0fd0*/  USHF.L.U32 UR29, UR45, 0xa, URZ ;  /* 0x0000000a2d1d7899 */ /* 0x000fe200080006ff */
[----:B-1----:R-:W-:Y:S01]  /*0fe0*/  I2FP.F32.U32 R2, UR16 ;  /* 0x0000001000027c45 */ /* 0x002fe20008201000 */
[----:B------:R-:W-:Y:S01]  /*0ff0*/  UMOV UR32, 0x5 ;  /* 0x0000000500207882 */ /* 0x000fe20000000000 */
[----:B------:R-:W1:Y:S03]  /*1000*/  LDCU UR42, c[0x0][0xb24] ;  /* 0x00016480ff2a77ac */ /* 0x000e660008000800 */
[----:B--2---:R-:W-:Y:S01]  /*1010*/  FMUL R2, R2, UR5 ;  /* 0x0000000502027c20 */ /* 0x004fe20008400000 */
[----:B------:R-:W2:Y:S01]  /*1020*/  LDCU UR31, c[0x0][0xb30] ;  /* 0x00016600ff1f77ac */ /* 0x000ea20008000800 */
[----:B----4-:R-:W-:Y:S01]  /*1030*/  I2FP.F32.U32 R0, UR7 ;  /* 0x0000000700007c45 */ /* 0x010fe20008201000 */
[----:B------:R-:W-:-:S03]  /*1040*/  USHF.L.U32 UR46, UR16, 0x7, URZ ;  /* 0x00000007102e7899 */ /* 0x000fc600080006ff */
[----:B------:R-:W4:Y:S01]  /*1050*/  F2I.U32.TRUNC.NTZ R2, R2 ;  /* 0x0000000200027305 */ /* 0x000f22000020f000 */
[----:B------:R-:W-:Y:S01]  /*1060*/  USEL UR26, UR27, 0xffff, !UP0 ;  /* 0x0000ffff1b1a7887 */ /* 0x000fe2000c000000 */
[----:B---3--:R-:W-:Y:S01]  /*1070*/  FMUL R0, R0, UR4 ;  /* 0x0000000400007c20 */ /* 0x008fe20008400000 */
[----:B------:R-:W-:Y:S01]  /*1080*/  UISETP.GE.AND UP2, UPT, UR21, 0x1, UPT ;  /* 0x000000011500788c */ /* 0x000fe2000bf46270 */
[----:B------:R-:W-:-:S04]  /*1090*/  UMOV UR20, UR7 ;  /* 0x0000000700147c82 */ /* 0x000fc80008000000 */
[----:B------:R-:W3:Y:S01]  /*10a0*/  F2I.U32.TRUNC.NTZ R0, R0 ;  /* 0x0000000000007305 */ /* 0x000ee2000020f000 */
[----:B----4-:R-:W-:Y:S02]  /*10b0*/  R2UR UR4, R2 ;  /* 0x00000000020472ca */ /* 0x010fe400000e0000 */
[----:B------:R-:W-:Y:S02]  /*10c0*/  PRMT R2, RZ, 0x7610, R2 ;  /* 0x00007610ff027816 */ /* 0x000fe40000000002 */
[----:B---3--:R-:W-:Y:S02]  /*10d0*/  R2UR UR6, R0 ;  /* 0x00000000000672ca */ /* 0x008fe400000e0000 */
[----:B------:R-:W-:-:S07]  /*10e0*/  PRMT R0, RZ, 0x7610, R0 ;  /* 0x00007610ff007816 */ /* 0x000fce0000000000 */
[----:B------:R-:W-:-:S04]  /*10f0*/  UIADD3 UR5, UPT, UPT, -UR4, URZ, URZ ;  /* 0x000000ff04057290 */ /* 0x000fc8000fffe1ff */
[----:B------:R-:W-:Y:S02]  /*1100*/  UIMAD UR5, UR8, UR5, UR16 ;  /* 0x00000005080572a4 */ /* 0x000fe4000f8e0210 */
[----:B------:R-:W-:-:S04]  /*1110*/  UIADD3 UR4, UPT, UPT, -UR6, URZ, URZ ;  /* 0x000000ff06047290 */ /* 0x000fc8000fffe1ff */
[----:B------:R-:W-:Y:S01]  /*1120*/  IMAD.U32 R143, RZ, RZ, UR5 ;  /* 0x00000005ff8f7e24 */ /* 0x000fe2000f8e00ff */
[----:B------:R-:W-:-:S06]  /*1130*/  UIMAD UR4, UR9, UR4, UR7 ;  /* 0x00000004090472a4 */ /* 0x000fcc000f8e0207 */
[----:B------:R-:W-:Y:S01]  /*1140*/  IMAD.U32 R142, RZ, RZ, UR4 ;  /* 0x00000004ff8e7e24 */ /* 0x000fe2000f8e00ff */
[----:B-12---:R-:W-:Y:S06]  /*1150*/  BRA.U UP4, `(.L_x_17) ;  /* 0x0000000104447547 */ /* 0x006fec000b800000 */
[----:B------:R-:W-:Y:S02]  /*1160*/  R2UR UR4, R143 ;  /* 0x000000008f0472ca */ /* 0x000fe400000e0000 */
[----:B------:R-:W-:-:S11]  /*1170*/  R2UR UR8, R142 ;  /* 0x000000008e0872ca */ /* 0x000fd600000e0000 */
[----:B------:R-:W-:Y:S02]  /*1180*/  UISETP.GT.U32.AND UP0, UPT, UR4, 0x1, UPT ;  /* 0x000000010400788c */ /* 0x000fe4000bf04070 */
[----:B------:R-:W-:Y:S02]  /*1190*/  ULOP3.LUT UR4, UR4, 0xfffffffe, URZ, 0xc0, !UPT ;  /* 0xfffffffe04047892 */ /* 0x000fe4000f8ec0ff */
[----:B------:R-:W-:Y:S02]  /*11a0*/  UISETP.NE.AND UP1, UPT, UR8, URZ, UP0 ;  /* 0x000000ff0800728c */ /* 0x000fe40008725270 */
[----:B------:R-:W-:Y:S02]  /*11b0*/  UISETP.NE.AND UP0, UPT, UR8, 0x1, UP0 ;  /* 0x000000010800788c */ /* 0x000fe40008705270 */
[----:B------:R-:W-:Y:S02]  /*11c0*/  USEL UR7, URZ, 0x1, UP1 ;  /* 0x00000001ff077887 */ /* 0x000fe40008800000 */
[----:B------:R-:W-:-:S02]  /*11d0*/  USEL UR6, URZ, 0x4, UP0 ;  /* 0x00000004ff067887 */ /* 0x000fc40008000000 */
[----:B------:R-:W-:Y:S02]  /*11e0*/  USEL UR5, URZ, 0x2, UP1 ;  /* 0x00000002ff057887 */ /* 0x000fe40008800000 */
[----:B------:R-:W-:Y:S02]  /*11f0*/  ULEA UR4, UR8, UR4, 0x1 ;  /* 0x0000000408047291 */ /* 0x000fe4000f8e08ff */
[----:B------:R-:W-:Y:S02]  /*1200*/  USEL UR8, URZ, 0x8, UP0 ;  /* 0x00000008ff087887 */ /* 0x000fe40008000000 */
[----:B------:R-:W-:-:S03]  /*1210*/  UIADD3 UR5, UPT, UPT, UR5, UR6, UR7 ;  /* 0x0000000605057290 */ /* 0x000fc6000fffe007 */
[----:B------:R-:W-:Y:S01]  /*1220*/  UMOV UR6, 0x3 ;  /* 0x0000000300067882 */ /* 0x000fe20000000000 */
[----:B------:R-:W-:Y:S02]  /*1230*/  UIADD3 UR5, UPT, UPT, UR5, UR8, URZ ;  /* 0x0000000805057290 */ /* 0x000fe4000fffe0ff */
[----:B------:R-:W-:-:S04]  /*1240*/  USHF.L.U32 UR4, UR6, UR4, URZ ;  /* 0x0000000406047299 */ /* 0x000fc800080006ff */
[----:B------:R-:W-:Y:S02]  /*1250*/  IMAD.U32 R2, RZ, RZ, UR5 ;  /* 0x00000005ff027e24 */ /* 0x000fe4000f8e00ff */
[----:B------:R-:W-:Y:S02]  /*1260*/  IMAD.U32 R0, RZ, RZ, UR4 ;  /* 0x00000004ff007e24 */ /* 0x000fe4000f8e00ff */
.L_x_17:
[----:B------:R-:W-:Y:S05]  /*1270*/  BRA.U !UP2, `(.L_x_18) ;  /* 0x000000010ad47547 */ /* 0x000fea000b800000 */
[----:B------:R-:W1:Y:S01]  /*1280*/  LDCU.128 UR12, c[0x0][0xb10] ;  /* 0x00016200ff0c77ac */ /* 0x000e620008000c00 */
[----:B------:R-:W2:Y:S01]  /*1290*/  LDCU UR6, c[0x0][0x370] ;  /* 0x00006e00ff0677ac */ /* 0x000ea20008000800 */
[----:B------:R-:W3:Y:S01]  /*12a0*/  LDCU UR5, c[0x0][0x374] ;  /* 0x00006e80ff0577ac */ /* 0x000ee20008000800 */
[----:B------:R-:W4:Y:S01]  /*12b0*/  LDCU UR30, c[0x0][0xb0c] ;  /* 0x00016180ff1e77ac */ /* 0x000f220008000800 */
[----:B------:R-:W4:Y:S01]  /*12c0*/  LDCU UR4, c[0x0][0xb20] ;  /* 0x00016400ff0477ac */ /* 0x000f220008000800 */
[----:B------:R-:W4:Y:S01]  /*12d0*/  LDCU.64 UR8, c[0x0][0xb28] ;  /* 0x00016500ff0877ac */ /* 0x000f220008000a00 */
[----:B-1----:R-:W-:Y:S02]  /*12e0*/  UISETP.NE.AND UP0, UPT, UR14, 0x1, UPT ;  /* 0x000000010e00788c */ /* 0x002fe4000bf05270 */
[----:B---3--:R-:W-:Y:S02]  /*12f0*/  UIMAD.WIDE.U32 UR10, UR5, UR15, URZ ;  /* 0x0000000f050a72a5 */ /* 0x008fe4000f8e00ff */
[----:B--2---:R-:W-:-:S02]  /*1300*/  UIMAD.WIDE.U32 UR22, UR6, UR12, URZ ;  /* 0x0000000c061672a5 */ /* 0x004fc4000f8e00ff */
[----:B----4-:R-:W-:Y:S02]  /*1310*/  UISETP.NE.AND UP1, UPT, UR30, 0x1, UPT ;  /* 0x000000011e00788c */ /* 0x010fe4000bf25270 */
[----:B------:R-:W-:Y:S01]  /*1320*/  UISETP.NE.AND UP2, UPT, UR21, 0x1, UPT ;  /* 0x000000011500788c */ /* 0x000fe2000bf45270 */
[----:B------:R-:W-:Y:S02]  /*1330*/  UMOV UR10, UR11 ;  /* 0x0000000b000a7c82 */ /* 0x000fe40008000000 */
[----:B------:R-:W-:Y:S01]  /*1340*/  UMOV UR22, UR23 ;  /* 0x0000001700167c82 */ /* 0x000fe20008000000 */
[----:B------:R-:W-:Y:S02]  /*1350*/  @UP0 USHF.R.U32.HI UR5, URZ, UR4, UR10 ;  /* 0x00000004ff050299 */ /* 0x000fe4000801160a */
[----:B------:R-:W-:Y:S02]  /*1360*/  UIMAD.WIDE.U32 UR24, UR20, UR15, URZ ;  /* 0x0000000f141872a5 */ /* 0x000fe4000f8e00ff */
[----:B------:R-:W-:-:S02]  /*1370*/  UIMAD.WIDE.U32 UR10, UR5, UR8, URZ ;  /* 0x00000008050a72a5 */ /* 0x000fc4000f8e00ff */
[----:B------:R-:W-:Y:S02]  /*1380*/  @UP1 USHF.R.U32.HI UR6, URZ, UR13, UR22 ;  /* 0x0000000dff061299 */ /* 0x000fe40008011616 */
[----:B------:R-:W-:Y:S02]  /*1390*/  UIMAD.WIDE.U32 UR18, UR16, UR12, URZ ;  /* 0x0000000c101272a5 */ /* 0x000fe4000f8e00ff */
[----:B------:R-:W-:Y:S01]  /*13a0*/  UIMAD.WIDE.U32 UR22, UR6, UR8, URZ ;  /* 0x00000008061672a5 */ /* 0x000fe2000f8e00ff */
[----:B------:R-:W-:Y:S01]  /*13b0*/  UMOV UR24, UR25 ;  /* 0x0000001900187c82 */ /* 0x000fe20008000000 */
[----:B------:R-:W-:Y:S01]  /*13c0*/  UMOV UR10, UR11 ;  /* 0x0000000b000a7c82 */ /* 0x000fe20008000000 */
[----:B------:R-:W-:Y:S02]  /*13d0*/  USHF.R.U32.HI UR24, URZ, UR4, UR24 ;  /* 0x00000004ff187299 */ /* 0x000fe40008011618 */
[----:B------:R-:W-:Y:S02]  /*13e0*/  @UP2 USHF.R.U32.HI UR5, URZ, UR9, UR10 ;  /* 0x00000009ff052299 */ /* 0x000fe4000801160a */
[----:B------:R-:W-:Y:S01]  /*13f0*/  UMOV UR7, UR23 ;  /* 0x0000001700077c82 */ /* 0x000fe20008000000 */
[----:B------:R-:W-:Y:S01]  /*1400*/  UMOV UR18, UR19 ;  /* 0x0000001300127c82 */ /* 0x000fe20008000000 */
[----:B------:R-:W-:-:S02]  /*1410*/  @UP2 USHF.R.U32.HI UR6, URZ, UR9, UR7 ;  /* 0x00000009ff062299 */ /* 0x000fc40008011607 */
[----:B------:R-:W-:Y:S02]  /*1420*/  USHF.R.U32.HI UR13, URZ, UR13, UR18 ;  /* 0x0000000dff0d7299 */ /* 0x000fe40008011612 */
[----:B------:R-:W-:Y:S02]  /*1430*/  USEL UR4, UR20, UR24, !UP0 ;  /* 0x0000001814047287 */ /* 0x000fe4000c000000 */
[----:B------:R-:W-:Y:S02]  /*1440*/  UIMAD UR7, UR5, UR21, URZ ;  /* 0x00000015050772a4 */ /* 0x000fe4000f8e02ff */
[----:B------:R-:W-:Y:S02]  /*1450*/  USEL UR5, UR16, UR13, !UP1 ;  /* 0x0000000d10057287 */ /* 0x000fe4000c800000 */
[----:B------:R-:W-:Y:S02]  /*1460*/  UIMAD UR12, UR6, UR21, URZ ;  /* 0x00000015060c72a4 */ /* 0x000fe4000f8e02ff */
[----:B------:R-:W-:-:S02]  /*1470*/  UISETP.GE.AND UP0, UPT, UR4, UR7, UPT ;  /* 0x000000070400728c */ /* 0x000fc4000bf06270 */
[----:B------:R-:W-:Y:S02]  /*1480*/  UIMAD.WIDE.U32 UR10, UR4, UR8, URZ ;  /* 0x00000008040a72a5 */ /* 0x000fe4000f8e00ff */
[----:B------:R-:W-:Y:S02]  /*1490*/  UISETP.GE.OR UP0, UPT, UR5, UR12, UP0 ;  /* 0x0000000c0500728c */ /* 0x000fe40008706670 */
[----:B------:R-:W-:Y:S02]  /*14a0*/  UIMAD.WIDE.U32 UR12, UR5, UR8, URZ ;  /* 0x00000008050c72a5 */ /* 0x000fe4000f8e00ff */
[----:B------:R-:W-:Y:S01]  /*14b0*/  UIADD3 UR10, UPT, UPT, -UR4, URZ, URZ ;  /* 0x000000ff040a7290 */ /* 0x000fe2000fffe1ff */
[----:B------:R-:W-:Y:S01]  /*14c0*/  UMOV UR8, UR11 ;  /* 0x0000000b00087c82 */ /* 0x000fe20008000000 */
[----:B------:R-:W-:Y:S02]  /*14d0*/  UIADD3 UR11, UPT, UPT, -UR5, URZ, URZ ;  /* 0x000000ff050b7290 */ /* 0x000fe4000fffe1ff */
[----:B------:R-:W-:-:S03]  /*14e0*/  USHF.R.U32.HI UR8, URZ, UR9, UR8 ;  /* 0x00000009ff087299 */ /* 0x000fc60008011608 */
[----:B------:R-:W-:Y:S01]  /*14f0*/  @!UP0 UMOV UR7, UR13 ;  /* 0x0000000d00078c82 */ /* 0x000fe20008000000 */
[----:B------:R-:W-:Y:S02]  /*1500*/  UIMAD UR20, UR14, UR10, UR20 ;  /* 0x0000000a0e1472a4 */ /* 0x000fe4000f8e0214 */
[----:B------:R-:W-:Y:S02]  /*1510*/  USEL UR8, UR4, UR8, !UP2 ;  /* 0x0000000804087287 */ /* 0x000fe4000d000000 */
[----:B------:R-:W-:Y:S02]  /*1520*/  @!UP0 USHF.R.U32.HI UR7, URZ, UR9, UR7 ;  /* 0x00000009ff078299 */ /* 0x000fe40008011607 */
[----:B------:R-:W-:Y:S02]  /*1530*/  UIADD3 UR9, UPT, UPT, -UR8, URZ, URZ ;  /* 0x000000ff08097290 */ /* 0x000fe4000fffe1ff */
[----:B------:R-:W-:Y:S02]  /*1540*/  @!UP0 USEL UR7, UR5, UR7, !UP2 ;  /* 0x0000000705078287 */ /* 0x000fe4000d000000 */
[----:B------:R-:W-:-:S02]  /*1550*/  UIMAD UR9, UR21, UR9, UR4 ;  /* 0x00000009150972a4 */ /* 0x000fc4000f8e0204 */
[----:B------:R-:W-:Y:S02]  /*1560*/  @!UP0 UIADD3 UR8, UPT, UPT, UR8, -UR7, URZ ;  /* 0x8000000708088290 */ /* 0x000fe4000fffe0ff */
[----:B------:R-:W-:Y:S02]  /*1570*/  @!UP0 UIMAD UR6, UR9, UR6, UR7 ;  /* 0x00000006090682a4 */ /* 0x000fe4000f8e0207 */
[----:B------:R-:W-:Y:S02]  /*1580*/  @!UP0 UIMAD UR4, UR8, UR21, UR5 ;  /* 0x00000015080482a4 */ /* 0x000fe4000f8e0205 */
[----:B------:R-:W-:Y:S02]  /*1590*/  UIMAD UR16, UR30, UR11, UR16 ;  /* 0x0000000b1e1072a4 */ /* 0x000fe4000f8e0210 */
[----:B------:R-:W-:Y:S01]  /*15a0*/  UIMAD UR20, UR4, UR14, UR20 ;  /* 0x0000000e041472a4 */ /* 0x000fe2000f8e0214 */
[----:B------:R-:W-:Y:S02]  /*15b0*/  @!UP0 UMOV UR5, UR6 ;  /* 0x0000000600058c82 */ /* 0x000fe40008000000 */
[----:B------:R-:W-:-:S12]  /*15c0*/  UIMAD UR16, UR5, UR30, UR16 ;  /* 0x0000001e051072a4 */ /* 0x000fd8000f8e0210 */
.L_x_18:
[----:B------:R-:W-:Y:S02]  /*15d0*/  UISETP.NE.AND UP1, UPT, UR31, 0x1, UPT ;  /* 0x000000011f00788c */ /* 0x000fe4000bf25270 */
[----:B------:R-:W-:Y:S02]  /*15e0*/  ULOP3.LUT UR21, UR26, 0xffff, URZ, 0xc0, !UPT ;  /* 0x0000ffff1a157892 */ /* 0x000fe4000f8ec0ff */
[----:B------:R-:W-:Y:S02]  /*15f0*/  UISETP.NE.AND UP0, UPT, UR17, 0x2, UPT ;  /* 0x000000021100788c */ /* 0x000fe4000bf05270 */
[----:B------:R-:W-:Y:S02]  /*1600*/  ULOP3.LUT UR22, UR29, 0x800, URZ, 0xc0, !UPT ;  /* 0x000008001d167892 */ /* 0x000fe4000f8ec0ff */
[----:B------:R-:W-:Y:S02]  /*1610*/  ULOP3.LUT UR46, UR46, 0x80, URZ, 0xc0, !UPT ;  /* 0x000000802e2e7892 */ /* 0x000fe4000f8ec0ff */
[----:B------:R-:W-:Y:S01]  /*1620*/  USHF.L.U32 UR21, UR32, UR21, URZ ;  /* 0x0000001520157299 */ /* 0x000fe200080006ff */
[----:B------:R-:W-:Y:S11]  /*1630*/  BRA.U UP1, `(.L_x_19) ;  /* 0x0000000101447547 */ /* 0x000ff6000b800000 */
[----:B------:R-:W1:Y:S01]  /*1640*/  LDCU.128 UR8, c[0x0][0xb10] ;  /* 0x00016200ff0877ac */ /* 0x000e620008000c00 */
[----:B------:R-:W2:Y:S01]  /*1650*/  LDCU UR12, c[0x0][0xb0c] ;  /* 0x00016180ff0c77ac */ /* 0x000ea20008000800 */
[----:B------:R-:W3:Y:S01]  /*1660*/  LDCU UR13, c[0x0][0xb20] ;  /* 0x00016400ff0d77ac */ /* 0x000ee20008000800 */
[----:B-1----:R-:W-:Y:S02]  /*1670*/  UIMAD.WIDE.U32 UR6, UR16, UR8, URZ ;  /* 0x00000008100672a5 */ /* 0x002fe4000f8e00ff */
[----:B------:R-:W-:Y:S02]  /*1680*/  UIMAD.WIDE.U32 UR4, UR20, UR11, URZ ;  /* 0x0000000b140472a5 */ /* 0x000fe4000f8e00ff */
[----:B--2---:R-:W-:Y:S02]  /*1690*/  UISETP.NE.AND UP2, UPT, UR12, 0x1, UPT ;  /* 0x000000010c00788c */ /* 0x004fe4000bf45270 */
[----:B------:R-:W-:Y:S01]  /*16a0*/  UISETP.NE.AND UP1, UPT, UR10, 0x1, UPT ;  /* 0x000000010a00788c */ /* 0x000fe2000bf25270 */
[----:B------:R-:W-:-:S02]  /*16b0*/  UMOV UR6, UR7 ;  /* 0x0000000700067c82 */ /* 0x000fc40008000000 */
[----:B------:R-:W-:Y:S01]  /*16c0*/  UMOV UR4, UR5 ;  /* 0x0000000500047c82 */ /* 0x000fe20008000000 */
[----:B------:R-:W-:Y:S02]  /*16d0*/  USHF.R.U32.HI UR6, URZ, UR9, UR6 ;  /* 0x00000009ff067299 */ /* 0x000fe40008011606 */
[----:B---3--:R-:W-:Y:S02]  /*16e0*/  USHF.R.U32.HI UR4, URZ, UR13, UR4 ;  /* 0x0000000dff047299 */ /* 0x008fe40008011604 */
[----:B------:R-:W-:Y:S02]  /*16f0*/  USEL UR5, UR16, UR6, !UP2 ;  /* 0x0000000610057287 */ /* 0x000fe4000d000000 */
[----:B------:R-:W-:-:S04]  /*1700*/  USEL UR4, UR20, UR4, !UP1 ;  /* 0x0000000414047287 */ /* 0x000fc8000c800000 */
[----:B------:R-:W-:Y:S02]  /*1710*/  UIADD3 UR6, UPT, UPT, UR5, -UR4, URZ ;  /* 0x8000000405067290 */ /* 0x000fe4000fffe0ff */
[----:B------:R-:W-:Y:S02]  /*1720*/  UIADD3 UR4, UPT, UPT, -UR5, UR4, URZ ;  /* 0x0000000405047290 */ /* 0x000fe4000fffe1ff */
[----:B------:R-:W-:Y:S02]  /*1730*/  UIMAD UR20, UR6, UR10, UR20 ;  /* 0x0000000a061472a4 */ /* 0x000fe4000f8e0214 */
[----:B------:R-:W-:-:S12]  /*1740*/  UIMAD UR16, UR4, UR12, UR16 ;  /* 0x0000000c041072a4 */ /* 0x000fd8000f8e0210 */
.L_x_19:
[----:B------:R-:W-:Y:S05]  /*1750*/  BRA.U !UP5, `(.L_x_20) ;  /* 0x000000010d0c7547 */ /* 0x000fea000b800000 */
[----:B------:R-:W-:Y:S01]  /*1760*/  UCGABAR_WAIT ;  /* 0x0000000000007dc7 */ /* 0x000fe20008000000 */
[----:B------:R-:W-:Y:S01]  /*1770*/  CCTL.IVALL ;  /* 0x00000000ff00798f */ /* 0x000fe20002000000 */
[----:B------:R-:W-:Y:S05]  /*1780*/  BRA `(.L_x_21) ;  /* 0x0000000000047947 */ /* 0x000fea0003800000 */
.L_x_20:
[----:B------:R-:W-:Y:S06]  /*1790*/  BAR.SYNC.DEFER_BLOCKING 0x0 ;  /* 0x0000000000007b1d */ /* 0x000fec0000010000 */
.L_x_21:
[----:B------:R-:W-:Y:S05]  /*17a0*/  BRA.U UP0, `(.L_x_22) ;  /* 0x0000001500047547 */ /* 0x000fea000b800000 */
[----:B------:R-:W1:Y:S01]  /*17b0*/  LDCU UR6, c[0x0][0x38c] ;  /* 0x00007180ff0677ac */ /* 0x000e620008000800 */
[----:B------:R-:W-:Y:S01]  /*17c0*/  PLOP3.LUT P1, PT, PT, PT, UP3, 0x80, 0x8 ;  /* 0x000000000008781c */ /* 0x000fe20003f2f038 */
[----:B------:R-:W-:Y:S01]  /*17d0*/  IMAD.MOV.U32 R12, RZ, RZ, 0x1 ;  /* 0x00000001ff0c7424 */ /* 0x000fe200078e00ff */
[----:B------:R-:W-:Y:S02]  /*17e0*/  ISETP.NE.AND P2, PT, R3, RZ, P3 ;  /* 0x000000ff0300720c */ /* 0x000fe40001f45270 */
[----:B------:R-:W-:Y:S02]  /*17f0*/  CS2R R10, SRZ ;  /* 0x00000000000a7805 */ /* 0x000fe4000001ff00 */
[----:B------:R-:W-:Y:S01]  /*1800*/  PLOP3.LUT P1, PT, P1, PT, PT, 0x8, 0x80 ;  /* 0x000000000080781c */ /* 0x000fe20000f2e170 */
[----:B------:R-:W-:Y:S01]  /*1810*/  IMAD.MOV.U32 R9, RZ, RZ, RZ ;  /* 0x000000ffff097224 */ /* 0x000fe200078e00ff */
[----:B------:R-:W2:Y:S01]  /*1820*/  LDCU UR38, c[0x0][0x370] ;  /* 0x00006e00ff2677ac */ /* 0x000ea20008000800 */
[----:B------:R-:W-:Y:S01]  /*1830*/  IMAD.MOV.U32 R8, RZ, RZ, 0x1 ;  /* 0x00000001ff087424 */ /* 0x000fe200078e00ff */
[----:B------:R-:W3:Y:S01]  /*1840*/  LDCU.64 UR26, c[0x0][0x348] ;  /* 0x00006900ff1a77ac */ /* 0x000ee20008000a00 */
[----:B------:R-:W-:Y:S01]  /*1850*/  ULEA.HI UR43, UR22, UR46, URZ, 0x1b ;  /* 0x0000002e162b7291 */ /* 0x000fe2000f8fd8ff */
[----:B------:R-:W4:Y:S01]  /*1860*/  LDCU UR37, c[0x0][0x374] ;  /* 0x00006e80ff2577ac */ /* 0x000f220008000800 */
[----:B-1----:R-:W-:-:S02]  /*1870*/  UIADD3 UR5, UPT, UPT, UR6, 0x1f, URZ ;  /* 0x0000001f06057890 */ /* 0x002fc4000fffe0ff */
[----:B------:R-:W-:Y:S02]  /*1880*/  UIADD3 UR47, UPT, UPT, UR6, 0x3e, URZ ;  /* 0x0000003e062f7890 */ /* 0x000fe4000fffe0ff */
[----:B------:R-:W-:Y:S01]  /*1890*/  USHF.R.S32.HI UR4, URZ, 0x1f, UR5 ;  /* 0x0000001fff047899 */ /* 0x000fe20008011405 */
[----:B------:R-:W-:-:S03]  /*18a0*/  UMOV UR7, URZ ;  /* 0x000000ff00077c82 */ /* 0x000fc60008000000 */
[----:B------:R-:W-:Y:S02]  /*18b0*/  ULEA.HI UR4, UR4, UR5, URZ, 0x5 ;  /* 0x0000000504047291 */ /* 0x000fe4000f8f28ff */
[----:B------:R-:W-:Y:S02]  /*18c0*/  UIADD3 UR5, UPT, UPT, UR6, -0x1, URZ ;  /* 0xffffffff06057890 */ /* 0x000fe4000fffe0ff */
[----:B------:R-:W-:Y:S02]  /*18d0*/  USHF.R.S32.HI UR40, URZ, 0x5, UR4 ;  /* 0x00000005ff287899 */ /* 0x000fe40008011404 */
[----:B------:R-:W-:Y:S02]  /*18e0*/  UISETP.GE.U32.AND UP1, UPT, UR5, -0x3f, UPT ;  /* 0xffffffc10500788c */ /* 0x000fe4000bf26070 */
[----:B------:R-:W-:-:S04]  /*18f0*/  UISETP.LT.U32.AND UP0, UPT, UR40, 0x5, UPT ;  /* 0x000000052800788c */ /* 0x000fc8000bf01070 */
[----:B------:R-:W-:Y:S02]  /*1900*/  USEL UR39, UR40, 0x5, UP0 ;  /* 0x0000000528277887 */ /* 0x000fe40008000000 */
[----:B------:R-:W-:Y:S02]  /*1910*/  UISETP.NE.AND UP0, UPT, UR17, URZ, UPT ;  /* 0x000000ff1100728c */ /* 0x000fe4000bf05270 */
[----:B------:R-:W-:Y:S02]  /*1920*/  UIADD3 UR4, UPT, UPT, UR39, -0x1, URZ ;  /* 0xffffffff27047890 */ /* 0x000fe4000fffe0ff */
[----:B------:R-:W-:Y:S02]  /*1930*/  @UP1 UIADD3 UR4, UPT, UPT, UR39, URZ, URZ ;  /* 0x000000ff27041290 */ /* 0x000fe4000fffe0ff */
[----:B------:R-:W-:Y:S02]  /*1940*/  USEL UR23, UR41, 0x2, UP0 ;  /* 0x0000000229177887 */ /* 0x000fe40008000000 */
[----:B------:R-:W-:-:S02]  /*1950*/  UIADD3 UR44, UPT, UPT, UR40, -UR39, URZ ;  /* 0x80000027282c7290 */ /* 0x000fc4000fffe0ff */
[----:B------:R-:W-:Y:S02]  /*1960*/  UIADD3 UR25, UPT, UPT, UR4, 0x1, URZ ;  /* 0x0000000104197890 */ /* 0x000fe4000fffe0ff */
[----:B--234-:R-:W-:-:S12]  /*1970*/  UIADD3 UR41, UPT, UPT, -UR4, URZ, URZ ;  /* 0x000000ff04297290 */ /* 0x01cfd8000fffe1ff */
.L_x_42:
[----:B------:R-:W-:Y:S01]  /*1980*/  UISETP.NE.AND UP0, UPT, UR45, URZ, UPT ;  /* 0x000000ff2d00728c */ /* 0x000fe2000bf05270 */
[----:B-1----:R-:W1:Y:S08]  /*1990*/  S2UR UR45, SR_CgaCtaId ;  /* 0x00000000002d79c3 */ /* 0x002e700000008800 */
[----:B------:R-:W-:Y:S05]  /*19a0*/  BRA.U UP0, `(.L_x_23) ;  /* 0x0000000100347547 */ /* 0x000fea000b800000 */
[----:B------:R-:W2:Y:S01]  /*19b0*/  S2R R0, SR_CgaCtaId ;  /* 0x0000000000007919 */ /* 0x000ea20000008800 */
[----:B------:R-:W-:Y:S02]  /*19c0*/  MOV R3, 0x400 ;  /* 0x0000040000037802 */ /* 0x000fe40000000f00 */
[----:B------:R-:W-:Y:S02]  /*19d0*/  SHF.L.U32 R2, R8, 0x1f, RZ ;  /* 0x0000001f08027819 */ /* 0x000fe400000006ff */
[----:B--2---:R-:W-:-:S05]  /*19e0*/  LEA R0, R0, R3, 0x18 ;  /* 0x0000000300007211 */ /* 0x004fca00078ec0ff */
[----:B------:R-:W-:-:S04]  /*19f0*/  IMAD R3, R9, 0x8, R0 ;  /* 0x0000000809037824 */ /* 0x000fc800078e0200 */
[----:B------:R-:W2:Y:S02]  /*1a00*/  SYNCS.PHASECHK.TRANS64.TRYWAIT P0, [R3+URZ+0xf0], R2 ;  /* 0x0000f002030075a7 */ /* 0x000ea400080011ff */
[----:B--2---:R-:W-:Y:S05]  /*1a10*/  @!P0 BRA `(.L_x_24) ;  /* 0x000000a000c08947 */ /* 0x004fea0003800000 */
.L_x_142:
[----:B------:R-:W-:Y:S01]  /*1a20*/  VIADD R9, R9, 0x1 ;  /* 0x0000000109097836 */ /* 0x000fe20000000000 */
[----:B------:R2:W-:Y:S04]  /*1a30*/  SYNCS.ARRIVE.TRANS64.A1T0 RZ, [R3+URZ+0xe0], RZ ;  /* 0x0000e0ff03ff79a7 */ /* 0x0005e800081000ff */
[----:B------:R-:W-:-:S04]  /*1a40*/  ISETP.NE.AND P0, PT, R9, 0x2, PT ;  /* 0x000000020900780c */ /* 0x000fc80003f05270 */
[----:B------:R-:W-:Y:S02]  /*1a50*/  SEL R9, R9, RZ, P0 ;  /* 0x000000ff09097207 */ /* 0x000fe40000000000 */
[----:B--2---:R-:W-:-:S04]  /*1a60*/  SEL R3, RZ, 0x1, P0 ;  /* 0x00000001ff037807 */ /* 0x004fc80000000000 */
[----:B------:R-:W-:-:S07]  /*1a70*/  LOP3.LUT R8, R8, R3, RZ, 0x3c, !PT ;  /* 0x0000000308087212 */ /* 0x000fce00078e3cff */
.L_x_23:
[----:B------:R-:W-:Y:S01]  /*1a80*/  UMOV UR6, 0x400 ;  /* 0x0000040000067882 */ /* 0x000fe20000000000 */
[----:B------:R-:W-:Y:S01]  /*1a90*/  SHF.L.U32 R0, R12, 0x1f, RZ ;  /* 0x0000001f0c007819 */ /* 0x000fe200000006ff */
[----:B-1----:R-:W-:Y:S02]  /*1aa0*/  ULEA UR6, UR45, UR6, 0x18 ;  /* 0x000000062d067291 */ /* 0x002fe4000f8ec0ff */
[----:B------:R-:W-:Y:S02]  /*1ab0*/  UISETP.GE.U32.AND UP0, UPT, UR47, 0x3f, UPT ;  /* 0x0000003f2f00788c */ /* 0x000fe4000bf06070 */
[----:B------:R-:W-:Y:S02]  /*1ac0*/  ULEA UR4, UR7, UR6, 0x3 ;  /* 0x0000000607047291 */ /* 0x000fe4000f8e18ff */
[----:B------:R-:W-:Y:S01]  /*1ad0*/  ULEA UR11, UR20, UR46, 0x8 ;  /* 0x0000002e140b7291 */ /* 0x000fe2000f8e40ff */
[----:B------:R-:W-:-:S06]  /*1ae0*/  UMOV UR13, URZ ;  /* 0x000000ff000d7c82 */ /* 0x000fcc0008000000 */
[----:B------:R1:W2:Y:S01]  /*1af0*/  SYNCS.PHASECHK.TRANS64.TRYWAIT P0, [UR4+0x28], R0 ;  /* 0x00002800ff0075a7 */ /* 0x0002a20008001104 */
[----:B------:R-:W-:-:S04]  /*1b00*/  ULEA.HI UR4, UR16, UR16, URZ, 0x1 ;  /* 0x0000001010047291 */ /* 0x000fc8000f8f08ff */
[----:B------:R-:W-:-:S04]  /*1b10*/  USHF.L.U32 UR4, UR4, 0x7, URZ ;  /* 0x0000000704047899 */ /* 0x000fc800080006ff */
[----:B------:R-:W-:-:S04]  /*1b20*/  ULOP3.LUT UR35, UR4, 0xffffff00, URZ, 0xc0, !UPT ;  /* 0xffffff0004237892 */ /* 0x000fc8000f8ec0ff */
[----:B------:R-:W-:Y:S01]  /*1b30*/  UIADD3 UR35, UPT, UPT, UR43, UR35, URZ ;  /* 0x000000232b237290 */ /* 0x000fe2000fffe0ff */
[----:B------:R-:W-:Y:S11]  /*1b40*/  BRA.U !UP0, `(.L_x_25) ;  /* 0x0000000108c47547 */ /* 0x000ff6000b800000 */
[----:B------:R-:W-:Y:S01]  /*1b50*/  UMOV UR16, UR41 ;  /* 0x0000002900107c82 */ /* 0x000fe20008000000 */
[----:B------:R-:W-:Y:S01]  /*1b60*/  UMOV UR4, UR7 ;  /* 0x0000000700047c82 */ /* 0x000fe20008000000 */
[----:B------:R-:W-:-:S05]  /*1b70*/  UMOV UR34, URZ ;  /* 0x000000ff00227c82 */ /* 0x000fca0008000000 */
.L_x_31:
[----:B------:R-:W-:Y:S01]  /*1b80*/  ULEA UR33, UR4, UR6, 0x3 ;  /* 0x0000000604217291 */ /* 0x000fe2000f8e18ff */
[----:B------:R-:W-:Y:S01]  /*1b90*/  @P3 MOV R2, 0x4000 ;  /* 0x0000400000023802 */ /* 0x000fe20000000f00 */
[----:B--234-:R-:W-:Y:S10]  /*1ba0*/  @P0 BRA `(.L_x_26) ;  /* 0x00000000000c0947 */ /* 0x01cff40003800000 */
[----:B------:R-:W-:-:S04]  /*1bb0*/  SHF.L.U32 R3, R12, 0x1f, RZ ;  /* 0x0000001f0c037819 */ /* 0x000fc800000006ff */
[----:B------:R-:W2:Y:S02]  /*1bc0*/  SYNCS.PHASECHK.TRANS64.TRYWAIT P0, [UR33+0x28], R3 ;  /* 0x00002803ff0075a7 */ /* 0x000ea40008001121 */
[----:B--2---:R-:W-:Y:S05]  /*1bd0*/  @!P0 BRA `(.L_x_27) ;  /* 0x000000a000648947 */ /* 0x004fea0003800000 */
.L_x_26:
[----:B------:R2:W-:Y:S01]  /*1be0*/  @P3 SYNCS.ARRIVE.TRANS64 RZ, [UR33], R2 ;  /* 0x00000002ffff39a7 */ /* 0x0005e20008000021 */
[----:B------:R-:W-:Y:S02]  /*1bf0*/  ULOP3.LUT UR5, UR23, 0x2, URZ, 0xfc, !UPT ;  /* 0x0000000217057892 */ /* 0x000fe4000f8efcff */
[----:B------:R-:W-:Y:S02]  /*1c00*/  UIADD3 UR16, UPT, UPT, UR16, 0x1, URZ ;  /* 0x0000000110107890 */ /* 0x000fe4000fffe0ff */
[----:B------:R-:W-:Y:S02]  /*1c10*/  UISETP.NE.AND UP0, UPT, UR5, 0x2, UPT ;  /* 0x000000020500788c */ /* 0x000fe4000bf05270 */
[----:B------:R-:W-:-:S07]  /*1c20*/  UISETP.NE.AND UP2, UPT, UR16, 0x1, UPT ;  /* 0x000000011000788c */ /* 0x000fce000bf45270 */
[----:B------:R-:W-:Y:S05]  /*1c30*/  BRA.U UP0, `(.L_x_28) ;  /* 0x0000000100047547 */ /* 0x000fea000b800000 */
[----:B------:R-:W-:Y:S05]  /*1c40*/  BPT.TRAP 0x1 ;  /* 0x000000040000795c */ /* 0x000fea0000300000 */
.L_x_28:
[----:B------:R-:W-:Y:S04]  /*1c50*/  BSSY.RECONVERGENT B0, `(.L_x_29) ;  /* 0x0000003000007945 */ /* 0x000fe80003800200 */
[----:B------:R-:W-:Y:S05]  /*1c60*/  @!P2 BRA `(.L_x_30) ;  /* 0x000000000004a947 */ /* 0x000fea0003800000 */
[----:B------:R-:W-:Y:S05]  /*1c70*/  BPT.TRAP 0x1 ;  /* 0x000000040000795c */ /* 0x000fea0000300000 */
.L_x_30:
[----:B------:R-:W-:Y:S05]  /*1c80*/  BSYNC.RECONVERGENT B0 ;  /* 0x0000000000007941 */ /* 0x000fea0003800200 */
.L_x_29:
[----:B------:R-:W-:Y:S02]  /*1c90*/  UIADD3 UR5, UPT, UPT, UR4, 0x1, URZ ;  /* 0x0000000104057890 */ /* 0x000fe4000fffe0ff */
[----:B------:R-:W-:Y:S02]  /*1ca0*/  UIADD3 UR14, UP1, UPT, UR26, 0x80, URZ ;  /* 0x000000801a0e7890 */ /* 0x000fe4000ff3e0ff */
[----:B------:R-:W-:Y:S02]  /*1cb0*/  UISETP.NE.AND UP0, UPT, UR5, 0x5, UPT ;  /* 0x000000050500788c */ /* 0x000fe4000bf05270 */
[----:B------:R-:W-:Y:S02]  /*1cc0*/  ULOP3.LUT UR33, UR33, 0xfefffff8, URZ, 0xc0, !UPT ;  /* 0xfefffff821217892 */ /* 0x000fe4000f8ec0ff */
[----:B------:R-:W-:Y:S02]  /*1cd0*/  USEL UR8, URZ, 0x1, UP0 ;  /* 0x00000001ff087887 */ /* 0x000fe40008000000 */
[----:B------:R-:W-:-:S02]  /*1ce0*/  USEL UR7, UR5, URZ, UP0 ;  /* 0x000000ff05077287 */ /* 0x000fc40008000000 */
[----:B------:R-:W-:Y:S02]  /*1cf0*/  UIADD3.X UR15, UPT, UPT, URZ, UR27, URZ, UP1, !UPT ;  /* 0x0000001bff0f7290 */ /* 0x000fe40008ffe4ff */
[----:B------:R-:W-:Y:S01]  /*1d00*/  ULEA UR5, UR7, UR6, 0x3 ;  /* 0x0000000607057291 */ /* 0x000fe2000f8e18ff */
[----:B------:R-:W-:Y:S01]  /*1d10*/  LOP3.LUT R12, R12, UR8, RZ, 0x3c, !PT ;  /* 0x000000080c0c7c12 */ /* 0x000fe2000f8e3cff */
[----:B------:R-:W-:Y:S02]  /*1d20*/  USHF.L.U32 UR8, UR4, 0xc, URZ ;  /* 0x0000000c04087899 */ /* 0x000fe400080006ff */
[----:B------:R-:W-:Y:S01]  /*1d30*/  UIADD3 UR4, UP0, UPT, UR26, 0x180, URZ ;  /* 0x000001801a047890 */ /* 0x000fe2000ff1e0ff */
[----:B-1----:R-:W-:Y:S01]  /*1d40*/  SHF.L.U32 R0, R12, 0x1f, RZ ;  /* 0x0000001f0c007819 */ /* 0x002fe200000006ff */
[----:B------:R-:W-:Y:S02]  /*1d50*/  ULOP3.LUT UR32, UR8, UR22, URZ, 0xfc, !UPT ;  /* 0x0000001608207292 */ /* 0x000fe4000f8efcff */
[----:B------:R-:W-:Y:S01]  /*1d60*/  UPRMT UR13, URZ, 0x5410, UR21 ;  /* 0x00005410ff0d7896 */ /* 0x000fe20008000015 */
[----:B------:R3:W4:Y:S01]  /*1d70*/  SYNCS.PHASECHK.TRANS64.TRYWAIT P0, [UR5+0x28], R0 ;  /* 0x00002800ff0075a7 */ /* 0x0007220008001105 */
[----:B------:R-:W-:-:S02]  /*1d80*/  UIADD3 UR32, UPT, UPT, UR6, 0xc400, UR32 ;  /* 0x0000c40006207890 */ /* 0x000fc4000fffe020 */
[----:B------:R-:W-:Y:S02]  /*1d90*/  UIADD3 UR8, UPT, UPT, UR6, 0x11400, UR8 ;  /* 0x0001140006087890 */ /* 0x000fe4000fffe008 */
[----:B------:R-:W-:Y:S01]  /*1da0*/  UIADD3.X UR5, UPT, UPT, URZ, UR27, URZ, UP0, !UPT ;  /* 0x0000001bff057290 */ /* 0x000fe200087fe4ff */
[----:B------:R-:W-:Y:S01]  /*1db0*/  UMOV UR18, 0x0 ;  /* 0x0000000000127882 */ /* 0x000fe20000000000 */
[----:B------:R-:W-:Y:S01]  /*1dc0*/  UMOV UR19, 0x10000000 ;  /* 0x1000000000137882 */ /* 0x000fe20000000000 */
[----:B------:R-:W-:Y:S01]  /*1dd0*/  UMOV UR10, UR34 ;  /* 0x00000022000a7c82 */ /* 0x000fe20008000000 */
[----:B------:R-:W-:Y:S01]  /*1de0*/  UMOV UR12, UR36 ;  /* 0x00000024000c7c82 */ /* 0x000fe20008000000 */
[----:B------:R-:W-:Y:S01]  /*1df0*/  UMOV UR9, UR33 ;  /* 0x0000002100097c82 */ /* 0x000fe20008000000 */
[----:B------:R1:W-:Y:S03]  /*1e00*/  UTMALDG.3D.MULTICAST.2CTA [UR32], [UR14], UR13, desc[UR18] ;  /* 0x000012200e0073b4 */ /* 0x0003e6000821180d */
[----:B------:R2:W-:Y:S01]  /*1e10*/  UTMALDG.3D.2CTA [UR8], [UR4], desc[UR18] ;  /* 0x00001208040075b4 */ /* 0x0005e20008211000 */
[----:B-1----:R-:W-:Y:S01]  /*1e20*/  UIADD3 UR34, UPT, UPT, UR34, 0x20, URZ ;  /* 0x0000002022227890 */ /* 0x002fe2000fffe0ff */
[----:B------:R-:W-:Y:S01]  /*1e30*/  UMOV UR13, UR25 ;  /* 0x00000019000d7c82 */ /* 0x000fe20008000000 */
[----:B--2---:R-:W-:Y:S01]  /*1e40*/  UMOV UR4, UR7 ;  /* 0x0000000700047c82 */ /* 0x004fe20008000000 */
[----:B------:R-:W-:Y:S09]  /*1e50*/  BRA.U UP2, `(.L_x_31) ;  /* 0xfffffffd02487547 */ /* 0x000ff2000b83ffff */
.L_x_25:
[----:B------:R-:W-:Y:S01]  /*1e60*/  ULEA UR4, UR7, UR6, 0x3 ;  /* 0x0000000607047291 */ /* 0x000fe2000f8e18ff */
[----:B-1-3--:R-:W-:Y:S01]  /*1e70*/  SHF.L.U32 R0, R12, 0x1f, RZ ;  /* 0x0000001f0c007819 */ /* 0x00afe200000006ff */
[----:B------:R-:W-:Y:S01]  /*1e80*/  @!P1 SYNCS.ARRIVE.TRANS64.A1T0 RZ, [UR6+0x98], RZ ;  /* 0x000098ffffff99a7 */ /* 0x000fe20008100006 */
[----:B------:R-:W-:-:S06]  /*1e90*/  UISETP.GT.AND UP0, UPT, UR40, UR39, UPT ;  /* 0x000000272800728c */ /* 0x000fcc000bf04270 */
[----:B--2-4-:R1:W2:Y:S03]  /*1ea0*/  SYNCS.PHASECHK.TRANS64.TRYWAIT P0, [UR4+0x28], R0 ;  /* 0x00002800ff0075a7 */ /* 0x0142a60008001104 */
[----:B------:R-:W-:Y:S05]  /*1eb0*/  BRA.U !UP0, `(.L_x_32) ;  /* 0x0000000108c47547 */ /* 0x000fea000b800000 */
[----:B------:R-:W-:Y:S01]  /*1ec0*/  UIADD3 UR24, UPT, UPT, UR44, UR13, URZ ;  /* 0x0000000d2c187290 */ /* 0x000fe2000fffe0ff */
[----:B------:R-:W-:-:S11]  /*1ed0*/  UMOV UR4, UR7 ;  /* 0x0000000700047c82 */ /* 0x000fd60008000000 */
.L_x_38:
[----:B------:R-:W-:Y:S01]  /*1ee0*/  ULEA UR17, UR4, UR6, 0x3 ;  /* 0x0000000604117291 */ /* 0x000fe2000f8e18ff */
[----:B--2---:R-:W-:Y:S01]  /*1ef0*/  @P3 MOV R2, 0x4000 ;  /* 0x0000400000023802 */ /* 0x004fe20000000f00 */
[----:B--2-4-:R-:W-:Y:S10]  /*1f00*/  @P0 BRA `(.L_x_33) ;  /* 0x00000000000c0947 */ /* 0x014ff40003800000 */
[----:B------:R-:W-:-:S04]  /*1f10*/  SHF.L.U32 R3, R12, 0x1f, RZ ;  /* 0x0000001f0c037819 */ /* 0x000fc800000006ff */
[----:B------:R-:W2:Y:S02]  /*1f20*/  SYNCS.PHASECHK.TRANS64.TRYWAIT P0, [UR17+0x28], R3 ;  /* 0x00002803ff0075a7 */ /* 0x000ea40008001111 */
[----:B--2---:R-:W-:Y:S05]  /*1f30*/  @!P0 BRA `(.L_x_34) ;  /* 0x0000009c00a48947 */ /* 0x004fea0003800000 */
.L_x_33:
[----:B------:R2:W-:Y:S01]  /*1f40*/  @P3 SYNCS.ARRIVE.TRANS64 RZ, [UR17], R2 ;  /* 0x00000002ffff39a7 */ /* 0x0005e20008000011 */
[----:B------:R-:W-:-:S04]  /*1f50*/  ULOP3.LUT UR5, UR23, 0x2, URZ, 0xfc, !UPT ;  /* 0x0000000217057892 */ /* 0x000fc8000f8efcff */
[----:B------:R-:W-:-:S09]  /*1f60*/  UISETP.NE.AND UP0, UPT, UR5, 0x2, UPT ;  /* 0x000000020500788c */ /* 0x000fd2000bf05270 */
[----:B------:R-:W-:Y:S05]  /*1f70*/  BRA.U UP0, `(.L_x_35) ;  /* 0x0000000100047547 */ /* 0x000fea000b800000 */
[----:B------:R-:W-:Y:S05]  /*1f80*/  BPT.TRAP 0x1 ;  /* 0x000000040000795c */ /* 0x000fea0000300000 */
.L_x_35:
[----:B------:R-:W-:Y:S04]  /*1f90*/  BSSY.RECONVERGENT B0, `(.L_x_36) ;  /* 0x0000003000007945 */ /* 0x000fe80003800200 */
[----:B------:R-:W-:Y:S05]  /*1fa0*/  @!P2 BRA `(.L_x_37) ;  /* 0x000000000004a947 */ /* 0x000fea0003800000 */
[----:B------:R-:W-:Y:S05]  /*1fb0*/  BPT.TRAP 0x1 ;  /* 0x000000040000795c */ /* 0x000fea0000300000 */
.L_x_37:
[----:B------:R-:W-:Y:S05]  /*1fc0*/  BSYNC.RECONVERGENT B0 ;  /* 0x0000000000007941 */ /* 0x000fea0003800200 */
.L_x_36:
[----:B------:R-:W-:Y:S02]  /*1fd0*/  UIADD3 UR5, UPT, UPT, UR4, 0x1, URZ ;  /* 0x0000000104057890 */ /* 0x000fe4000fffe0ff */
[----:B------:R-:W-:Y:S02]  /*1fe0*/  USHF.L.U32 UR18, UR13, 0x5, URZ ;  /* 0x000000050d127899 */ /* 0x000fe400080006ff */
[----:B------:R-:W-:Y:S02]  /*1ff0*/  UISETP.NE.AND UP0, UPT, UR5, 0x5, UPT ;  /* 0x000000050500788c */ /* 0x000fe4000bf05270 */
[----:B------:R-:W-:Y:S02]  /*2000*/  ULOP3.LUT UR17, UR17, 0xfefffff8, URZ, 0xc0, !UPT ;  /* 0xfefffff811117892 */ /* 0x000fe4000f8ec0ff */
[----:B------:R-:W-:Y:S02]  /*2010*/  USEL UR8, URZ, 0x1, UP0 ;  /* 0x00000001ff087887 */ /* 0x000fe40008000000 */
[----:B------:R-:W-:-:S02]  /*2020*/  USEL UR7, UR5, URZ, UP0 ;  /* 0x000000ff05077287 */ /* 0x000fc40008000000 */
[----:B------:R-:W-:Y:S02]  /*2030*/  UIADD3 UR14, UP0, UPT, UR26, 0x180, URZ ;  /* 0x000001801a0e7890 */ /* 0x000fe4000ff1e0ff */
        /* <DEDUP_REMOVED lines=9> */
[----:B------:R-:W-:Y:S02]  /*20d0*/  UIADD3.X UR5, UPT, UPT, URZ, UR27, URZ, UP1, !UPT ;  /* 0x0000001bff057290 */ /* 0x000fe40008ffe4ff */
[----:B------:R-:W-:Y:S02]  /*20e0*/  UIADD3 UR8, UPT, UPT, UR6, 0x11400, UR8 ;  /* 0x0001140006087890 */ /* 0x000fe4000fffe008 */
[----:B------:R-:W-:Y:S01]  /*20f0*/  UIADD3.X UR15, UPT, UPT, URZ, UR27, URZ, UP0, !UPT ;  /* 0x0000001bff0f7290 */ /* 0x000fe200087fe4ff */
[----:B------:R-:W-:Y:S01]  /*2100*/  UMOV UR28, 0x0 ;  /* 0x00000000001c7882 */ /* 0x000fe20000000000 */
[----:B------:R-:W-:Y:S01]  /*2110*/  UMOV UR29, 0x10000000 ;  /* 0x10000000001d7882 */ /* 0x000fe20000000000 */
[----:B------:R-:W-:Y:S01]  /*2120*/  UMOV UR19, UR35 ;  /* 0x0000002300137c82 */ /* 0x000fe20008000000 */
[----:B------:R-:W-:Y:S01]  /*2130*/  UMOV UR20, UR36 ;  /* 0x0000002400147c82 */ /* 0x000fe20008000000 */
[----:B------:R-:W-:Y:S01]  /*2140*/  UMOV UR12, UR36 ;  /* 0x00000024000c7c82 */ /* 0x000fe20008000000 */
[----:B------:R1:W-:Y:S01]  /*2150*/  UTMALDG.3D.MULTICAST.2CTA [UR16], [UR4], UR10, desc[UR28] ;  /* 0x00001c10040073b4 */ /* 0x0003e2000821180a */
[----:B------:R-:W-:Y:S01]  /*2160*/  UMOV UR9, UR17 ;  /* 0x0000001100097c82 */ /* 0x000fe20008000000 */
[----:B------:R-:W-:-:S04]  /*2170*/  UIADD3 UR13, UPT, UPT, UR13, 0x1, URZ ;  /* 0x000000010d0d7890 */ /* 0x000fc8000fffe0ff */
[----:B------:R-:W-:Y:S01]  /*2180*/  UISETP.NE.AND UP0, UPT, UR13, UR24, UPT ;  /* 0x000000180d00728c */ /* 0x000fe2000bf05270 */
[----:B-1----:R-:W-:Y:S01]  /*2190*/  UMOV UR10, UR18 ;  /* 0x00000012000a7c82 */ /* 0x002fe20008000000 */
[----:B------:R-:W-:Y:S01]  /*21a0*/  UMOV UR4, UR7 ;  /* 0x0000000700047c82 */ /* 0x000fe20008000000 */
[----:B------:R3:W-:Y:S06]  /*21b0*/  UTMALDG.3D.2CTA [UR8], [UR14], desc[UR28] ;  /* 0x00001c080e0075b4 */ /* 0x0007ec0008211000 */
[----:B---3--:R-:W-:Y:S05]  /*21c0*/  BRA.U UP0, `(.L_x_38) ;  /* 0xfffffffd00447547 */ /* 0x008fea000b83ffff */
.L_x_32:
[C---:B------:R-:W-:Y:S01]  /*21d0*/  LEA R3, R11.reuse, UR6, 0x3 ;  /* 0x000000060b037c11 */ /* 0x040fe2000f8e18ff */
[----:B------:R-:W-:Y:S01]  /*21e0*/  NOP ;  /* 0x0000000000007918 */ /* 0x000fe20000000000 */
[----:B-1----:R-:W-:Y:S02]  /*21f0*/  SHF.L.U32 R0, R10, 0x1f, RZ ;  /* 0x0000001f0a007819 */ /* 0x002fe400000006ff */
[----:B------:R-:W-:Y:S02]  /*2200*/  LEA R5, R11, UR6, 0x4 ;  /* 0x000000060b057c11 */ /* 0x000fe4000f8e20ff */
[----:B--2-4-:R-:W1:Y:S02]  /*2210*/  SYNCS.PHASECHK.TRANS64.TRYWAIT P0, [R3+URZ+0xa0], R0 ;  /* 0x0000a000030075a7 */ /* 0x014e6400080011ff */
[----:B-1----:R-:W-:Y:S05]  /*2220*/  @!P0 BRA `(.L_x_39) ;  /* 0x0000009c00008947 */ /* 0x002fea0003800000 */
.L_x_145:
[----:B------:R-:W2:Y:S01]  /*2230*/  LDS.128 R4, [R5+0x110] ;  /* 0x0001100005047984 */ /* 0x000ea20000000c00 */
[----:B------:R-:W-:Y:S01]  /*2240*/  UISETP.GE.AND UP0, UPT, UR42, 0x1, UPT ;  /* 0x000000012a00788c */ /* 0x000fe2000bf06270 */
[----:B------:R-:W-:Y:S01]  /*2250*/  @!PT LDS RZ, [RZ] ;  /* 0x00000000fffff984 */ /* 0x000fe20000000800 */
[----:B------:R-:W-:Y:S01]  /*2260*/  @!PT LDS RZ, [RZ] ;  /* 0x00000000fffff984 */ /* 0x000fe20000000800 */
[----:B------:R-:W-:Y:S01]  /*2270*/  @!PT LDS RZ, [RZ] ;  /* 0x00000000fffff984 */ /* 0x000fe20000000800 */
[----:B------:R-:W-:Y:S01]  /*2280*/  @!PT LDS RZ, [RZ] ;  /* 0x00000000fffff984 */ /* 0x000fe20000000800 */
[----:B------:R3:W-:Y:S06]  /*2290*/  MEMBAR.ALL.CTA ;  /* 0x0000000000007992 */ /* 0x0007ec0000008000 */
[----:B---3--:R-:W3:Y:S01]  /*22a0*/  FENCE.VIEW.ASYNC.S ;  /* 0x00000000000073c6 */ /* 0x008ee20000000000 */
[----:B--2---:R-:W-:-:S13]  /*22b0*/  LOP3.LUT P0, RZ, R6, 0x1, RZ, 0xc0, !PT ;  /* 0x0000000106ff7812 */ /* 0x004fda000780c0ff */
[----:B---3--:R-:W-:Y:S01]  /*22c0*/  VOTEU.ANY UP1, P0 ;  /* 0x0000000000ff7886 */ /* 0x008fe20000020100 */
[----:B------:R-:W-:-:S13]  /*22d0*/  PLOP3.LUT P0, PT, PT, PT, UP1, 0x80, 0x8 ;  /* 0x000000000008781c */ /* 0x000fda0003f0f018 */
[----:B-1----:R-:W-:Y:S02]  /*22e0*/  @P0 LOP3.LUT R0, R5, 0xffff, RZ, 0xc0, !PT ;  /* 0x0000ffff05000812 */ /* 0x002fe400078ec0ff */
[----:B------:R-:W-:Y:S02]  /*22f0*/  @P0 MOV R2, R4 ;  /* 0x0000000400020202 */ /* 0x000fe40000000f00 */
[----:B------:R-:W-:Y:S01]  /*2300*/  @P0 R2UR UR5, R0 ;  /* 0x00000000000502ca */ /* 0x000fe200000e0000 */
[----:B------:R-:W-:Y:S01]  /*2310*/  VIADD R0, R3, 0xb0 ;  /* 0x000000b003007836 */ /* 0x000fe20000000000 */
[----:B------:R-:W-:Y:S02]  /*2320*/  @P0 SHF.R.U32.HI R4, RZ, 0x10, R5 ;  /* 0x00000010ff040819 */ /* 0x000fe40000011605 */
[----:B------:R-:W-:Y:S02]  /*2330*/  @P0 R2UR UR8, R2 ;  /* 0x00000000020802ca */ /* 0x000fe400000e0000 */
[----:B------:R-:W-:-:S02]  /*2340*/  PRMT R0, RZ, 0x654, R0 ;  /* 0x00000654ff007816 */ /* 0x000fc40000000000 */
[----:B------:R-:W-:Y:S02]  /*2350*/  @P0 R2UR UR4, R4 ;  /* 0x00000000040402ca */ /* 0x000fe400000e0000 */
[----:B------:R1:W-:Y:S03]  /*2360*/  SYNCS.ARRIVE.TRANS64.RED.A1T0 RZ, [R0+URZ], RZ ;  /* 0x000000ff00ff79a7 */ /* 0x0003e600081004ff */
[----:B------:R-:W-:-:S04]  /*2370*/  @UP1 UMOV UR30, UR5 ;  /* 0x00000005001e1c82 */ /* 0x000fc80008000000 */
[----:B------:R-:W-:-:S04]  /*2380*/  @UP1 UMOV UR31, UR8 ;  /* 0x00000008001f1c82 */ /* 0x000fc80008000000 */
[----:B------:R-:W-:Y:S01]  /*2390*/  @UP1 UMOV UR36, UR4 ;  /* 0x0000000400241c82 */ /* 0x000fe20008000000 */
[----:B------:R-:W-:Y:S05]  /*23a0*/  BRA.U !UP0, `(.L_x_40) ;  /* 0x0000000108d47547 */ /* 0x000fea000b800000 */
[----:B------:R-:W2:Y:S01]  /*23b0*/  LDCU.128 UR12, c[0x0][0xb10] ;  /* 0x00016200ff0c77ac */ /* 0x000ea20008000c00 */
[----:B------:R-:W3:Y:S01]  /*23c0*/  LDCU UR24, c[0x0][0xb20] ;  /* 0x00016400ff1877ac */ /* 0x000ee20008000800 */
[----:B------:R-:W4:Y:S01]  /*23d0*/  LDCU UR20, c[0x0][0xb0c] ;  /* 0x00016180ff1477ac */ /* 0x000f220008000800 */
[----:B------:R-:W1:Y:S01]  /*23e0*/  LDCU.64 UR10, c[0x0][0xb28] ;  /* 0x00016500ff0a77ac */ /* 0x000e620008000a00 */
[----:B------:R-:W-:Y:S02]  /*23f0*/  UISETP.NE.AND UP3, UPT, UR42, 0x1, UPT ;  /* 0x000000012a00788c */ /* 0x000fe4000bf65270 */
[----:B--2---:R-:W-:Y:S02]  /*2400*/  UIMAD.WIDE.U32 UR8, UR37, UR15, URZ ;  /* 0x0000000f250872a5 */ /* 0x004fe4000f8e00ff */
[----:B------:R-:W-:Y:S02]  /*2410*/  UIMAD.WIDE.U32 UR4, UR38, UR12, URZ ;  /* 0x0000000c260472a5 */ /* 0x000fe4000f8e00ff */
[----:B------:R-:W-:-:S02]  /*2420*/  UISETP.NE.AND UP0, UPT, UR14, 0x1, UPT ;  /* 0x000000010e00788c */ /* 0x000fc4000bf05270 */
[----:B------:R-:W-:Y:S01]  /*2430*/  UIMAD.WIDE.U32 UR28, UR30, UR15, URZ ;  /* 0x0000000f1e1c72a5 */ /* 0x000fe2000f8e00ff */
[----:B------:R-:W-:Y:S02]  /*2440*/  UMOV UR8, UR9 ;  /* 0x0000000900087c82 */ /* 0x000fe40008000000 */
[----:B------:R-:W-:Y:S01]  /*2450*/  UMOV UR4, UR5 ;  /* 0x0000000500047c82 */ /* 0x000fe20008000000 */
[----:B---3--:R-:W-:Y:S02]  /*2460*/  USHF.R.U32.HI UR8, URZ, UR24, UR8 ;  /* 0x00000018ff087299 */ /* 0x008fe40008011608 */
[----:B----4-:R-:W-:Y:S02]  /*2470*/  UISETP.NE.AND UP2, UPT, UR20, 0x1, UPT ;  /* 0x000000011400788c */ /* 0x010fe4000bf45270 */
[----:B------:R-:W-:Y:S02]  /*2480*/  USHF.R.U32.HI UR4, URZ, UR13, UR4 ;  /* 0x0000000dff047299 */ /* 0x000fe40008011604 */
[----:B------:R-:W-:-:S02]  /*2490*/  USEL UR5, UR37, UR8, !UP0 ;  /* 0x0000000825057287 */ /* 0x000fc4000c000000 */
[----:B------:R-:W-:Y:S02]  /*24a0*/  USEL UR8, UR38, UR4, !UP2 ;  /* 0x0000000426087287 */ /* 0x000fe4000d000000 */
[----:B-1----:R-:W-:Y:S01]  /*24b0*/  UIMAD.WIDE.U32 UR16, UR5, UR10, URZ ;  /* 0x0000000a051072a5 */ /* 0x002fe2000f8e00ff */
[----:B------:R-:W-:Y:S01]  /*24c0*/  UMOV UR4, UR29 ;  /* 0x0000001d00047c82 */ /* 0x000fe20008000000 */
[----:B------:R-:W-:Y:S02]  /*24d0*/  UIMAD.WIDE.U32 UR18, UR31, UR12, URZ ;  /* 0x0000000c1f1272a5 */ /* 0x000fe4000f8e00ff */
[----:B------:R-:W-:-:S03]  /*24e0*/  UIMAD.WIDE.U32 UR28, UR8, UR10, URZ ;  /* 0x0000000a081c72a5 */ /* 0x000fc6000f8e00ff */
[----:B------:R-:W-:Y:S01]  /*24f0*/  UMOV UR16, UR17 ;  /* 0x0000001100107c82 */ /* 0x000fe20008000000 */
[----:B------:R-:W-:Y:S02]  /*2500*/  USHF.R.U32.HI UR4, URZ, UR24, UR4 ;  /* 0x00000018ff047299 */ /* 0x000fe40008011604 */
[----:B------:R-:W-:Y:S01]  /*2510*/  @UP3 USHF.R.U32.HI UR5, URZ, UR11, UR16 ;  /* 0x0000000bff053299 */ /* 0x000fe20008011610 */
[----:B------:R-:W-:Y:S01]  /*2520*/  UMOV UR18, UR19 ;  /* 0x0000001300127c82 */ /* 0x000fe20008000000 */
[----:B------:R-:W-:Y:S01]  /*2530*/  UMOV UR28, UR29 ;  /* 0x0000001d001c7c82 */ /* 0x000fe20008000000 */
[----:B------:R-:W-:Y:S02]  /*2540*/  USHF.R.U32.HI UR13, URZ, UR13, UR18 ;  /* 0x0000000dff0d7299 */ /* 0x000fe40008011612 */
[----:B------:R-:W-:Y:S02]  /*2550*/  USEL UR4, UR30, UR4, !UP0 ;  /* 0x000000041e047287 */ /* 0x000fe4000c000000 */
[----:B------:R-:W-:-:S02]  /*2560*/  @UP3 USHF.R.U32.HI UR8, URZ, UR11, UR28 ;  /* 0x0000000bff083299 */ /* 0x000fc4000801161c */
[----:B------:R-:W-:Y:S02]  /*2570*/  UIMAD UR9, UR42, UR5, URZ ;  /* 0x000000052a0972a4 */ /* 0x000fe4000f8e02ff */
[----:B------:R-:W-:Y:S02]  /*2580*/  USEL UR5, UR31, UR13, !UP2 ;  /* 0x0000000d1f057287 */ /* 0x000fe4000d000000 */
[----:B------:R-:W-:Y:S02]  /*2590*/  UIMAD UR12, UR42, UR8, URZ ;  /* 0x000000082a0c72a4 */ /* 0x000fe4000f8e02ff */
[----:B------:R-:W-:Y:S02]  /*25a0*/  UISETP.GE.AND UP0, UPT, UR4, UR9, UPT ;  /* 0x000000090400728c */ /* 0x000fe4000bf06270 */
[----:B------:R-:W-:Y:S02]  /*25b0*/  UIMAD.WIDE.U32 UR16, UR4, UR10, URZ ;  /* 0x0000000a041072a5 */ /* 0x000fe4000f8e00ff */
[----:B------:R-:W-:-:S02]  /*25c0*/  UISETP.GE.OR UP0, UPT, UR5, UR12, UP0 ;  /* 0x0000000c0500728c */ /* 0x000fc40008706670 */
        /* <DEDUP_REMOVED lines=19> */
.L_x_40:
[----:B------:R-:W2:Y:S02]  /*2700*/  LDCU UR4, c[0x0][0xb30] ;  /* 0x00016600ff0477ac */ /* 0x000ea40008000800 */
[----:B--2---:R-:W-:-:S09]  /*2710*/  UISETP.NE.AND UP0, UPT, UR4, 0x1, UPT ;  /* 0x000000010400788c */ /* 0x004fd2000bf05270 */
[----:B------:R-:W-:Y:S05]  /*2720*/  BRA.U UP0, `(.L_x_41) ;  /* 0x0000000100447547 */ /* 0x000fea000b800000 */
[----:B------:R-:W2:Y:S01]  /*2730*/  LDCU.128 UR12, c[0x0][0xb10] ;  /* 0x00016200ff0c77ac */ /* 0x000ea20008000c00 */
[----:B------:R-:W3:Y:S01]  /*2740*/  LDCU UR10, c[0x0][0xb0c] ;  /* 0x00016180ff0a77ac */ /* 0x000ee20008000800 */
[----:B------:R-:W4:Y:S01]  /*2750*/  LDCU UR11, c[0x0][0xb20] ;  /* 0x00016400ff0b77ac */ /* 0x000f220008000800 */
[----:B--2---:R-:W-:Y:S02]  /*2760*/  UIMAD.WIDE.U32 UR8, UR31, UR12, URZ ;  /* 0x0000000c1f0872a5 */ /* 0x004fe4000f8e00ff */
[----:B------:R-:W-:Y:S02]  /*2770*/  UIMAD.WIDE.U32 UR4, UR30, UR15, URZ ;  /* 0x0000000f1e0472a5 */ /* 0x000fe4000f8e00ff */
[----:B---3--:R-:W-:Y:S02]  /*2780*/  UISETP.NE.AND UP2, UPT, UR10, 0x1, UPT ;  /* 0x000000010a00788c */ /* 0x008fe4000bf45270 */
[----:B------:R-:W-:Y:S01]  /*2790*/  UISETP.NE.AND UP0, UPT, UR14, 0x1, UPT ;  /* 0x000000010e00788c */ /* 0x000fe2000bf05270 */
[----:B------:R-:W-:-:S02]  /*27a0*/  UMOV UR8, UR9 ;  /* 0x0000000900087c82 */ /* 0x000fc40008000000 */
[----:B------:R-:W-:Y:S01]  /*27b0*/  UMOV UR4, UR5 ;  /* 0x0000000500047c82 */ /* 0x000fe20008000000 */
[----:B------:R-:W-:Y:S02]  /*27c0*/  USHF.R.U32.HI UR13, URZ, UR13, UR8 ;  /* 0x0000000dff0d7299 */ /* 0x000fe40008011608 */
[----:B----4-:R-:W-:Y:S02]  /*27d0*/  USHF.R.U32.HI UR4, URZ, UR11, UR4 ;  /* 0x0000000bff047299 */ /* 0x010fe40008011604 */
[----:B------:R-:W-:Y:S02]  /*27e0*/  USEL UR5, UR31, UR13, !UP2 ;  /* 0x0000000d1f057287 */ /* 0x000fe4000d000000 */
[----:B------:R-:W-:-:S04]  /*27f0*/  USEL UR4, UR30, UR4, !UP0 ;  /* 0x000000041e047287 */ /* 0x000fc8000c000000 */
[----:B------:R-:W-:Y:S02]  /*2800*/  UIADD3 UR8, UPT, UPT, UR5, -UR4, URZ ;  /* 0x8000000405087290 */ /* 0x000fe4000fffe0ff */
[----:B------:R-:W-:Y:S02]  /*2810*/  UIADD3 UR4, UPT, UPT, -UR5, UR4, URZ ;  /* 0x0000000405047290 */ /* 0x000fe4000fffe1ff */
[----:B------:R-:W-:Y:S02]  /*2820*/  UIMAD UR30, UR8, UR14, UR30 ;  /* 0x0000000e081e72a4 */ /* 0x000fe4000f8e021e */
[----:B------:R-:W-:-:S12]  /*2830*/  UIMAD UR31, UR4, UR10, UR31 ;  /* 0x0000000a041f72a4 */ /* 0x000fd8000f8e021f */
.L_x_41:
[----:B------:R-:W-:Y:S01]  /*2840*/  VIADD R11, R11, 0x1 ;  /* 0x000000010b0b7836 */ /* 0x000fe20000000000 */
[----:B------:R-:W-:Y:S02]  /*2850*/  R2UR UR5, R143 ;  /* 0x000000008f0572ca */ /* 0x000fe400000e0000 */
[----:B------:R-:W-:Y:S02]  /*2860*/  R2UR UR4, R142 ;  /* 0x000000008e0472ca */ /* 0x000fe400000e0000 */
[C---:B------:R-:W-:Y:S02]  /*2870*/  ISETP.NE.AND P0, PT, R11.reuse, 0x2, PT ;  /* 0x000000020b00780c */ /* 0x040fe40003f05270 */
[----:B------:R-:W-:Y:S02]  /*2880*/  PLOP3.LUT P1, PT, PT, PT, PT, 0x80, 0x8 ;  /* 0x000000000008781c */ /* 0x000fe40003f2f070 */
[----:B------:R-:W-:Y:S02]  /*2890*/  SEL R3, RZ, 0x1, P0 ;  /* 0x00000001ff037807 */ /* 0x000fe40000000000 */
[----:B------:R-:W-:-:S02]  /*28a0*/  SEL R11, R11, RZ, P0 ;  /* 0x000000ff0b0b7207 */ /* 0x000fc40000000000 */
[----:B------:R-:W-:Y:S01]  /*28b0*/  LOP3.LUT R10, R10, R3, RZ, 0x3c, !PT ;  /* 0x000000030a0a7212 */ /* 0x000fe200078e3cff */
[----:B------:R-:W-:Y:S02]  /*28c0*/  UIADD3 UR16, UPT, UPT, UR31, UR5, URZ ;  /* 0x000000051f107290 */ /* 0x000fe4000fffe0ff */
[----:B------:R-:W-:Y:S01]  /*28d0*/  UIADD3 UR20, UPT, UPT, UR30, UR4, URZ ;  /* 0x000000041e147290 */ /* 0x000fe2000fffe0ff */
[----:B------:R-:W-:Y:S11]  /*28e0*/  BRA.U UP1, `(.L_x_42) ;  /* 0xfffffff101247547 */ /* 0x000ff6000b83ffff */
[----:B------:R-:W-:Y:S01]  /*28f0*/  UIADD3 UR8, UPT, UPT, UR6, 0x28, URZ ;  /* 0x0000002806087890 */ /* 0x000fe2000fffe0ff */
[----:B------:R-:W-:-:S03]  /*2900*/  SHF.L.U32 R3, R12, 0x1f, RZ ;  /* 0x0000001f0c037819 */ /* 0x000fc600000006ff */
[----:B------:R-:W-:-:S09]  /*2910*/  ULEA UR4, UR7, UR8, 0x3 ;  /* 0x0000000807047291 */ /* 0x000fd2000f8e18ff */
[----:B------:R-:W2:Y:S02]  /*2920*/  SYNCS.PHASECHK.TRANS64.TRYWAIT P0, [UR4], R3 ;  /* 0x00000003ff0075a7 */ /* 0x000ea40008001104 */
[----:B--2---:R-:W-:Y:S05]  /*2930*/  @!P0 BRA `(.L_x_43) ;  /* 0x0000009400508947 */ /* 0x004fea0003800000 */
.L_x_147:
[----:B------:R-:W-:-:S04]  /*2940*/  UIADD3 UR4, UPT, UPT, UR7, 0x1, URZ ;  /* 0x0000000107047890 */ /* 0x000fc8000fffe0ff */
[----:B------:R-:W-:-:S04]  /*2950*/  UISETP.NE.AND UP0, UPT, UR4, 0x5, UPT ;  /* 0x000000050400788c */ /* 0x000fc8000bf05270 */
[----:B------:R-:W-:Y:S02]  /*2960*/  USEL UR6, URZ, 0x1, UP0 ;  /* 0x00000001ff067887 */ /* 0x000fe40008000000 */
[----:B------:R-:W-:-:S04]  /*2970*/  USEL UR4, UR4, URZ, UP0 ;  /* 0x000000ff04047287 */ /* 0x000fc80008000000 */
[----:B------:R-:W-:Y:S01]  /*2980*/  ULEA UR5, UR4, UR8, 0x3 ;  /* 0x0000000804057291 */ /* 0x000fe2000f8e18ff */
[----:B------:R-:W-:-:S04]  /*2990*/  LOP3.LUT R2, R12, UR6, RZ, 0x3c, !PT ;  /* 0x000000060c027c12 */ /* 0x000fc8000f8e3cff */
[----:B-1----:R-:W-:-:S04]  /*29a0*/  SHF.L.U32 R3, R2, 0x1f, RZ ;  /* 0x0000001f02037819 */ /* 0x002fc800000006ff */
[----:B------:R-:W1:Y:S02]  /*29b0*/  SYNCS.PHASECHK.TRANS64.TRYWAIT P0, [UR5], R3 ;  /* 0x00000003ff0075a7 */ /* 0x000e640008001105 */
[----:B-1----:R-:W-:Y:S05]  /*29c0*/  @!P0 BRA `(.L_x_44) ;  /* 0x0000009400448947 */ /* 0x002fea0003800000 */
.L_x_149:
        /* <DEDUP_REMOVED lines=9> */
.L_x_151:
        /* <DEDUP_REMOVED lines=9> */
.L_x_153:
[----:B------:R-:W-:-:S04]  /*2af0*/  UIADD3 UR4, UPT, UPT, UR4, 0x1, URZ ;  /* 0x0000000104047890 */ /* 0x000fc8000fffe0ff */
[----:B------:R-:W-:-:S04]  /*2b00*/  UISETP.NE.AND UP0, UPT, UR4, 0x5, UPT ;  /* 0x000000050400788c */ /* 0x000fc8000bf05270 */
[----:B------:R-:W-:Y:S02]  /*2b10*/  USEL UR5, URZ, 0x1, UP0 ;  /* 0x00000001ff057887 */ /* 0x000fe40008000000 */
[----:B------:R-:W-:-:S04]  /*2b20*/  USEL UR4, UR4, URZ, UP0 ;  /* 0x000000ff04047287 */ /* 0x000fc80008000000 */
[----:B------:R-:W-:Y:S01]  /*2b30*/  ULEA UR4, UR4, UR8, 0x3 ;  /* 0x0000000804047291 */ /* 0x000fe2000f8e18ff */
[----:B-1----:R-:W-:-:S04]  /*2b40*/  LOP3.LUT R3, R2, UR5, RZ, 0x3c, !PT ;  /* 0x0000000502037c12 */ /* 0x002fc8000f8e3cff */
[----:B------:R-:W-:Y:S01]  /*2b50*/  SHF.L.U32 R3, R3, 0x1f, RZ ;  /* 0x0000001f03037819 */ /* 0x000fe200000006ff */
[----:B------:R-:W-:-:S07]  /*2b60*/  IMAD.U32 R0, RZ, RZ, UR4 ;  /* 0x00000004ff007e24 */ /* 0x000fce000f8e00ff */
.L_x_47:
[----:B-1----:R1:W2:Y:S02]  /*2b70*/  SYNCS.PHASECHK.TRANS64.TRYWAIT P0, [R0+URZ], R3 ;  /* 0x00000003000075a7 */ /* 0x0022a400080011ff */
[----:B--2---:R-:W-:Y:S05]  /*2b80*/  @!P0 NANOSLEEP.SYNCS 0x989680 ;  /* 0x009896800000895d */ /* 0x004fea0003900000 */
[----:B------:R-:W2:Y:S02]  /*2b90*/  @!P0 SYNCS.PHASECHK.TRANS64 P0, [R0+URZ], R3 ;  /* 0x00000003000085a7 */ /* 0x000ea400080010ff */
[----:B--2---:R-:W-:Y:S05]  /*2ba0*/  @P0 EXIT ;  /* 0x000000000000094d */ /* 0x004fea0003800000 */
[----:B------:R-:W-:Y:S05]  /*2bb0*/  BRA `(.L_x_47) ;  /* 0xfffffffc00ec7947 */ /* 0x000fea000383ffff */
.L_x_22:
[----:B------:R-:W-:-:S04]  /*2bc0*/  UISETP.NE.AND UP0, UPT, UR45, URZ, UPT ;  /* 0x000000ff2d00728c */ /* 0x000fc8000bf05270 */
[----:B------:R-:W-:-:S09]  /*2bd0*/  UISETP.NE.OR UP0, UPT, UR17, 0x1, UP0 ;  /* 0x000000011100788c */ /* 0x000fd20008705670 */
[----:B------:R-:W-:Y:S05]  /*2be0*/  BRA.U UP0, `(.L_x_48) ;  /* 0x0000000500487547 */ /* 0x000fea000b800000 */
[----:B------:R-:W-:Y:S01]  /*2bf0*/  ISETP.GE.U32.AND P2, PT, R3, 0x4, PT ;  /* 0x000000040300780c */ /* 0x000fe20003f46070 */
[----:B------:R-:W-:Y:S01]  /*2c00*/  IMAD.MOV.U32 R12, RZ, RZ, 0x1 ;  /* 0x00000001ff0c7424 */ /* 0x000fe200078e00ff */
[----:B------:R-:W-:Y:S02]  /*2c10*/  CS2R R10, SRZ ;  /* 0x00000000000a7805 */ /* 0x000fe4000001ff00 */
[----:B------:R-:W-:Y:S01]  /*2c20*/  CS2R R8, SRZ ;  /* 0x0000000000087805 */ /* 0x000fe2000001ff00 */
[----:B------:R-:W-:Y:S01]  /*2c30*/  UMOV UR6, 0x400 ;  /* 0x0000040000067882 */ /* 0x000fe20000000000 */
[----:B------:R-:W-:Y:S01]  /*2c40*/  UMOV UR5, URZ ;  /* 0x000000ff00057c82 */ /* 0x000fe20008000000 */
[----:B------:R-:W-:-:S12]  /*2c50*/  ULEA UR6, UR45, UR6, 0x18 ;  /* 0x000000062d067291 */ /* 0x000fd8000f8ec0ff */
.L_x_52:
[----:B------:R-:W-:Y:S02]  /*2c60*/  LEA R0, R8, UR6, 0x3 ;  /* 0x0000000608007c11 */ /* 0x000fe4000f8e18ff */
[----:B------:R-:W-:-:S03]  /*2c70*/  SHF.L.U32 R5, R9, 0x1f, RZ ;  /* 0x0000001f09057819 */ /* 0x000fc600000006ff */
[----:B------:R-:W-:Y:S01]  /*2c80*/  VIADD R4, R0, 0xf0 ;  /* 0x000000f000047836 */ /* 0x000fe20000000000 */
[----:B------:R-:W1:Y:S02]  /*2c90*/  SYNCS.PHASECHK.TRANS64.TRYWAIT P0, [R0+URZ+0xe0], R5 ;  /* 0x0000e005000075a7 */ /* 0x000e6400080011ff */
[----:B-1----:R-:W-:Y:S05]  /*2ca0*/  @!P0 BRA `(.L_x_49) ;  /* 0x0000009000d48947 */ /* 0x002fea0003800000 */
.L_x_154:
[----:B------:R-:W-:Y:S01]  /*2cb0*/  ULEA UR4, UR5, UR6, 0x3 ;  /* 0x0000000605047291 */ /* 0x000fe2000f8e18ff */
[----:B------:R-:W-:Y:S01]  /*2cc0*/  PRMT R4, RZ, 0x654, R4 ;  /* 0x00000654ff047816 */ /* 0x000fe20000000004 */
[----:B-1----:R-:W-:Y:S01]  /*2cd0*/  @!P2 IMAD.MOV.U32 R5, RZ, RZ, 0x10 ;  /* 0x00000010ff05a424 */ /* 0x002fe200078e00ff */
[----:B------:R-:W-:Y:S01]  /*2ce0*/  SHF.L.U32 R7, R12, 0x1f, RZ ;  /* 0x0000001f0c077819 */ /* 0x000fe200000006ff */
[----:B------:R-:W-:Y:S01]  /*2cf0*/  UIADD3 UR7, UPT, UPT, UR4, 0xa0, URZ ;  /* 0x000000a004077890 */ /* 0x000fe2000fffe0ff */
[----:B------:R1:W-:Y:S05]  /*2d00*/  SYNCS.ARRIVE.TRANS64.RED.A1T0 RZ, [R4+URZ], RZ ;  /* 0x000000ff04ff79a7 */ /* 0x0003ea00081004ff */
[----:B------:R-:W-:Y:S01]  /*2d10*/  IMAD.U32 R0, RZ, RZ, UR7 ;  /* 0x00000007ff007e24 */ /* 0x000fe2000f8e00ff */
[----:B------:R-:W2:Y:S04]  /*2d20*/  SYNCS.PHASECHK.TRANS64.TRYWAIT P0, [UR4+0xb0], R7 ;  /* 0x0000b007ff0075a7 */ /* 0x000ea80008001104 */
[----:B------:R-:W-:Y:S01]  /*2d30*/  PRMT R13, R3, 0x654, R0 ;  /* 0x00000654030d7816 */ /* 0x000fe20000000000 */
[----:B-12---:R-:W-:Y:S06]  /*2d40*/  @!P0 BRA `(.L_x_50) ;  /* 0x0000009000c08947 */ /* 0x006fec0003800000 */
.L_x_156:
[----:B------:R-:W-:Y:S01]  /*2d50*/  ULEA UR8, UR5, UR6, 0x4 ;  /* 0x0000000605087291 */ /* 0x000fe2000f8e20ff */
[----:B------:R-:W-:Y:S01]  /*2d60*/  SEL R2, R13, R2, !P2 ;  /* 0x000000020d027207 */ /* 0x000fe20005000000 */
[----:B------:R-:W-:Y:S01]  /*2d70*/  UIADD3 UR9, UPT, UPT, UR4, 0xa0, URZ ;  /* 0x000000a004097890 */ /* 0x000fe2000fffe0ff */
[----:B-1----:R-:W-:Y:S01]  /*2d80*/  LEA R0, R11, UR6, 0x3 ;  /* 0x000000060b007c11 */ /* 0x002fe2000f8e18ff */
[----:B------:R-:W-:Y:S01]  /*2d90*/  UIADD3 UR8, UPT, UPT, UR8, 0x110, URZ ;  /* 0x0000011008087890 */ /* 0x000fe2000fffe0ff */
[----:B------:R1:W-:Y:S01]  /*2da0*/  @!P2 SYNCS.ARRIVE.TRANS64.RED RZ, [R2+URZ], R5 ;  /* 0x0000000502ffa9a7 */ /* 0x0003e200080004ff */
[----:B------:R-:W-:Y:S01]  /*2db0*/  UIADD3 UR4, UPT, UPT, UR5, 0x1, URZ ;  /* 0x0000000105047890 */ /* 0x000fe2000fffe0ff */
[----:B------:R-:W-:-:S03]  /*2dc0*/  VIADD R8, R8, 0x1 ;  /* 0x0000000108087836 */ /* 0x000fc60000000000 */
[----:B------:R-:W-:Y:S02]  /*2dd0*/  UISETP.NE.AND UP0, UPT, UR4, 0x2, UPT ;  /* 0x000000020400788c */ /* 0x000fe4000bf05270 */
[----:B------:R-:W-:Y:S01]  /*2de0*/  ISETP.NE.AND P0, PT, R8, 0x2, PT ;  /* 0x000000020800780c */ /* 0x000fe20003f05270 */
[----:B------:R-:W-:Y:S06]  /*2df0*/  UGETNEXTWORKID.BROADCAST [UR8], [UR9] ;  /* 0x00000000080073ca */ /* 0x000fec0008000100 */
[----:B------:R-:W-:Y:S02]  /*2e00*/  USEL UR7, URZ, 0x1, UP0 ;  /* 0x00000001ff077887 */ /* 0x000fe40008000000 */
[----:B------:R-:W-:-:S04]  /*2e10*/  USEL UR5, UR4, URZ, UP0 ;  /* 0x000000ff04057287 */ /* 0x000fc80008000000 */
[----:B------:R-:W-:Y:S02]  /*2e20*/  LOP3.LUT R12, R12, UR7, RZ, 0x3c, !PT ;  /* 0x000000070c0c7c12 */ /* 0x000fe4000f8e3cff */
[----:B-1----:R-:W-:-:S04]  /*2e30*/  SHF.L.U32 R5, R10, 0x1f, RZ ;  /* 0x0000001f0a057819 */ /* 0x002fc800000006ff */
[----:B------:R-:W1:Y:S02]  /*2e40*/  SYNCS.PHASECHK.TRANS64.TRYWAIT P1, [R0+URZ+0xa0], R5 ;  /* 0x0000a005000075a7 */ /* 0x000e6400080211ff */
[----:B-1----:R-:W-:Y:S05]  /*2e50*/  @!P1 BRA `(.L_x_51) ;  /* 0x0000009000949947 */ /* 0x002fea0003800000 */
.L_x_157:
[C---:B------:R-:W-:Y:S01]  /*2e60*/  LEA R4, R11.reuse, UR6, 0x4 ;  /* 0x000000060b047c11 */ /* 0x040fe2000f8e20ff */
[----:B-1----:R-:W-:Y:S01]  /*2e70*/  VIADD R0, R0, 0xb0 ;  /* 0x000000b000007836 */ /* 0x002fe20000000000 */
[----:B------:R-:W-:Y:S01]  /*2e80*/  SEL R8, R8, RZ, P0 ;  /* 0x000000ff08087207 */ /* 0x000fe20000000000 */
[----:B------:R-:W-:-:S03]  /*2e90*/  VIADD R11, R11, 0x1 ;  /* 0x000000010b0b7836 */ /* 0x000fc60000000000 */
[----:B------:R-:W1:Y:S01]  /*2ea0*/  LDS.128 R4, [R4+0x110] ;  /* 0x0001100004047984 */ /* 0x000e620000000c00 */
[----:B------:R-:W-:Y:S02]  /*2eb0*/  PRMT R0, RZ, 0x654, R0 ;  /* 0x00000654ff007816 */ /* 0x000fe40000000000 */
[C---:B------:R-:W-:Y:S01]  /*2ec0*/  ISETP.NE.AND P1, PT, R11.reuse, 0x2, PT ;  /* 0x000000020b00780c */ /* 0x040fe20003f25270 */
[----:B------:R-:W-:Y:S01]  /*2ed0*/  @!PT LDS RZ, [RZ] ;  /* 0x00000000fffff984 */ /* 0x000fe20000000800 */
[----:B------:R-:W-:Y:S01]  /*2ee0*/  @!PT LDS RZ, [RZ] ;  /* 0x00000000fffff984 */ /* 0x000fe20000000800 */
[----:B------:R-:W-:Y:S01]  /*2ef0*/  @!PT LDS RZ, [RZ] ;  /* 0x00000000fffff984 */ /* 0x000fe20000000800 */
[----:B------:R-:W-:Y:S01]  /*2f00*/  @!PT LDS RZ, [RZ] ;  /* 0x00000000fffff984 */ /* 0x000fe20000000800 */
[----:B------:R2:W-:Y:S06]  /*2f10*/  MEMBAR.ALL.CTA ;  /* 0x0000000000007992 */ /* 0x0005ec0000008000 */
[----:B--2---:R-:W2:Y:S01]  /*2f20*/  FENCE.VIEW.ASYNC.S ;  /* 0x00000000000073c6 */ /* 0x004ea20000000000 */
[----:B------:R-:W-:Y:S01]  /*2f30*/  SEL R11, R11, RZ, P1 ;  /* 0x000000ff0b0b7207 */ /* 0x000fe20000800000 */
[----:B--2---:R2:W-:Y:S01]  /*2f40*/  SYNCS.ARRIVE.TRANS64.RED.A1T0 RZ, [R0+URZ], RZ ;  /* 0x000000ff00ff79a7 */ /* 0x0045e200081004ff */
[----:B-1----:R-:W-:-:S02]  /*2f50*/  LOP3.LUT P3, RZ, R6, 0x1, RZ, 0xc0, !PT ;  /* 0x0000000106ff7812 */ /* 0x002fc4000786c0ff */
[----:B------:R-:W-:-:S04]  /*2f60*/  SEL R5, RZ, 0x1, P1 ;  /* 0x00000001ff057807 */ /* 0x000fc80000800000 */
[----:B------:R-:W-:Y:S02]  /*2f70*/  LOP3.LUT R10, R10, R5, RZ, 0x3c, !PT ;  /* 0x000000050a0a7212 */ /* 0x000fe400078e3cff */
[----:B--2---:R-:W-:-:S04]  /*2f80*/  SEL R0, RZ, 0x1, P0 ;  /* 0x00000001ff007807 */ /* 0x004fc80000000000 */
[----:B------:R-:W-:Y:S01]  /*2f90*/  LOP3.LUT R9, R9, R0, RZ, 0x3c, !PT ;  /* 0x0000000009097212 */ /* 0x000fe200078e3cff */
[----:B------:R-:W-:Y:S06]  /*2fa0*/  @P3 BRA `(.L_x_52) ;  /* 0xfffffffc002c3947 */ /* 0x000fec000383ffff */
[----:B------:R-:W-:Y:S01]  /*2fb0*/  ULEA UR4, UR5, UR6, 0x3 ;  /* 0x0000000605047291 */ /* 0x000fe2000f8e18ff */
[----:B------:R-:W-:-:S08]  /*2fc0*/  SHF.L.U32 R3, R12, 0x1f, RZ ;  /* 0x0000001f0c037819 */ /* 0x000fd000000006ff */
[----:B------:R-:W1:Y:S02]  /*2fd0*/  SYNCS.PHASECHK.TRANS64 P0, [UR4+0xb0], R3 ;  /* 0x0000b003ff0075a7 */ /* 0x000e640008001004 */
[----:B-1----:R-:W-:Y:S05]  /*2fe0*/  @P0 BRA `(.L_x_53) ;  /* 0x0000000000080947 */ /* 0x002fea0003800000 */
[----:B------:R-:W1:Y:S02]  /*2ff0*/  SYNCS.PHASECHK.TRANS64.TRYWAIT P0, [UR4+0xb0], R3 ;  /* 0x0000b003ff0075a7 */ /* 0x000e640008001104 */
[----:B-1----:R-:W-:Y:S05]  /*3000*/  @!P0 BRA `(.L_x_54) ;  /* 0x00000090003c8947 */ /* 0x002fea0003800000 */
.L_x_53:
[----:B------:R-:W-:-:S04]  /*3010*/  UIADD3 UR7, UPT, UPT, UR5, 0x1, URZ ;  /* 0x0000000105077890 */ /* 0x000fc8000fffe0ff */
[----:B------:R-:W-:-:S04]  /*3020*/  UISETP.NE.AND UP0, UPT, UR7, 0x2, UPT ;  /* 0x000000020700788c */ /* 0x000fc8000bf05270 */
[----:B------:R-:W-:Y:S02]  /*3030*/  USEL UR8, URZ, 0x1, UP0 ;  /* 0x00000001ff087887 */ /* 0x000fe40008000000 */
[----:B------:R-:W-:-:S04]  /*3040*/  USEL UR7, UR7, URZ, UP0 ;  /* 0x000000ff07077287 */ /* 0x000fc80008000000 */
[----:B------:R-:W-:Y:S01]  /*3050*/  ULEA UR7, UR7, UR6, 0x3 ;  /* 0x0000000607077291 */ /* 0x000fe2000f8e18ff */
[----:B-1----:R-:W-:-:S04]  /*3060*/  LOP3.LUT R3, R12, UR8, RZ, 0x3c, !PT ;  /* 0x000000080c037c12 */ /* 0x002fc8000f8e3cff */
[----:B------:R-:W-:-:S04]  /*3070*/  SHF.L.U32 R0, R3, 0x1f, RZ ;  /* 0x0000001f03007819 */ /* 0x000fc800000006ff */
[----:B------:R-:W1:Y:S02]  /*3080*/  SYNCS.PHASECHK.TRANS64 P0, [UR7+0xb0], R0 ;  /* 0x0000b000ff0075a7 */ /* 0x000e640008001007 */
[----:B-1----:R-:W-:Y:S05]  /*3090*/  @P0 EXIT ;  /* 0x000000000000094d */ /* 0x002fea0003800000 */
[----:B------:R-:W-:Y:S02]  /*30a0*/  SHF.L.U32 R3, R3, 0x1f, RZ ;  /* 0x0000001f03037819 */ /* 0x000fe400000006ff */
[----:B------:R-:W-:-:S07]  /*30b0*/  MOV R0, UR7 ;  /* 0x0000000700007c02 */ /* 0x000fce0008000f00 */
.L_x_55:
[----:B-1----:R1:W2:Y:S02]  /*30c0*/  SYNCS.PHASECHK.TRANS64.TRYWAIT P0, [R0+URZ+0xb0], R3 ;  /* 0x0000b003000075a7 */ /* 0x0022a400080011ff */
[----:B--2---:R-:W-:Y:S05]  /*30d0*/  @!P0 NANOSLEEP.SYNCS 0x989680 ;  /* 0x009896800000895d */ /* 0x004fea0003900000 */
[----:B------:R-:W2:Y:S02]  /*30e0*/  @!P0 SYNCS.PHASECHK.TRANS64 P0, [R0+URZ+0xb0], R3 ;  /* 0x0000b003000085a7 */ /* 0x000ea400080010ff */
[----:B--2---:R-:W-:Y:S05]  /*30f0*/  @P0 EXIT ;  /* 0x000000000000094d */ /* 0x004fea0003800000 */
[----:B------:R-:W-:Y:S05]  /*3100*/  BRA `(.L_x_55) ;  /* 0xfffffffc00ec7947 */ /* 0x000fea000383ffff */
.L_x_48:
[----:B------:R-:W-:Y:S05]  /*3110*/  BRA.U UP4, `(.L_x_56) ;  /* 0x00000011043c7547 */ /* 0x000fea000b800000 */
[----:B------:R-:W-:Y:S01]  /*3120*/  UMOV UR4, 0x40 ;  /* 0x0000004000047882 */ /* 0x000fe20000000000 */
[----:B------:R-:W-:Y:S01]  /*3130*/  NOP ;  /* 0x0000000000007918 */ /* 0x000fe20000000000 */
[----:B------:R-:W-:Y:S01]  /*3140*/  ULEA UR5, UR45, UR4, 0x18 ;  /* 0x000000042d057291 */ /* 0x000fe2000f8ec0ff */
[----:B------:R-:W-:Y:S02]  /*3150*/  UMOV UR6, 0x400 ;  /* 0x0000040000067882 */ /* 0x000fe40000000000 */
[----:B------:R-:W-:-:S06]  /*3160*/  ULEA UR6, UR45, UR6, 0x18 ;  /* 0x000000062d067291 */ /* 0x000fcc000f8ec0ff */
[----:B------:R-:W1:Y:S02]  /*3170*/  LDS.U8 R3, [UR5+0x1c] ;  /* 0x00001c05ff037984 */ /* 0x000e640008000000 */
[----:B-1----:R-:W-:-:S13]  /*3180*/  ISETP.NE.AND P0, PT, R3, RZ, PT ;  /* 0x000000ff0300720c */ /* 0x002fda0003f05270 */
[----:B------:R-:W-:Y:S05]  /*3190*/  @P0 BRA `(.L_x_57) ;  /* 0x0000000400080947 */ /* 0x000fea0003800000 */
[----:B------:R-:W-:Y:S02]  /*31a0*/  UISETP.NE.U32.AND UP1, UPT, UR27, 0x1, UPT ;  /* 0x000000011b00788c */ /* 0x000fe4000bf25070 */
[----:B------:R-:W-:-:S07]  /*31b0*/  UIADD3 UR7, UPT, UPT, UR5, 0x8, URZ ;  /* 0x0000000805077890 */ /* 0x000fce000fffe0ff */
[----:B------:R-:W-:Y:S05]  /*31c0*/  BRA.U !UP1, `(.L_x_58) ;  /* 0x00000001099c7547 */ /* 0x000fea000b800000 */
[----:B------:R-:W-:Y:S01]  /*31d0*/  ELECT P0, URZ, PT ;  /* 0x0000000000ff782f */ /* 0x000fe20003800000 */
[----:B------:R-:W-:-:S12]  /*31e0*/  BSSY B0, `(.L_x_58) ;  /* 0x0000025000007945 */ /* 0x000fd80003800000 */
[----:B------:R-:W-:Y:S05]  /*31f0*/  @!P0 BRA `(.L_x_59) ;  /* 0x00000000008c8947 */ /* 0x000fea0003800000 */
[----:B------:R-:W-:-:S05]  /*3200*/  UMOV UR4, 0x10 ;  /* 0x0000001000047882 */ /* 0x000fca0000000000 */
[----:B------:R-:W-:Y:S04]  /*3210*/  DEPBAR.LE SB1, 0x36 ;  /* 0x00009d800000791a */ /* 0x000fe80000000000 */
[----:B------:R-:W1:Y:S02]  /*3220*/  UTCATOMSWS.2CTA.FIND_AND_SET.ALIGN UP0, UR4, UR4 ;  /* 0x00000004000475e3 */ /* 0x000e640008200800 */
[----:B-1----:R-:W-:Y:S01]  /*3230*/  MOV R10, UR4 ;  /* 0x00000004000a7c02 */ /* 0x002fe20008000f00 */
[----:B------:R-:W-:Y:S06]  /*3240*/  BRA.U UP0, `(.L_x_60) ;  /* 0x0000000100187547 */ /* 0x000fec000b800000 */
.L_x_61:
[----:B------:R-:W-:Y:S05]  /*3250*/  NANOSLEEP 0x64 ;  /* 0x000000640000795d */ /* 0x000fea0003800000 */
[----:B------:R-:W-:-:S05]  /*3260*/  UMOV UR4, 0x10 ;  /* 0x0000001000047882 */ /* 0x000fca0000000000 */
[----:B------:R-:W-:Y:S04]  /*3270*/  DEPBAR.LE SB1, 0x36 ;  /* 0x00009d800000791a */ /* 0x000fe80000000000 */
[----:B------:R-:W1:Y:S02]  /*3280*/  UTCATOMSWS.2CTA.FIND_AND_SET.ALIGN UP0, UR4, UR4 ;  /* 0x00000004000475e3 */ /* 0x000e640008200800 */
[----:B-1----:R-:W-:Y:S01]  /*3290*/  MOV R10, UR4 ;  /* 0x00000004000a7c02 */ /* 0x002fe20008000f00 */
[----:B------:R-:W-:Y:S05]  /*32a0*/  BRA.U !UP0, `(.L_x_61) ;  /* 0xfffffffd08e87547 */ /* 0x000fea000b83ffff */
.L_x_60:
[----:B------:R-:W1:Y:S01]  /*32b0*/  LDS R6, [UR5+0x10] ;  /* 0x00001005ff067984 */ /* 0x000e620008000800 */
[----:B------:R-:W-:Y:S01]  /*32c0*/  IMAD.U32 R3, RZ, RZ, UR6 ;  /* 0x00000006ff037e24 */ /* 0x000fe2000f8e00ff */
[----:B------:R-:W-:-:S03]  /*32d0*/  MOV R4, UR28 ;  /* 0x0000001c00047c02 */ /* 0x000fc60008000f00 */
[----:B------:R-:W-:Y:S01]  /*32e0*/  VIADD R3, R3, 0x130 ;  /* 0x0000013003037836 */ /* 0x000fe20000000000 */
[----:B-1----:R-:W-:-:S04]  /*32f0*/  SHF.L.U32 R6, R6, 0x1f, RZ ;  /* 0x0000001f06067819 */ /* 0x002fc800000006ff */
[----:B------:R-:W1:Y:S02]  /*3300*/  SYNCS.PHASECHK.TRANS64.TRYWAIT P0, [UR5+0x8], R6 ;  /* 0x00000806ff0075a7 */ /* 0x000e640008001105 */
[----:B-1----:R-:W-:Y:S05]  /*3310*/  @P0 BRA `(.L_x_62) ;  /* 0x0000000000080947 */ /* 0x002fea0003800000 */
[----:B------:R-:W1:Y:S02]  /*3320*/  SYNCS.PHASECHK.TRANS64.TRYWAIT P0, [UR5+0x8], R6 ;  /* 0x00000806ff0075a7 */ /* 0x000e640008001105 */
[----:B-1----:R-:W-:Y:S05]  /*3330*/  @!P0 BRA `(.L_x_63) ;  /* 0x0000008c00888947 */ /* 0x002fea0003800000 */
.L_x_62:
[----:B------:R-:W-:Y:S01]  /*3340*/  PRMT R4, R4, 0x654, R3 ;  /* 0x0000065404047816 */ /* 0x000fe20000000003 */
[----:B------:R-:W-:Y:S01]  /*3350*/  HFMA2 R3, -RZ, RZ, 0, 5.9604644775390625e-08 ;  /* 0x00000001ff037431 */ /* 0x000fe200000001ff */
[----:B------:R-:W-:Y:S01]  /*3360*/  UPRMT UR4, UR28, 0x654, UR7 ;  /* 0x000006541c047896 */ /* 0x000fe20008000007 */
[----:B------:R-:W-:Y:S02]  /*3370*/  IMAD.MOV.U32 R7, RZ, RZ, 0xffff ;  /* 0x0000ffffff077424 */ /* 0x000fe400078e00ff */
[----:B-1----:R-:W-:Y:S02]  /*3380*/  IMAD.MOV.U32 R6, RZ, RZ, 0x4 ;  /* 0x00000004ff067424 */ /* 0x002fe400078e00ff */
[----:B------:R-:W-:Y:S01]  /*3390*/  IMAD.SHL.U32 R9, R10, 0x20, RZ ;  /* 0x000000200a097824 */ /* 0x000fe200078e00ff */
[----:B------:R-:W-:Y:S02]  /*33a0*/  MOV R5, UR4 ;  /* 0x0000000400057c02 */ /* 0x000fe40008000f00 */
[-C--:B------:R-:W-:Y:S01]  /*33b0*/  SHF.L.U32 R8, R7, R10.reuse, RZ ;  /* 0x0000000a07087219 */ /* 0x080fe200000006ff */
[----:B------:R1:W-:Y:S01]  /*33c0*/  SYNCS.ARRIVE.TRANS64.RED RZ, [UR4], R6 ;  /* 0x00000006ffff79a7 */ /* 0x0003e20008000404 */
[----:B------:R-:W-:Y:S01]  /*33d0*/  SHF.L.U32 R7, R3, R10, RZ ;  /* 0x0000000a03077219 */ /* 0x000fe200000006ff */
[----:B------:R1:W-:Y:S04]  /*33e0*/  STS [UR6+0x130], R9 ;  /* 0x00013009ff007988 */ /* 0x0003e80008000806 */
[----:B------:R1:W-:Y:S04]  /*33f0*/  STAS [R4.64], R10 ;  /* 0x0000000a04007dbd */ /* 0x0003e8000c0008ff */
[----:B------:R1:W-:Y:S04]  /*3400*/  ATOMS.OR RZ, [UR5+0x14], R8 ;  /* 0x00001408ffff798c */ /* 0x0003e8000b000005 */
[----:B------:R1:W-:Y:S04]  /*3410*/  ATOMS.OR RZ, [UR5+0x18], R7 ;  /* 0x00001807ffff798c */ /* 0x0003e8000b000005 */
[----:B------:R1:W-:Y:S02]  /*3420*/  ATOMS.XOR RZ, [UR5+0x10], R3 ;  /* 0x00001003ffff798c */ /* 0x0003e4000b800005 */
.L_x_59:
[----:B------:R-:W-:Y:S05]  /*3430*/  BSYNC B0 ;  /* 0x0000000000007941 */ /* 0x000fea0003800000 */
.L_x_58:
[----:B------:R-:W-:Y:S05]  /*3440*/  BRA.U UP1, `(.L_x_64) ;  /* 0x00000001016c7547 */ /* 0x000fea000b800000 */
[----:B------:R-:W-:-:S03]  /*3450*/  UMOV UR4, 0xffffffff ;  /* 0xffffffff00047882 */ /* 0x000fc60000000000 */
[----:B------:R-:W-:Y:S05]  /*3460*/  BRA.DIV UR4, `(.L_x_65) ;  /* 0x0000008e04547947 */ /* 0x000fea000b800000 */
[----:B------:R-:W-:-:S13]  /*3470*/  ELECT P0, URZ, PT ;  /* 0x0000000000ff782f */ /* 0x000fda0003800000 */
.L_x_161:
[----:B------:R-:W-:Y:S05]  /*3480*/  @!P0 BRA `(.L_x_64) ;  /* 0x00000000005c8947 */ /* 0x000fea0003800000 */
[----:B-1----:R-:W1:Y:S02]  /*3490*/  LDS R4, [UR5+0x10] ;  /* 0x00001005ff047984 */ /* 0x002e640008000800 */
[----:B-1----:R-:W-:-:S04]  /*34a0*/  SHF.L.U32 R4, R4, 0x1f, RZ ;  /* 0x0000001f04047819 */ /* 0x002fc800000006ff */
[----:B------:R-:W1:Y:S02]  /*34b0*/  SYNCS.PHASECHK.TRANS64.TRYWAIT P0, [UR5+0x8], R4 ;  /* 0x00000804ff0075a7 */ /* 0x000e640008001105 */
[----:B-1----:R-:W-:Y:S05]  /*34c0*/  @P0 BRA `(.L_x_66) ;  /* 0x0000000000080947 */ /* 0x002fea0003800000 */
[----:B------:R-:W1:Y:S02]  /*34d0*/  SYNCS.PHASECHK.TRANS64.TRYWAIT P0, [UR5+0x8], R4 ;  /* 0x00000804ff0075a7 */ /* 0x000e640008001105 */
[----:B-1----:R-:W-:Y:S05]  /*34e0*/  @!P0 BRA `(.L_x_67) ;  /* 0x0000008c00588947 */ /* 0x002fea0003800000 */
.L_x_66:
[----:B------:R-:W2:Y:S01]  /*34f0*/  LDS R6, [UR6+0x130] ;  /* 0x00013006ff067984 */ /* 0x000ea20008000800 */
[----:B-1----:R-:W-:Y:S02]  /*3500*/  HFMA2 R3, -RZ, RZ, 0, 5.9604644775390625e-08 ;  /* 0x00000001ff037431 */ /* 0x002fe400000001ff */
[----:B------:R-:W-:Y:S01]  /*3510*/  IMAD.MOV.U32 R4, RZ, RZ, 0xffff ;  /* 0x0000ffffff047424 */ /* 0x000fe200078e00ff */
[----:B------:R-:W-:Y:S01]  /*3520*/  UPRMT UR4, UR28, 0x654, UR7 ;  /* 0x000006541c047896 */ /* 0x000fe20008000007 */
[----:B--2---:R-:W-:-:S03]  /*3530*/  IMAD.SHL.U32 R5, R6, 0x20, RZ ;  /* 0x0000002006057824 */ /* 0x004fc600078e00ff */
[-C--:B------:R-:W-:Y:S02]  /*3540*/  SHF.L.U32 R4, R4, R6.reuse, RZ ;  /* 0x0000000604047219 */ /* 0x080fe400000006ff */
[----:B------:R-:W-:Y:S01]  /*3550*/  SHF.L.U32 R6, R3, R6, RZ ;  /* 0x0000000603067219 */ /* 0x000fe200000006ff */
[----:B------:R2:W-:Y:S04]  /*3560*/  STS [UR6+0x130], R5 ;  /* 0x00013005ff007988 */ /* 0x0005e80008000806 */
[----:B------:R2:W-:Y:S04]  /*3570*/  ATOMS.OR RZ, [UR5+0x14], R4 ;  /* 0x00001404ffff798c */ /* 0x0005e8000b000005 */
[----:B------:R2:W-:Y:S01]  /*3580*/  ATOMS.OR RZ, [UR5+0x18], R6 ;  /* 0x00001806ffff798c */ /* 0x0005e2000b000005 */
[----:B------:R-:W-:Y:S03]  /*3590*/  SYNCS.ARRIVE.TRANS64.RED.A1T0 RZ, [UR4], RZ ;  /* 0x000000ffffff79a7 */ /* 0x000fe60008100404 */
[----:B------:R2:W-:Y:S01]  /*35a0*/  ATOMS.XOR RZ, [UR5+0x10], R3 ;  /* 0x00001003ffff798c */ /* 0x0005e2000b800005 */
[----:B------:R-:W-:Y:S05]  /*35b0*/  BRA `(.L_x_64) ;  /* 0x0000000000107947 */ /* 0x000fea0003800000 */
.L_x_57:
[----:B------:R-:W-:Y:S02]  /*35c0*/  MOV R3, 0xffffffff ;  /* 0xffffffff00037802 */ /* 0x000fe40000000f00 */
[----:B------:R-:W-:-:S03]  /*35d0*/  MOV R4, 0x3600 ;  /* 0x0000360000047802 */ /* 0x000fc60000000f00 */
[----:B------:R1:W-:Y:S04]  /*35e0*/  STS [UR6+0x130], R3 ;  /* 0x00013003ff007988 */ /* 0x0003e80008000806 */
[----:B-1---5:R-:W-:Y:S05]  /*35f0*/  CALL.REL.NOINC `($__internal_1_$__cuda_sm10x_tcgen05_guardrail_trap_phase_invalid_during_alloc) ;  /* 0x0000009000f87944 */ /* 0x022fea0003c00000 */
.L_x_64:
[----:B------:R-:W-:Y:S05]  /*3600*/  WARPSYNC.ALL ;  /* 0x0000000000007948 */ /* 0x000fea0003800000 */
[----:B------:R-:W3:Y:S01]  /*3610*/  S2UR UR4, SR_CgaCtaId ;  /* 0x00000000000479c3 */ /* 0x000ee20000008800 */
[----:B------:R-:W-:Y:S01]  /*3620*/  UMOV UR13, 0x400 ;  /* 0x00000400000d7882 */ /* 0x000fe20000000000 */
[----:B------:R-:W-:-:S06]  /*3630*/  NOP ;  /* 0x0000000000007918 */ /* 0x000fcc0000000000 */
[----:B------:R-:W-:Y:S06]  /*3640*/  BAR.ARV 0x6, 0xa0 ;  /* 0x0182800000007b1d */ /* 0x000fec0000002000 */
[----:B------:R-:W4:Y:S01]  /*3650*/  LDCU UR6, c[0x0][0x38c] ;  /* 0x00007180ff0677ac */ /* 0x000f220008000800 */
[----:B------:R-:W-:Y:S01]  /*3660*/  LOP3.LUT R0, R0, 0xffff, RZ, 0xc0, !PT ;  /* 0x0000ffff00007812 */ /* 0x000fe200078ec0ff */
[----:B-1----:R-:W-:Y:S01]  /*3670*/  IMAD.MOV.U32 R9, RZ, RZ, 0x1 ;  /* 0x00000001ff097424 */ /* 0x002fe200078e00ff */
[----:B------:R-:W-:Y:S01]  /*3680*/  LOP3.LUT R2, R2, 0xffff, RZ, 0xc0, !PT ;  /* 0x0000ffff02027812 */ /* 0x000fe200078ec0ff */
[----:B------:R-:W-:Y:S01]  /*3690*/  IMAD.MOV.U32 R8, RZ, RZ, RZ ;  /* 0x000000ffff087224 */ /* 0x000fe200078e00ff */
[----:B------:R-:W-:Y:S01]  /*36a0*/  R2UR UR24, R0 ;  /* 0x00000000001872ca */ /* 0x000fe200000e0000 */
[----:B------:R-:W-:Y:S01]  /*36b0*/  UMOV UR20, URZ ;  /* 0x000000ff00147c82 */ /* 0x000fe20008000000 */
[----:B------:R-:W-:Y:S01]  /*36c0*/  R2UR UR16, R2 ;  /* 0x00000000021072ca */ /* 0x000fe200000e0000 */
[----:B------:R-:W-:Y:S01]  /*36d0*/  UMOV UR10, URZ ;  /* 0x000000ff000a7c82 */ /* 0x000fe20008000000 */
[----:B------:R-:W-:-:S02]  /*36e0*/  UISETP.NE.AND UP3, UPT, UR27, URZ, UPT ;  /* 0x000000ff1b00728c */ /* 0x000fc4000bf65270 */
[----:B---3--:R-:W-:Y:S01]  /*36f0*/  ULEA UR13, UR4, UR13, 0x18 ;  /* 0x0000000d040d7291 */ /* 0x008fe2000f8ec0ff */
[----:B------:R-:W-:Y:S01]  /*3700*/  UMOV UR11, URZ ;  /* 0x000000ff000b7c82 */ /* 0x000fe20008000000 */
[----:B------:R-:W-:Y:S02]  /*3710*/  UMOV UR22, 0x0 ;  /* 0x0000000000167882 */ /* 0x000fe40000000000 */
[----:B------:R-:W-:Y:S02]  /*3720*/  UIADD3 UR5, UPT, UPT, UR13, 0xc400, URZ ;  /* 0x0000c4000d057890 */ /* 0x000fe4000fffe0ff */
[----:B------:R-:W-:Y:S02]  /*3730*/  UIADD3 UR4, UPT, UPT, UR13, 0x11400, URZ ;  /* 0x000114000d047890 */ /* 0x000fe4000fffe0ff */
[----:B----4-:R-:W-:Y:S01]  /*3740*/  UIADD3 UR6, UPT, UPT, UR6, 0x1f, URZ ;  /* 0x0000001f06067890 */ /* 0x010fe2000fffe0ff */
[----:B--2---:R-:W1:Y:S01]  /*3750*/  LDS R3, [UR13+0x130] ;  /* 0x0001300dff037984 */ /* 0x004e620008000800 */
[----:B------:R-:W-:-:S02]  /*3760*/  USHF.R.U32.HI UR5, URZ, 0x4, UR5 ;  /* 0x00000004ff057899 */ /* 0x000fc40008011605 */
[----:B------:R-:W-:Y:S02]  /*3770*/  USHF.R.S32.HI UR21, URZ, 0x1f, UR6 ;  /* 0x0000001fff157899 */ /* 0x000fe40008011406 */
[----:B------:R-:W-:Y:S02]  /*3780*/  USHF.R.U32.HI UR4, URZ, 0x4, UR4 ;  /* 0x00000004ff047899 */ /* 0x000fe40008011604 */
[----:B------:R-:W-:Y:S02]  /*3790*/  ULEA.HI UR21, UR21, UR6, URZ, 0x5 ;  /* 0x0000000615157291 */ /* 0x000fe4000f8f28ff */
[----:B------:R-:W-:Y:S02]  /*37a0*/  ULOP3.LUT UR5, UR5, 0x3fff, URZ, 0xc0, !UPT ;  /* 0x00003fff05057892 */ /* 0x000fe4000f8ec0ff */
[----:B------:R-:W-:Y:S02]  /*37b0*/  USHF.R.S32.HI UR21, URZ, 0x5, UR21 ;  /* 0x00000005ff157899 */ /* 0x000fe40008011415 */
[----:B------:R-:W-:-:S02]  /*37c0*/  ULOP3.LUT UR18, UR4, 0x3fff, URZ, 0xc0, !UPT ;  /* 0x00003fff04127892 */ /* 0x000fc4000f8ec0ff */
[----:B------:R-:W-:Y:S02]  /*37d0*/  UISETP.LT.AND UP0, UPT, UR21, 0x1, UPT ;  /* 0x000000011500788c */ /* 0x000fe4000bf01270 */
[----:B------:R-:W-:Y:S02]  /*37e0*/  ULOP3.LUT UR17, UR5, 0x10000, URZ, 0xfc, !UPT ;  /* 0x0001000005117892 */ /* 0x000fe4000f8efcff */
[----:B------:R-:W-:Y:S02]  /*37f0*/  ULOP3.LUT UR18, UR18, 0x10000, URZ, 0xfc, !UPT ;  /* 0x0001000012127892 */ /* 0x000fe4000f8efcff */
[----:B------:R-:W-:Y:S01]  /*3800*/  USEL UR25, UR21, 0x1, !UP0 ;  /* 0x0000000115197887 */ /* 0x000fe2000c000000 */
[----:B------:R-:W-:Y:S01]  /*3810*/  UMOV UR23, 0x104004a0 ;  /* 0x104004a000177882 */ /* 0x000fe20000000000 */
[----:B-1----:R-:W-:Y:S02]  /*3820*/  R2UR UR26, R3 ;  /* 0x00000000031a72ca */ /* 0x002fe400000e0000 */
[----:B------:R-:W-:-:S13]  /*3830*/  CS2R R2, SRZ ;  /* 0x0000000000027805 */ /* 0x000fda000001ff00 */
.L_x_75:
[C---:B------:R-:W-:Y:S02]  /*3840*/  LEA R0, R8.reuse, UR13, 0x3 ;  /* 0x0000000d08007c11 */ /* 0x040fe4000f8e18ff */
[----:B------:R-:W-:Y:S02]  /*3850*/  SHF.L.U32 R5, R3, 0x1f, RZ ;  /* 0x0000001f03057819 */ /* 0x000fe400000006ff */
[----:B------:R-:W-:Y:S02]  /*3860*/  LEA R4, R8, UR13, 0x4 ;  /* 0x0000000d08047c11 */ /* 0x000fe4000f8e20ff */
[----:B------:R-:W1:Y:S02]  /*3870*/  SYNCS.PHASECHK.TRANS64.TRYWAIT P0, [R0+URZ+0xa0], R5 ;  /* 0x0000a005000075a7 */ /* 0x000e6400080011ff */
[----:B-1-3--:R-:W-:Y:S05]  /*3880*/  @!P0 BRA `(.L_x_68) ;  /* 0x0000008800888947 */ /* 0x00afea0003800000 */
.L_x_162:
[----:B-1----:R-:W1:Y:S01]  /*3890*/  LDS.128 R4, [R4+0x110] ;  /* 0x0001100004047984 */ /* 0x002e620000000c00 */
[----:B------:R-:W-:Y:S02]  /*38a0*/  VIADD R0, R0, 0xb0 ;  /* 0x000000b000007836 */ /* 0x000fe40000000000 */
[----:B------:R-:W-:Y:S01]  /*38b0*/  VIADD R8, R8, 0x1 ;  /* 0x0000000108087836 */ /* 0x000fe20000000000 */
[----:B------:R-:W-:Y:S01]  /*38c0*/  @!PT LDS RZ, [RZ] ;  /* 0x00000000fffff984 */ /* 0x000fe20000000800 */
[----:B------:R-:W-:Y:S01]  /*38d0*/  @!PT LDS RZ, [RZ] ;  /* 0x00000000fffff984 */ /* 0x000fe20000000800 */
[----:B------:R-:W-:Y:S01]  /*38e0*/  @!PT LDS RZ, [RZ] ;  /* 0x00000000fffff984 */ /* 0x000fe20000000800 */
[----:B------:R-:W-:Y:S01]  /*38f0*/  @!PT LDS RZ, [RZ] ;  /* 0x00000000fffff984 */ /* 0x000fe20000000800 */
[----:B------:R2:W-:Y:S06]  /*3900*/  MEMBAR.ALL.CTA ;  /* 0x0000000000007992 */ /* 0x0005ec0000008000 */
[----:B--2---:R-:W2:Y:S01]  /*3910*/  FENCE.VIEW.ASYNC.S ;  /* 0x00000000000073c6 */ /* 0x004ea20000000000 */
[----:B------:R-:W-:-:S04]  /*3920*/  PRMT R0, RZ, 0x654, R0 ;  /* 0x00000654ff007816 */ /* 0x000fc80000000000 */
[----:B--2---:R2:W-:Y:S01]  /*3930*/  SYNCS.ARRIVE.TRANS64.RED.A1T0 RZ, [R0+URZ], RZ ;  /* 0x000000ff00ff79a7 */ /* 0x0045e200081004ff */
[----:B-1----:R-:W-:Y:S01]  /*3940*/  LOP3.LUT P1, RZ, R6, 0x1, RZ, 0xc0, !PT ;  /* 0x0000000106ff7812 */ /* 0x002fe2000782c0ff */
[----:B--2---:R-:W-:-:S12]  /*3950*/  BRA.U UP3, `(.L_x_69) ;  /* 0x0000000103cc7547 */ /* 0x004fd8000b800000 */
[----:B------:R-:W1:Y:S01]  /*3960*/  LDCU UR4, c[0x0][0x38c] ;  /* 0x00007180ff0477ac */ /* 0x000e620008000800 */
[----:B------:R-:W-:Y:S02]  /*3970*/  PLOP3.LUT P2, PT, PT, PT, PT, 0x80, 0x8 ;  /* 0x000000000008781c */ /* 0x000fe40003f4f070 */
[----:B------:R-:W-:Y:S01]  /*3980*/  SHF.L.U32 R5, R9, 0x1f, RZ ;  /* 0x0000001f09057819 */ /* 0x000fe200000006ff */
[----:B------:R-:W-:Y:S02]  /*3990*/  ULEA UR19, UR20, UR13, 0x3 ;  /* 0x0000000d14137291 */ /* 0x000fe4000f8e18ff */
[----:B-1----:R-:W-:-:S06]  /*39a0*/  UISETP.GE.AND UP0, UPT, UR4, 0x1, UPT ;  /* 0x000000010400788c */ /* 0x002fcc000bf06270 */
[----:B------:R-:W-:-:S05]  /*39b0*/  PLOP3.LUT P0, PT, PT, PT, UP0, 0x80, 0x8 ;  /* 0x000000000008781c */ /* 0x000fca0003f0f008 */
[----:B------:R-:W-:-:S08]  /*39c0*/  @UP0 ULEA UR4, UR10, UR13, 0x3 ;  /* 0x0000000d0a040291 */ /* 0x000fd0000f8e18ff */
[----:B------:R-:W-:-:S04]  /*39d0*/  @P0 SHF.L.U32 R0, R2, 0x1f, RZ ;  /* 0x0000001f02000819 */ /* 0x000fc800000006ff */
[----:B------:R1:W2:Y:S01]  /*39e0*/  @P0 SYNCS.PHASECHK.TRANS64.TRYWAIT P2, [UR4], R0 ;  /* 0x00000000ff0005a7 */ /* 0x0002a20008041104 */
[----:B------:R-:W3:Y:S02]  /*39f0*/  SYNCS.PHASECHK.TRANS64.TRYWAIT P0, [UR19+0xd0], R5 ;  /* 0x0000d005ff0075a7 */ /* 0x000ee40008001113 */
[----:B-123--:R-:W-:Y:S05]  /*3a00*/  @!P0 BRA `(.L_x_70) ;  /* 0x00000088003c8947 */ /* 0x00efea0003800000 */
.L_x_164:
[----:B------:R-:W-:Y:S01]  /*3a10*/  UMOV UR14, UR11 ;  /* 0x0000000b000e7c82 */ /* 0x000fe20008000000 */
[----:B------:R-:W-:Y:S05]  /*3a20*/  BRA.U !UP0, `(.L_x_71) ;  /* 0x0000000108887547 */ /* 0x000fea000b800000 */
[----:B------:R-:W-:Y:S02]  /*3a30*/  UIADD3 UR14, UPT, UPT, UR25, UR11, URZ ;  /* 0x0000000b190e7290 */ /* 0x000fe4000fffe0ff */
[----:B------:R-:W-:Y:S02]  /*3a40*/  ULEA UR15, UR20, UR26, 0x8 ;  /* 0x0000001a140f7291 */ /* 0x000fe4000f8e40ff */
[----:B------:R-:W-:Y:S01]  /*3a50*/  UPLOP3.LUT UP2, UPT, UPT, UPT, UPT, 0x40, 0x4 ;  /* 0x000000000004789c */ /* 0x000fe20003f4e870 */
[----:B------:R-:W-:Y:S01]  /*3a60*/  UMOV UR12, UR21 ;  /* 0x00000015000c7c82 */ /* 0x000fe20008000000 */
[----:B------:R-:W-:-:S09]  /*3a70*/  UMOV UR5, UR10 ;  /* 0x0000000a00057c82 */ /* 0x000fd20008000000 */
.L_x_74:
[----:B--2---:R-:W-:Y:S01]  /*3a80*/  ULEA UR6, UR5, UR13, 0x3 ;  /* 0x0000000d05067291 */ /* 0x004fe2000f8e18ff */
[----:B---3--:R-:W-:Y:S11]  /*3a90*/  @P2 BRA `(.L_x_72) ;  /* 0x00000000000c2947 */ /* 0x008ff60003800000 */
[----:B-1----:R-:W-:Y:S04]  /*3aa0*/  SHF.L.U32 R5, R2, 0x1f, RZ ;  /* 0x0000001f02057819 */ /* 0x002fe800000006ff */
[----:B------:R-:W1:Y:S02]  /*3ab0*/  SYNCS.PHASECHK.TRANS64.TRYWAIT P0, [UR6], R5 ;  /* 0x00000005ff0075a7 */ /* 0x000e640008001106 */
[----:B-1----:R-:W-:Y:S05]  /*3ac0*/  @!P0 BRA `(.L_x_73) ;  /* 0x0000008800248947 */ /* 0x002fea0003800000 */
.L_x_72:
[----:B------:R-:W-:Y:S01]  /*3ad0*/  UISETP.NE.AND UP0, UPT, UR12, 0x1, UPT ;  /* 0x000000010c00788c */ /* 0x000fe2000bf05270 */
[----:B------:R-:W-:Y:S01]  /*3ae0*/  PLOP3.LUT P2, PT, PT, PT, PT, 0x80, 0x8 ;  /* 0x000000000008781c */ /* 0x000fe20003f4f070 */
[----:B------:R-:W-:Y:S02]  /*3af0*/  UIADD3 UR4, UPT, UPT, UR5, 0x1, URZ ;  /* 0x0000000105047890 */ /* 0x000fe4000fffe0ff */
[----:B------:R-:W-:Y:S02]  /*3b00*/  ULEA UR8, UR5, UR18, 0x8 ;  /* 0x0000001205087291 */ /* 0x000fe4000f8e40ff */
[----:B------:R-:W-:Y:S01]  /*3b10*/  UISETP.NE.AND UP1, UPT, UR4, 0x5, UPT ;  /* 0x000000050400788c */ /* 0x000fe2000bf25270 */
[----:B------:R-:W-:Y:S01]  /*3b20*/  PLOP3.LUT P0, PT, PT, PT, UP0, 0x80, 0x8 ;  /* 0x000000000008781c */ /* 0x000fe20003f0f008 */
[----:B------:R-:W-:Y:S02]  /*3b30*/  UIADD3 UR11, UPT, UPT, UR11, 0x1, URZ ;  /* 0x000000010b0b7890 */ /* 0x000fe4000fffe0ff */
[----:B------:R-:W-:Y:S02]  /*3b40*/  USEL UR7, URZ, 0x1, UP1 ;  /* 0x00000001ff077887 */ /* 0x000fe40008800000 */
[----:B------:R-:W-:Y:S01]  /*3b50*/  USEL UR10, UR4, URZ, UP1 ;  /* 0x000000ff040a7287 */ /* 0x000fe20008800000 */
[----:B------:R-:W-:Y:S01]  /*3b60*/  UMOV UR9, 0xc0004010 ;  /* 0xc000401000097882 */ /* 0x000fe20000000000 */
[----:B------:R-:W-:Y:S02]  /*3b70*/  UIADD3 UR12, UPT, UPT, UR12, -0x1, URZ ;  /* 0xffffffff0c0c7890 */ /* 0x000fe4000fffe0ff */
[----:B------:R-:W-:Y:S01]  /*3b80*/  LOP3.LUT R2, R2, UR7, RZ, 0x3c, !PT ;  /* 0x0000000702027c12 */ /* 0x000fe2000f8e3cff */
[----:B------:R-:W-:Y:S01]  /*3b90*/  @UP0 ULEA UR4, UR10, UR13, 0x3 ;  /* 0x0000000d0a040291 */ /* 0x000fe2000f8e18ff */
[----:B------:R-:W-:Y:S02]  /*3ba0*/  UMOV UR7, 0xc0004010 ;  /* 0xc000401000077882 */ /* 0x000fe40000000000 */
[----:B-1----:R-:W-:Y:S01]  /*3bb0*/  @P0 SHF.L.U32 R0, R2, 0x1f, RZ ;  /* 0x0000001f02000819 */ /* 0x002fe200000006ff */
[----:B------:R-:W-:Y:S05]  /*3bc0*/  UISETP.NE.AND UP0, UPT, UR11, UR14, UPT ;  /* 0x0000000e0b00728c */ /* 0x000fea000bf05270 */
[----:B------:R2:W3:Y:S01]  /*3bd0*/  @P0 SYNCS.PHASECHK.TRANS64.TRYWAIT P2, [UR4], R0 ;  /* 0x00000000ff0005a7 */ /* 0x0004e20008041104 */
[----:B------:R-:W-:Y:S02]  /*3be0*/  UIADD3 UR4, UPT, UPT, UR6, 0x28, URZ ;  /* 0x0000002806047890 */ /* 0x000fe4000fffe0ff */
[----:B------:R-:W-:Y:S03]  /*3bf0*/  ULEA UR6, UR5, UR17, 0x8 ;  /* 0x0000001105067291 */ /* 0x000fe6000f8e40ff */
[----:B------:R-:W-:Y:S06]  /*3c00*/  UMOV UR5, UR10 ;  /* 0x0000000a00057c82 */ /* 0x000fec0008000000 */
[----:B------:R2:W-:Y:S01]  /*3c10*/  UTCIMMA.2CTA gdesc[UR6], gdesc[UR8], tmem[UR15], tmem[UR22], idesc[UR23], UP2 ;  /* 0x00ff1608060075ea */ /* 0x0005e2000920010f */
[----:B------:R-:W-:Y:S01]  /*3c20*/  UPLOP3.LUT UP2, UPT, UPT, UPT, UPT, 0x80, 0x8 ;  /* 0x000000000008789c */ /* 0x000fe20003f4f070 */
[----:B------:R2:W-:Y:S01]  /*3c30*/  UTCBAR.2CTA.MULTICAST [UR4], URZ, UR16 ;  /* 0x000000ff040073e9 */ /* 0x0005e20008200810 */
[----:B------:R-:W-:Y:S09]  /*3c40*/  BRA.U UP0, `(.L_x_74) ;  /* 0xfffffffd008c7547 */ /* 0x000ff2000b83ffff */
.L_x_71:
[----:B--2---:R-:W-:Y:S01]  /*3c50*/  UIADD3 UR4, UPT, UPT, UR19, 0xc0, URZ ;  /* 0x000000c013047890 */ /* 0x004fe2000fffe0ff */
[----:B------:R-:W-:-:S08]  /*3c60*/  UMOV UR11, UR14 ;  /* 0x0000000e000b7c82 */ /* 0x000fd00008000000 */
[----:B------:R2:W-:Y:S01]  /*3c70*/  UTCBAR.2CTA.MULTICAST [UR4], URZ, UR24 ;  /* 0x000000ff040073e9 */ /* 0x0005e20008200818 */
[----:B------:R-:W-:Y:S02]  /*3c80*/  NOP ;  /* 0x0000000000007918 */ /* 0x000fe40000000000 */
.L_x_69:
[----:B--2---:R-:W-:Y:S01]  /*3c90*/  UIADD3 UR4, UPT, UPT, UR20, 0x1, URZ ;  /* 0x0000000114047890 */ /* 0x004fe2000fffe0ff */
[----:B------:R-:W-:-:S03]  /*3ca0*/  ISETP.NE.AND P0, PT, R8, 0x2, PT ;  /* 0x000000020800780c */ /* 0x000fc60003f05270 */
[----:B------:R-:W-:Y:S01]  /*3cb0*/  UISETP.NE.AND UP0, UPT, UR4, 0x2, UPT ;  /* 0x000000020400788c */ /* 0x000fe2000bf05270 */
[----:B-1----:R-:W-:Y:S02]  /*3cc0*/  SEL R0, RZ, 0x1, P0 ;  /* 0x00000001ff007807 */ /* 0x002fe40000000000 */
[----:B------:R-:W-:Y:S01]  /*3cd0*/  SEL R8, R8, RZ, P0 ;  /* 0x000000ff08087207 */ /* 0x000fe20000000000 */
[----:B------:R-:W-:Y:S01]  /*3ce0*/  USEL UR5, URZ, 0x1, UP0 ;  /* 0x00000001ff057887 */ /* 0x000fe20008000000 */
[----:B------:R-:W-:Y:S01]  /*3cf0*/  LOP3.LUT R3, R3, R0, RZ, 0x3c, !PT ;  /* 0x0000000003037212 */ /* 0x000fe200078e3cff */
[----:B------:R-:W-:-:S04]  /*3d00*/  USEL UR20, UR4, URZ, UP0 ;  /* 0x000000ff04147287 */ /* 0x000fc80008000000 */
[----:B------:R-:W-:Y:S01]  /*3d10*/  LOP3.LUT R9, R9, UR5, RZ, 0x3c, !PT ;  /* 0x0000000509097c12 */ /* 0x000fe2000f8e3cff */
[----:B------:R-:W-:Y:S07]  /*3d20*/  @P1 BRA `(.L_x_75) ;  /* 0xfffffff800c41947 */ /* 0x000fee000383ffff */
[----:B------:R-:W1:Y:S01]  /*3d30*/  S2UR UR8, SR_CgaCtaId ;  /* 0x00000000000879c3 */ /* 0x000e620000008800 */
[----:B------:R-:W-:Y:S01]  /*3d40*/  ELECT P0, URZ, PT ;  /* 0x0000000000ff782f */ /* 0x000fe20003800000 */
[----:B------:R-:W-:Y:S01]  /*3d50*/  HFMA2 R0, -RZ, RZ, 0, 5.9604644775390625e-08 ;  /* 0x00000001ff007431 */ /* 0x000fe200000001ff */
[----:B------:R-:W-:-:S05]  /*3d60*/  UMOV UR4, 0x40 ;  /* 0x0000004000047882 */ /* 0x000fca0000000000 */
[----:B------:R-:W-:Y:S01]  /*3d70*/  UVIRTCOUNT.DEALLOC.SMPOOL 0x80 ;  /* 0x000000800000784c */ /* 0x000fe20000000000 */
[----:B------:R-:W-:Y:S02]  /*3d80*/  UISETP.NE.AND UP0, UPT, UR27, URZ, UPT ;  /* 0x000000ff1b00728c */ /* 0x000fe4000bf05270 */
[----:B-1----:R-:W-:-:S09]  /*3d90*/  ULEA UR8, UR8, UR4, 0x18 ;  /* 0x0000000408087291 */ /* 0x002fd2000f8ec0ff */
[----:B------:R1:W-:Y:S01]  /*3da0*/  @P0 STS.U8 [UR8+0x1c], R0 ;  /* 0x00001c00ff000988 */ /* 0x0003e20008000008 */
[----:B------:R-:W-:Y:S05]  /*3db0*/  BRA.U UP0, `(.L_x_76) ;  /* 0x0000000100587547 */ /* 0x000fea000b800000 */
[----:B------:R-:W-:Y:S01]  /*3dc0*/  UIADD3 UR5, UPT, UPT, UR13, 0xd0, URZ ;  /* 0x000000d00d057890 */ /* 0x000fe2000fffe0ff */
[----:B------:R-:W-:-:S03]  /*3dd0*/  SHF.L.U32 R3, R9, 0x1f, RZ ;  /* 0x0000001f09037819 */ /* 0x000fc600000006ff */
[----:B------:R-:W-:-:S09]  /*3de0*/  ULEA UR4, UR20, UR5, 0x3 ;  /* 0x0000000514047291 */ /* 0x000fd2000f8e18ff */
[----:B------:R-:W2:Y:S02]  /*3df0*/  SYNCS.PHASECHK.TRANS64.TRYWAIT P0, [UR4], R3 ;  /* 0x00000003ff0075a7 */ /* 0x000ea40008001104 */
[----:B--2---:R-:W-:Y:S05]  /*3e00*/  @!P0 BRA `(.L_x_77) ;  /* 0x00000084006c8947 */ /* 0x004fea0003800000 */
.L_x_167:
[----:B------:R-:W-:-:S04]  /*3e10*/  UIADD3 UR4, UPT, UPT, UR20, 0x1, URZ ;  /* 0x0000000114047890 */ /* 0x000fc8000fffe0ff */
[----:B------:R-:W-:-:S04]  /*3e20*/  UISETP.NE.AND UP1, UPT, UR4, 0x2, UPT ;  /* 0x000000020400788c */ /* 0x000fc8000bf25270 */
[----:B------:R-:W-:Y:S02]  /*3e30*/  USEL UR6, URZ, 0x1, UP1 ;  /* 0x00000001ff067887 */ /* 0x000fe40008800000 */
[----:B------:R-:W-:-:S04]  /*3e40*/  USEL UR4, UR4, URZ, UP1 ;  /* 0x000000ff04047287 */ /* 0x000fc80008800000 */
[----:B------:R-:W-:Y:S01]  /*3e50*/  ULEA UR4, UR4, UR5, 0x3 ;  /* 0x0000000504047291 */ /* 0x000fe2000f8e18ff */
[----:B-1----:R-:W-:-:S04]  /*3e60*/  LOP3.LUT R3, R9, UR6, RZ, 0x3c, !PT ;  /* 0x0000000609037c12 */ /* 0x002fc8000f8e3cff */
[----:B------:R-:W-:Y:S01]  /*3e70*/  SHF.L.U32 R3, R3, 0x1f, RZ ;  /* 0x0000001f03037819 */ /* 0x000fe200000006ff */
[----:B------:R-:W-:-:S04]  /*3e80*/  IMAD.U32 R0, RZ, RZ, UR4 ;  /* 0x00000004ff007e24 */ /* 0x000fc8000f8e00ff */
[----:B------:R1:W2:Y:S03]  /*3e90*/  SYNCS.PHASECHK.TRANS64.TRYWAIT P0, [R0+URZ], R3 ;  /* 0x00000003000075a7 */ /* 0x0002a600080011ff */
[----:B--2---:R-:W-:Y:S05]  /*3ea0*/  @!P0 NANOSLEEP.SYNCS 0x989680 ;  /* 0x009896800000895d */ /* 0x004fea0003900000 */
[----:B------:R-:W2:Y:S02]  /*3eb0*/  @!P0 SYNCS.PHASECHK.TRANS64 P0, [R0+URZ], R3 ;  /* 0x00000003000085a7 */ /* 0x000ea400080010ff */
[----:B--2---:R-:W-:Y:S05]  /*3ec0*/  @P0 BRA `(.L_x_78) ;  /* 0x0000000000200947 */ /* 0x004fea0003800000 */
.L_x_79:
[----:B--2---:R2:W4:Y:S02]  /*3ed0*/  SYNCS.PHASECHK.TRANS64.TRYWAIT P0, [R0+URZ], R3 ;  /* 0x00000003000075a7 */ /* 0x00452400080011ff */
[----:B----4-:R-:W-:Y:S05]  /*3ee0*/  @!P0 NANOSLEEP.SYNCS 0x989680 ;  /* 0x009896800000895d */ /* 0x010fea0003900000 */
[----:B------:R-:W4:Y:S02]  /*3ef0*/  @!P0 SYNCS.PHASECHK.TRANS64 P0, [R0+URZ], R3 ;  /* 0x00000003000085a7 */ /* 0x000f2400080010ff */
[----:B----4-:R-:W-:Y:S05]  /*3f00*/  @!P0 BRA `(.L_x_79) ;  /* 0xfffffffc00f08947 */ /* 0x010fea000383ffff */
[----:B------:R-:W-:Y:S05]  /*3f10*/  BRA `(.L_x_78) ;  /* 0x00000000000c7947 */ /* 0x000fea0003800000 */
.L_x_76:
[----:B------:R-:W-:-:S04]  /*3f20*/  UIADD3 UR4, UPT, UPT, UR13, 0x100, URZ ;  /* 0x000001000d047890 */ /* 0x000fc8000fffe0ff */
[----:B------:R-:W-:-:S09]  /*3f30*/  UPRMT UR4, UR28, 0x654, UR4 ;  /* 0x000006541c047896 */ /* 0x000fd20008000004 */
[----:B------:R-:W-:Y:S03]  /*3f40*/  SYNCS.ARRIVE.TRANS64.RED.A1T0 RZ, [UR4], RZ ;  /* 0x000000ffffff79a7 */ /* 0x000fe60008100404 */
.L_x_78:
[----:B-12---:R-:W-:Y:S01]  /*3f50*/  SHF.L.U32 R3, RZ, 0x1f, RZ ;  /* 0x0000001fff037819 */ /* 0x006fe200000006ff */
[----:B------:R-:W-:Y:S01]  /*3f60*/  UIADD3 UR4, UPT, UPT, UR13, 0x100, URZ ;  /* 0x000001000d047890 */ /* 0x000fe2000fffe0ff */
[----:B------:R-:W-:Y:S02]  /*3f70*/  PLOP3.LUT P0, PT, PT, PT, UP0, 0x80, 0x8 ;  /* 0x000000000008781c */ /* 0x000fe40003f0f008 */
[----:B------:R-:W1:Y:S02]  /*3f80*/  SYNCS.PHASECHK.TRANS64.TRYWAIT P1, [UR13+0x100], R3 ;  /* 0x00010003ff0075a7 */ /* 0x000e64000802110d */
[----:B-1----:R-:W-:Y:S09]  /*3f90*/  @!P1 BRA `(.L_x_80) ;  /* 0x0000008400209947 */ /* 0x002ff20003800000 */
.L_x_169:
[----:B------:R-:W-:Y:S01]  /*3fa0*/  @!UP0 UPRMT UR4, UR28, 0x654, UR4 ;  /* 0x000006541c048896 */ /* 0x000fe20008000004 */
[----:B------:R-:W-:Y:S01]  /*3fb0*/  UMOV UR5, 0xffff ;  /* 0x0000ffff00057882 */ /* 0x000fe20000000000 */
[----:B------:R-:W-:-:S07]  /*3fc0*/  UMOV UR6, 0x1 ;  /* 0x0000000100067882 */ /* 0x000fce0000000000 */
[----:B------:R-:W-:Y:S01]  /*3fd0*/  @!P0 SYNCS.ARRIVE.TRANS64.RED.A1T0 RZ, [UR4], RZ ;  /* 0x000000ffffff89a7 */ /* 0x000fe20008100404 */
[----:B------:R-:W-:Y:S01]  /*3fe0*/  NOP ;  /* 0x0000000000007918 */ /* 0x000fe20000000000 */
[----:B-1----:R-:W1:Y:S01]  /*3ff0*/  LDS R0, [UR8+0x14] ;  /* 0x00001408ff007984 */ /* 0x002e620008000800 */
[----:B------:R-:W-:-:S04]  /*4000*/  ULOP3.LUT UR4, UR26, 0xffff, URZ, 0xc0, !UPT ;  /* 0x0000ffff1a047892 */ /* 0x000fc8000f8ec0ff */
[----:B------:R-:W-:-:S04]  /*4010*/  USHF.R.U32.HI UR4, URZ, 0x5, UR4 ;  /* 0x00000005ff047899 */ /* 0x000fc80008011604 */
[----:B------:R-:W-:Y:S02]  /*4020*/  USHF.L.U32 UR5, UR5, UR4, URZ ;  /* 0x0000000405057299 */ /* 0x000fe400080006ff */
[----:B------:R-:W-:-:S04]  /*4030*/  USHF.L.U32 UR4, UR6, UR4, URZ ;  /* 0x0000000406047299 */ /* 0x000fc800080006ff */
[----:B-1----:R-:W-:-:S04]  /*4040*/  LOP3.LUT R0, R0, UR5, RZ, 0xc0, !PT ;  /* 0x0000000500007c12 */ /* 0x002fc8000f8ec0ff */
[----:B------:R-:W-:-:S13]  /*4050*/  ISETP.NE.AND P0, PT, R0, UR5, PT ;  /* 0x0000000500007c0c */ /* 0x000fda000bf05270 */
[----:B------:R-:W-:Y:S05]  /*4060*/  @P0 BRA `(.L_x_81) ;  /* 0x0000000000580947 */ /* 0x000fea0003800000 */
[----:B------:R-:W1:Y:S02]  /*4070*/  LDS R0, [UR8+0x18] ;  /* 0x00001808ff007984 */ /* 0x000e640008000800 */
[----:B-1----:R-:W-:-:S04]  /*4080*/  LOP3.LUT R0, R0, UR4, RZ, 0xc0, !PT ;  /* 0x0000000400007c12 */ /* 0x002fc8000f8ec0ff */
[----:B------:R-:W-:-:S13]  /*4090*/  ISETP.NE.AND P0, PT, R0, UR4, PT ;  /* 0x0000000400007c0c */ /* 0x000fda000bf05270 */
[----:B------:R-:W-:Y:S05]  /*40a0*/  @P0 BRA `(.L_x_82) ;  /* 0x00000000003c0947 */ /* 0x000fea0003800000 */
[----:B------:R-:W1:Y:S01]  /*40b0*/  S2R R2, SR_LANEID ;  /* 0x0000000000027919 */ /* 0x000e620000000000 */
[----:B------:R-:W-:Y:S01]  /*40c0*/  ULOP3.LUT UR5, URZ, UR5, URZ, 0x33, !UPT ;  /* 0x00000005ff057292 */ /* 0x000fe2000f8e33ff */
[----:B------:R-:W-:Y:S01]  /*40d0*/  LOP3.LUT R4, RZ, UR4, RZ, 0x33, !PT ;  /* 0x00000004ff047c12 */ /* 0x000fe2000f8e33ff */
[----:B------:R-:W-:Y:S02]  /*40e0*/  VOTEU.ANY UR4, UPT, PT ;  /* 0x0000000000047886 */ /* 0x000fe400038e0100 */
[----:B------:R-:W-:Y:S01]  /*40f0*/  UFLO.U32 UR4, UR4 ;  /* 0x00000004000472bd */ /* 0x000fe200080e0000 */
[----:B------:R-:W2:Y:S01]  /*4100*/  REDUX UR6, R4 ;  /* 0x00000000040673c4 */ /* 0x000ea20000000000 */
[----:B------:R-:W-:-:S06]  /*4110*/  IMAD.U32 R0, RZ, RZ, UR5 ;  /* 0x00000005ff007e24 */ /* 0x000fcc000f8e00ff */
[----:B------:R4:W-:Y:S01]  /*4120*/  UTCATOMSWS.AND URZ, UR5 ;  /* 0x0000000500ff79e3 */ /* 0x0009e20008000000 */
[----:B------:R-:W3:Y:S01]  /*4130*/  REDUX UR7, R0 ;  /* 0x00000000000773c4 */ /* 0x000ee20000000000 */
[----:B-1----:R-:W-:Y:S01]  /*4140*/  ISETP.EQ.U32.AND P0, PT, R2, UR4, PT ;  /* 0x0000000402007c0c */ /* 0x002fe2000bf02070 */
[----:B--2---:R-:W-:Y:S01]  /*4150*/  IMAD.U32 R2, RZ, RZ, UR6 ;  /* 0x00000006ff027e24 */ /* 0x004fe2000f8e00ff */
[----:B---3--:R-:W-:-:S11]  /*4160*/  MOV R3, UR7 ;  /* 0x0000000700037c02 */ /* 0x008fd60008000f00 */
[----:B------:R4:W-:Y:S04]  /*4170*/  @P0 ATOMS.AND RZ, [UR8+0x14], R3 ;  /* 0x00001403ffff098c */ /* 0x0009e8000a800008 */
[----:B------:R4:W-:Y:S01]  /*4180*/  @P0 ATOMS.AND RZ, [UR8+0x18], R2 ;  /* 0x00001802ffff098c */ /* 0x0009e2000a800008 */
[----:B------:R-:W-:Y:S05]  /*4190*/  BRA `(.L_x_83) ;  /* 0x0000000000147947 */ /* 0x000fea0003800000 */
.L_x_82:
[----:B------:R-:W-:Y:S02]  /*41a0*/  MOV R2, 0x41c0 ;  /* 0x000041c000027802 */ /* 0x000fe40000000f00 */
[----:B---3-5:R-:W-:Y:S05]  /*41b0*/  CALL.REL.NOINC `($__internal_0_$__cuda_sm10x_tcgen05_guardrail_trap_col_being_dealloced_not_returned_by_alloc) ;  /* 0x0000008400fc7944 */ /* 0x028fea0003c00000 */
[----:B------:R-:W-:Y:S05]  /*41c0*/  BRA `(.L_x_83) ;  /* 0x0000000000087947 */ /* 0x000fea0003800000 */
.L_x_81:
[----:B------:R-:W-:Y:S02]  /*41d0*/  MOV R2, 0x41f0 ;  /* 0x000041f000027802 */ /* 0x000fe40000000f00 */
[----:B---3-5:R-:W-:Y:S05]  /*41e0*/  CALL.REL.NOINC `($__internal_2_$__cuda_sm10x_tcgen05_guardrail_trap_unallocated_columns_being_dealloced) ;  /* 0x0000008800087944 */ /* 0x028fea0003c00000 */
.L_x_83:
[----:B------:R-:W-:Y:S01]  /*41f0*/  NOP ;  /* 0x0000000000007918 */ /* 0x000fe20000000000 */
[----:B----4-:R-:W-:Y:S05]  /*4200*/  EXIT ;  /* 0x000000000000794d */ /* 0x010fea0003800000 */
.L_x_56:
[----:B------:R-:W-:-:S09]  /*4210*/  UISETP.NE.OR UP0, UPT, UR17, 0x3, !UP3 ;  /* 0x000000031100788c */ /* 0x000fd2000df05670 */
[----:B------:R-:W-:Y:S05]  /*4220*/  BRA.U UP0, `(.L_x_84) ;  /* 0x0000001100587547 */ /* 0x000fea000b800000 */
[----:B------:R-:W1:Y:S01]  /*4230*/  LDCU UR31, c[0x0][0x370] ;  /* 0x00006e00ff1f77ac */ /* 0x000e620008000800 */
[----:B------:R-:W2:Y:S01]  /*4240*/  LDC.64 R16, c[0x0][0x348] ;  /* 0x0000d200ff107b82 */ /* 0x000ea20000000a00 */
[----:B------:R-:W-:Y:S02]  /*4250*/  HFMA2 R13, -RZ, RZ, 0, 0 ;  /* 0x00000000ff0d7431 */ /* 0x000fe400000001ff */
[----:B------:R-:W-:Y:S01]  /*4260*/  IMAD.MOV.U32 R15, RZ, RZ, 0x1 ;  /* 0x00000001ff0f7424 */ /* 0x000fe200078e00ff */
[----:B------:R-:W1:Y:S01]  /*4270*/  LDCU.128 UR48, c[0x0][0xb10] ;  /* 0x00016200ff3077ac */ /* 0x000e620008000c00 */
[----:B------:R-:W-:Y:S01]  /*4280*/  IMAD.MOV.U32 R14, RZ, RZ, RZ ;  /* 0x000000ffff0e7224 */ /* 0x000fe200078e00ff */
[----:B------:R-:W-:Y:S01]  /*4290*/  MOV R7, 0x2000 ;  /* 0x0000200000077802 */ /* 0x000fe20000000f00 */
[----:B------:R-:W3:Y:S01]  /*42a0*/  LDCU UR30, c[0x0][0x374] ;  /* 0x00006e80ff1e77ac */ /* 0x000ee20008000800 */
[----:B------:R-:W4:Y:S01]  /*42b0*/  LDC.64 R2, c[0x0][0x888] ;  /* 0x00022200ff027b82 */ /* 0x000f220000000a00 */
[----:B------:R-:W3:Y:S01]  /*42c0*/  LDCU UR15, c[0x0][0xb0c] ;  /* 0x00016180ff0f77ac */ /* 0x000ee20008000800 */
[----:B------:R-:W2:Y:S06]  /*42d0*/  LDCU UR40, c[0x0][0xb20] ;  /* 0x00016400ff2877ac */ /* 0x000eac0008000800 */
[----:B------:R-:W4:Y:S01]  /*42e0*/  LDC.64 R4, c[0x0][0x890] ;  /* 0x00022400ff047b82 */ /* 0x000f220000000a00 */
[----:B------:R-:W2:Y:S01]  /*42f0*/  LDCU UR4, c[0x0][0xb30] ;  /* 0x00016600ff0477ac */ /* 0x000ea20008000800 */
[----:B------:R-:W-:Y:S01]  /*4300*/  UMOV UR21, 0x400 ;  /* 0x0000040000157882 */ /* 0x000fe20000000000 */
[----:B-1----:R-:W-:-:S02]  /*4310*/  UIMAD.WIDE.U32 UR6, UR31, UR48, URZ ;  /* 0x000000301f0672a5 */ /* 0x002fc4000f8e00ff */
[----:B---3--:R-:W-:Y:S02]  /*4320*/  UIMAD.WIDE.U32 UR8, UR30, UR51, URZ ;  /* 0x000000331e0872a5 */ /* 0x008fe4000f8e00ff */
[----:B------:R-:W-:Y:S02]  /*4330*/  ULEA UR21, UR45, UR21, 0x18 ;  /* 0x000000152d157291 */ /* 0x000fe4000f8ec0ff */
[----:B------:R-:W-:Y:S02]  /*4340*/  UPLOP3.LUT UP3, UPT, UPT, UPT, UPT, 0x40, 0x4 ;  /* 0x000000000004789c */ /* 0x000fe40003f6e870 */
[----:B------:R-:W-:Y:S01]  /*4350*/  UIADD3 UR37, UPT, UPT, UR21, 0x68, URZ ;  /* 0x0000006815257890 */ /* 0x000fe2000fffe0ff */
[----:B------:R-:W-:Y:S01]  /*4360*/  UMOV UR6, UR7 ;  /* 0x0000000700067c82 */ /* 0x000fe20008000000 */
[----:B------:R-:W-:Y:S01]  /*4370*/  UMOV UR38, UR9 ;  /* 0x0000000900267c82 */ /* 0x000fe20008000000 */
[----:B------:R-:W-:Y:S02]  /*4380*/  UISETP.GE.AND UP0, UPT, UR42, 0x1, UPT ;  /* 0x000000012a00788c */ /* 0x000fe4000bf06270 */
[----:B------:R-:W-:Y:S01]  /*4390*/  UISETP.NE.AND UP4, UPT, UR42, 0x1, UPT ;  /* 0x000000012a00788c */ /* 0x000fe2000bf85270 */
[----:B------:R-:W1:Y:S01]  /*43a0*/  LDCU.64 UR22, c[0x0][0xb28] ;  /* 0x00016500ff1677ac */ /* 0x000e620008000a00 */
[----:B------:R-:W-:-:S02]  /*43b0*/  UISETP.NE.AND UP6, UPT, UR15, 0x1, UPT ;  /* 0x000000010f00788c */ /* 0x000fc4000bfc5270 */
[----:B------:R-:W-:Y:S02]  /*43c0*/  UISETP.NE.AND UP5, UPT, UR50, 0x1, UPT ;  /* 0x000000013200788c */ /* 0x000fe4000bfa5270 */
[----:B------:R-:W-:Y:S02]  /*43d0*/  UIADD3 UR33, UPT, UPT, UR21, 0x50, URZ ;  /* 0x0000005015217890 */ /* 0x000fe4000fffe0ff */
[----:B------:R-:W-:Y:S02]  /*43e0*/  UIADD3 UR25, UPT, UPT, UR21, 0x58, URZ ;  /* 0x0000005815197890 */ /* 0x000fe4000fffe0ff */
[----:B------:R-:W-:Y:S02]  /*43f0*/  UIADD3 UR17, UPT, UPT, UR21, 0x60, URZ ;  /* 0x0000006015117890 */ /* 0x000fe4000fffe0ff */
[----:B------:R-:W-:Y:S02]  /*4400*/  UPRMT UR37, UR45, 0x654, UR37 ;  /* 0x000006542d257896 */ /* 0x000fe40008000025 */
[----:B------:R-:W-:-:S02]  /*4410*/  USHF.R.U32.HI UR39, URZ, UR49, UR6 ;  /* 0x00000031ff277299 */ /* 0x000fc40008011606 */
[----:B--2---:R-:W-:Y:S02]  /*4420*/  USHF.R.U32.HI UR38, URZ, UR40, UR38 ;  /* 0x00000028ff267299 */ /* 0x004fe40008011626 */
[----:B------:R-:W-:-:S11]  /*4430*/  UISETP.NE.AND UP2, UPT, UR4, 0x1, UPT ;  /* 0x000000010400788c */ /* 0x000fd6000bf45270 */
.L_x_95:
[C---:B------:R-:W-:Y:S02]  /*4440*/  LEA R12, R14.reuse, UR21, 0x3 ;  /* 0x000000150e0c7c11 */ /* 0x040fe4000f8e18ff */
[----:B------:R-:W-:Y:S02]  /*4450*/  SHF.L.U32 R9, R13, 0x1f, RZ ;  /* 0x0000001f0d097819 */ /* 0x000fe400000006ff */
[----:B------:R-:W-:Y:S02]  /*4460*/  LEA R10, R14, UR21, 0x4 ;  /* 0x000000150e0a7c11 */ /* 0x000fe4000f8e20ff */
[----:B--2---:R-:W2:Y:S02]  /*4470*/  SYNCS.PHASECHK.TRANS64.TRYWAIT P0, [R12+URZ+0xa0], R9 ;  /* 0x0000a0090c0075a7 */ /* 0x004ea400080011ff */
[----:B--2---:R-:W-:Y:S05]  /*4480*/  @!P0 BRA `(.L_x_85) ;  /* 0x0000007c00fc8947 */ /* 0x004fea0003800000 */
.L_x_170:
[----:B--2---:R-:W2:Y:S01]  /*4490*/  LDS.128 R8, [R10+0x110] ;  /* 0x000110000a087984 */ /* 0x004ea20000000c00 */
[----:B------:R-:W-:Y:S01]  /*44a0*/  UISETP.GE.AND UP0, UPT, UR42, 0x1, UPT ;  /* 0x000000012a00788c */ /* 0x000fe2000bf06270 */
[----:B------:R-:W-:Y:S01]  /*44b0*/  @!PT LDS RZ, [RZ] ;  /* 0x00000000fffff984 */ /* 0x000fe20000000800 */
[----:B------:R-:W-:Y:S01]  /*44c0*/  @!PT LDS RZ, [RZ] ;  /* 0x00000000fffff984 */ /* 0x000fe20000000800 */
[----:B------:R-:W-:Y:S01]  /*44d0*/  @!PT LDS RZ, [RZ] ;  /* 0x00000000fffff984 */ /* 0x000fe20000000800 */
[----:B------:R-:W-:Y:S01]  /*44e0*/  @!PT LDS RZ, [RZ] ;  /* 0x00000000fffff984 */ /* 0x000fe20000000800 */
[----:B------:R3:W-:Y:S06]  /*44f0*/  MEMBAR.ALL.CTA ;  /* 0x0000000000007992 */ /* 0x0007ec0000008000 */
[----:B---3--:R-:W3:Y:S01]  /*4500*/  FENCE.VIEW.ASYNC.S ;  /* 0x00000000000073c6 */ /* 0x008ee20000000000 */
[----:B--2---:R-:W-:Y:S11]  /*4510*/  LOP3.LUT P0, RZ, R10, 0x1, RZ, 0xc0, !PT ;  /* 0x000000010aff7812 */ /* 0x004ff6000780c0ff */
[----:B------:R-:W-:Y:S02]  /*4520*/  @!UPT UIADD3 URZ, UPT, UPT, URZ, URZ, URZ ;  /* 0x000000fffffff290 */ /* 0x000fe4000fffe0ff */
[----:B---3--:R-:W-:Y:S01]  /*4530*/  VOTEU.ANY UP1, P0 ;  /* 0x0000000000ff7886 */ /* 0x008fe20000020100 */
[----:B------:R-:W-:Y:S11]  /*4540*/  PLOP3.LUT P0, PT, PT, PT, UP1, 0x80, 0x8 ;  /* 0x000000000008781c */ /* 0x000ff60003f0f018 */
[----:B------:R-:W-:Y:S02]  /*4550*/  @!UPT UIADD3 URZ, UPT, UPT, URZ, URZ, URZ ;  /* 0x000000fffffff290 */ /* 0x000fe4000fffe0ff */
[----:B------:R-:W-:Y:S02]  /*4560*/  @P0 SHF.R.U32.HI R0, RZ, 0x10, R9 ;  /* 0x00000010ff000819 */ /* 0x000fe40000011609 */
[----:B------:R-:W-:Y:S02]  /*4570*/  @P0 MOV R6, R8 ;  /* 0x0000000800060202 */ /* 0x000fe40000000f00 */
[----:B------:R-:W-:Y:S01]  /*4580*/  @P0 R2UR UR4, R0 ;  /* 0x00000000000402ca */ /* 0x000fe200000e0000 */
[----:B------:R-:W-:Y:S01]  /*4590*/  VIADD R0, R12, 0xb0 ;  /* 0x000000b00c007836 */ /* 0x000fe20000000000 */
[----:B------:R-:W-:Y:S02]  /*45a0*/  @P0 LOP3.LUT R8, R9, 0xffff, RZ, 0xc0, !PT ;  /* 0x0000ffff09080812 */ /* 0x000fe400078ec0ff */
[----:B------:R-:W-:Y:S02]  /*45b0*/  @P0 R2UR UR6, R6 ;  /* 0x00000000060602ca */ /* 0x000fe400000e0000 */
[----:B------:R-:W-:Y:S02]  /*45c0*/  PRMT R0, RZ, 0x654, R0 ;  /* 0x00000654ff007816 */ /* 0x000fe40000000000 */
[----:B------:R-:W-:Y:S02]  /*45d0*/  @P0 R2UR UR5, R8 ;  /* 0x00000000080502ca */ /* 0x000fe400000e0000 */
[----:B------:R2:W-:Y:S03]  /*45e0*/  SYNCS.ARRIVE.TRANS64.RED.A1T0 RZ, [R0+URZ], RZ ;  /* 0x000000ff00ff79a7 */ /* 0x0005e600081004ff */
[----:B------:R-:W-:Y:S04]  /*45f0*/  @UP1 UMOV UR29, UR4 ;  /* 0x00000004001d1c82 */ /* 0x000fe80008000000 */
[----:B------:R-:W-:Y:S04]  /*4600*/  @UP1 UMOV UR14, UR6 ;  /* 0x00000006000e1c82 */ /* 0x000fe80008000000 */
[----:B------:R-:W-:Y:S01]  /*4610*/  @UP1 UMOV UR13, UR5 ;  /* 0x00000005000d1c82 */ /* 0x000fe20008000000 */
[----:B------:R-:W-:Y:S05]  /*4620*/  BRA.U !UP0, `(.L_x_86) ;  /* 0x0000000108a47547 */ /* 0x000fea000b800000 */
[----:B------:R-:W-:Y:S02]  /*4630*/  UIMAD.WIDE.U32 UR18, UR13, UR51, URZ ;  /* 0x000000330d1272a5 */ /* 0x000fe4000f8e00ff */
[----:B------:R-:W-:Y:S02]  /*4640*/  UIMAD.WIDE.U32 UR26, UR14, UR48, URZ ;  /* 0x000000300e1a72a5 */ /* 0x000fe4000f8e00ff */
[----:B------:R-:W-:Y:S02]  /*4650*/  USEL UR4, UR30, UR38, !UP5 ;  /* 0x000000261e047287 */ /* 0x000fe4000e800000 */
[----:B------:R-:W-:Y:S02]  /*4660*/  USEL UR7, UR31, UR39, !UP6 ;  /* 0x000000271f077287 */ /* 0x000fe4000f000000 */
[----:B-1----:R-:W-:Y:S02]  /*4670*/  UIMAD.WIDE.U32 UR8, UR4, UR22, URZ ;  /* 0x00000016040872a5 */ /* 0x002fe4000f8e00ff */
[----:B------:R-:W-:Y:S01]  /*4680*/  UIMAD.WIDE.U32 UR10, UR7, UR22, URZ ;  /* 0x00000016070a72a5 */ /* 0x000fe2000f8e00ff */
[----:B------:R-:W-:Y:S02]  /*4690*/  UMOV UR5, UR19 ;  /* 0x0000001300057c82 */ /* 0x000fe40008000000 */
[----:B------:R-:W-:Y:S03]  /*46a0*/  USHF.R.U32.HI UR6, URZ, UR40, UR5 ;  /* 0x00000028ff067299 */ /* 0x000fe60008011605 */
[----:B------:R-:W-:Y:S01]  /*46b0*/  UMOV UR5, UR27 ;  /* 0x0000001b00057c82 */ /* 0x000fe20008000000 */
[----:B------:R-:W-:Y:S02]  /*46c0*/  USEL UR6, UR13, UR6, !UP5 ;  /* 0x000000060d067287 */ /* 0x000fe4000e800000 */
[----:B------:R-:W-:Y:S03]  /*46d0*/  USHF.R.U32.HI UR12, URZ, UR49, UR5 ;  /* 0x00000031ff0c7299 */ /* 0x000fe60008011605 */
[----:B------:R-:W-:Y:S02]  /*46e0*/  UMOV UR5, UR9 ;  /* 0x0000000900057c82 */ /* 0x000fe40008000000 */
[----:B------:R-:W-:Y:S03]  /*46f0*/  @UP4 USHF.R.U32.HI UR4, URZ, UR23, UR5 ;  /* 0x00000017ff044299 */ /* 0x000fe60008011605 */
[----:B------:R-:W-:Y:S01]  /*4700*/  UMOV UR5, UR11 ;  /* 0x0000000b00057c82 */ /* 0x000fe20008000000 */
[----:B------:R-:W-:Y:S02]  /*4710*/  UIMAD UR4, UR42, UR4, URZ ;  /* 0x000000042a0472a4 */ /* 0x000fe4000f8e02ff */
[----:B------:R-:W-:Y:S02]  /*4720*/  @UP4 USHF.R.U32.HI UR7, URZ, UR23, UR5 ;  /* 0x00000017ff074299 */ /* 0x000fe40008011605 */
[----:B------:R-:W-:Y:S02]  /*4730*/  UIMAD.WIDE.U32 UR10, UR6, UR22, URZ ;  /* 0x00000016060a72a5 */ /* 0x000fe4000f8e00ff */
[----:B------:R-:W-:Y:S02]  /*4740*/  USEL UR5, UR14, UR12, !UP6 ;  /* 0x0000000c0e057287 */ /* 0x000fe4000f000000 */
[----:B------:R-:W-:Y:S02]  /*4750*/  UIMAD UR8, UR42, UR7, URZ ;  /* 0x000000072a0872a4 */ /* 0x000fe4000f8e02ff */
[----:B------:R-:W-:Y:S03]  /*4760*/  UISETP.GE.AND UP0, UPT, UR6, UR4, UPT ;  /* 0x000000040600728c */ /* 0x000fe6000bf06270 */
[----:B------:R-:W-:Y:S01]  /*4770*/  UMOV UR4, UR11 ;  /* 0x0000000b00047c82 */ /* 0x000fe20008000000 */
[----:B------:R-:W-:Y:S02]  /*4780*/  UISETP.GE.OR UP0, UPT, UR5, UR8, UP0 ;  /* 0x000000080500728c */ /* 0x000fe40008706670 */
[----:B------:R-:W-:Y:S02]  /*4790*/  USHF.R.U32.HI UR4, URZ, UR23, UR4 ;  /* 0x00000017ff047299 */ /* 0x000fe40008011604 */
[----:B------:R-:W-:Y:S02]  /*47a0*/  UIMAD.WIDE.U32 UR8, UR5, UR22, URZ ;  /* 0x00000016050872a5 */ /* 0x000fe4000f8e00ff */
[----:B------:R-:W-:Y:S04]  /*47b0*/  USEL UR10, UR6, UR4, !UP4 ;  /* 0x00000004060a7287 */ /* 0x000fe8000e000000 */
[----:B------:R-:W-:Y:S01]  /*47c0*/  UIADD3 UR11, UPT, UPT, -UR10, URZ, URZ ;  /* 0x000000ff0a0b7290 */ /* 0x000fe2000fffe1ff */
[----:B------:R-:W-:Y:S02]  /*47d0*/  @!UP0 UMOV UR4, UR9 ;  /* 0x0000000900048c82 */ /* 0x000fe40008000000 */
[----:B------:R-:W-:Y:S02]  /*47e0*/  @!UP0 USHF.R.U32.HI UR4, URZ, UR23, UR4 ;  /* 0x00000017ff048299 */ /* 0x000fe40008011604 */
[----:B------:R-:W-:Y:S02]  /*47f0*/  UIMAD UR8, UR42, UR11, UR6 ;  /* 0x0000000b2a0872a4 */ /* 0x000fe4000f8e0206 */
[----:B------:R-:W-:Y:S04]  /*4800*/  @!UP0 USEL UR4, UR5, UR4, !UP4 ;  /* 0x0000000405048287 */ /* 0x000fe8000e000000 */
[----:B------:R-:W-:Y:S02]  /*4810*/  @!UP0 UIMAD UR8, UR7, UR8, UR4 ;  /* 0x00000008070882a4 */ /* 0x000fe4000f8e0204 */
[----:B------:R-:W-:Y:S02]  /*4820*/  @!UP0 UIADD3 UR9, UPT, UPT, UR10, -UR4, URZ ;  /* 0x800000040a098290 */ /* 0x000fe4000fffe0ff */
[----:B------:R-:W-:Y:S02]  /*4830*/  UIADD3 UR4, UPT, UPT, -UR5, URZ, URZ ;  /* 0x000000ff05047290 */ /* 0x000fe4000fffe1ff */
[----:B------:R-:W-:Y:S02]  /*4840*/  UIADD3 UR7, UPT, UPT, -UR6, URZ, URZ ;  /* 0x000000ff06077290 */ /* 0x000fe4000fffe1ff */
[----:B------:R-:W-:Y:S02]  /*4850*/  @!UP0 UIMAD UR6, UR9, UR42, UR5 ;  /* 0x0000002a090682a4 */ /* 0x000fe4000f8e0205 */
[----:B------:R-:W-:Y:S02]  /*4860*/  UIMAD UR14, UR15, UR4, UR14 ;  /* 0x000000040f0e72a4 */ /* 0x000fe4000f8e020e */
[----:B------:R-:W-:Y:S01]  /*4870*/  UIMAD UR13, UR50, UR7, UR13 ;  /* 0x00000007320d72a4 */ /* 0x000fe2000f8e020d */
[----:B------:R-:W-:Y:S02]  /*4880*/  @!UP0 UMOV UR5, UR8 ;  /* 0x0000000800058c82 */ /* 0x000fe40008000000 */
[----:B------:R-:W-:Y:S02]  /*4890*/  UIMAD UR14, UR5, UR15, UR14 ;  /* 0x0000000f050e72a4 */ /* 0x000fe4000f8e020e */
[----:B------:R-:W-:Y:S11]  /*48a0*/  UIMAD UR13, UR6, UR50, UR13 ;  /* 0x00000032060d72a4 */ /* 0x000ff6000f8e020d */
[----:B------:R-:W-:Y:S01]  /*48b0*/  @!UPT UIADD3 URZ, UPT, UPT, URZ, URZ, URZ ;  /* 0x000000fffffff290 */ /* 0x000fe2000fffe0ff */
.L_x_86:
[----:B------:R-:W3:Y:S01]  /*48c0*/  @!UP2 LDCU.128 UR8, c[0x0][0xb10] ;  /* 0x00016200ff08a7ac */ /* 0x000ee20008000c00 */
[C---:B----4-:R-:W-:Y:S02]  /*48d0*/  ISETP.NE.U32.AND P1, PT, R4.reuse, RZ, PT ;  /* 0x000000ff0400720c */ /* 0x050fe40003f25070 */
[----:B------:R-:W-:Y:S02]  /*48e0*/  ISETP.NE.U32.AND P0, PT, R4, RZ, PT ;  /* 0x000000ff0400720c */ /* 0x000fe40003f05070 */
[C---:B------:R-:W-:Y:S02]  /*48f0*/  ISETP.NE.AND.EX P1, PT, R5.reuse, RZ, PT, P1 ;  /* 0x000000ff0500720c */ /* 0x040fe40003f25310 */
[----:B------:R-:W-:Y:S01]  /*4900*/  ISETP.NE.AND.EX P0, PT, R5, RZ, PT, P0 ;  /* 0x000000ff0500720c */ /* 0x000fe20003f05300 */
[----:B------:R-:W4:Y:S01]  /*4910*/  @!UP2 LDCU UR5, c[0x0][0xb0c] ;  /* 0x00016180ff05a7ac */ /* 0x000f220008000800 */
[----:B------:R-:W-:Y:S01]  /*4920*/  SHF.L.U32 R9, R15, 0x1f, RZ ;  /* 0x0000001f0f097819 */ /* 0x000fe200000006ff */
[----:B------:R-:W-:Y:S02]  /*4930*/  USHF.L.U32 UR35, UR16, 0x7, URZ ;  /* 0x0000000710237899 */ /* 0x000fe400080006ff */
[----:B------:R-:W-:Y:S02]  /*4940*/  USHF.L.U32 UR34, UR20, 0x8, URZ ;  /* 0x0000000814227899 */ /* 0x000fe400080006ff */
[----:B---3--:R-:W-:Y:S07]  /*4950*/  UIMAD.WIDE.U32 UR6, UR14, UR8, URZ ;  /* 0x000000080e0672a5 */ /* 0x008fee000f8e00ff */
[----:B------:R-:W-:Y:S01]  /*4960*/  @!UP2 UMOV UR4, UR7 ;  /* 0x000000070004ac82 */ /* 0x000fe20008000000 */
[----:B----4-:R-:W-:Y:S02]  /*4970*/  @!UP2 UISETP.NE.AND UP0, UPT, UR5, 0x1, UPT ;  /* 0x000000010500a88c */ /* 0x010fe4000bf05270 */
[----:B------:R-:W-:Y:S02]  /*4980*/  @!UP2 USHF.R.U32.HI UR4, URZ, UR9, UR4 ;  /* 0x00000009ff04a299 */ /* 0x000fe40008011604 */
[----:B------:R-:W-:Y:S02]  /*4990*/  UIMAD.WIDE.U32 UR6, UR13, UR11, URZ ;  /* 0x0000000b0d0672a5 */ /* 0x000fe4000f8e00ff */
[----:B------:R-:W-:Y:S02]  /*49a0*/  @!UP2 USEL UR8, UR14, UR4, !UP0 ;  /* 0x000000040e08a287 */ /* 0x000fe4000c000000 */
[----:B------:R-:W-:Y:S03]  /*49b0*/  @!UP2 UISETP.NE.AND UP0, UPT, UR10, 0x1, UPT ;  /* 0x000000010a00a88c */ /* 0x000fe6000bf05270 */
[----:B------:R-:W-:Y:S02]  /*49c0*/  @!UP2 UMOV UR6, UR7 ;  /* 0x000000070006ac82 */ /* 0x000fe40008000000 */
[----:B------:R-:W3:Y:S02]  /*49d0*/  @!UP2 LDCU UR4, c[0x0][0xb20] ;  /* 0x00016400ff04a7ac */ /* 0x000ee40008000800 */
[----:B---3--:R-:W-:Y:S04]  /*49e0*/  @!UP2 USHF.R.U32.HI UR6, URZ, UR4, UR6 ;  /* 0x00000004ff06a299 */ /* 0x008fe80008011606 */
[----:B------:R-:W-:Y:S04]  /*49f0*/  @!UP2 USEL UR6, UR13, UR6, !UP0 ;  /* 0x000000060d06a287 */ /* 0x000fe8000c000000 */
[----:B------:R-:W-:Y:S02]  /*4a00*/  @!UP2 UIADD3 UR4, UPT, UPT, -UR8, UR6, URZ ;  /* 0x000000060804a290 */ /* 0x000fe4000fffe1ff */
[----:B------:R-:W-:Y:S02]  /*4a10*/  @!UP2 UIADD3 UR6, UPT, UPT, UR8, -UR6, URZ ;  /* 0x800000060806a290 */ /* 0x000fe4000fffe0ff */
[----:B------:R-:W-:Y:S02]  /*4a20*/  @!UP2 UIMAD UR14, UR4, UR5, UR14 ;  /* 0x00000005040ea2a4 */ /* 0x000fe4000f8e020e */
[----:B------:R-:W-:Y:S01]  /*4a30*/  @!UP2 UIMAD UR13, UR6, UR10, UR13 ;  /* 0x0000000a060da2a4 */ /* 0x000fe2000f8e020d */
[----:B------:R-:W-:Y:S11]  /*4a40*/  BRA.U UP3, `(.L_x_87) ;  /* 0x0000000103107547 */ /* 0x000ff6000b800000 */
[----:B--2---:R-:W-:Y:S04]  /*4a50*/  MOV R0, UR41 ;  /* 0x0000002900007c02 */ /* 0x004fe80008000f00 */
[----:B------:R-:W-:Y:S04]  /*4a60*/  SHF.L.U32 R11, R0, 0x1f, RZ ;  /* 0x0000001f000b7819 */ /* 0x000fe800000006ff */
[----:B------:R-:W2:Y:S02]  /*4a70*/  SYNCS.PHASECHK.TRANS64.TRYWAIT P2, [UR21+0x98], R11 ;  /* 0x0000980bff0075a7 */ /* 0x000ea40008041115 */
[----:B--2---:R-:W-:Y:S05]  /*4a80*/  @!P2 BRA `(.L_x_88) ;  /* 0x000000780090a947 */ /* 0x004fea0003800000 */
.L_x_87:
[----:B------:R-:W-:Y:S05]  /*4a90*/  @!P1 BRA `(.L_x_89) ;  /* 0x0000000000309947 */ /* 0x000fea0003800000 */
[----:B------:R-:W-:Y:S01]  /*4aa0*/  ISETP.NE.U32.AND P1, PT, R2, RZ, PT ;  /* 0x000000ff0200720c */ /* 0x000fe20003f25070 */
[----:B------:R-:W3:Y:S01]  /*4ab0*/  LDCU.64 UR4, c[0x0][0x358] ;  /* 0x00006b00ff0477ac */ /* 0x000ee20008000a00 */
[----:B------:R-:W-:Y:S02]  /*4ac0*/  IMAD.MOV.U32 R140, RZ, RZ, 0x1 ;  /* 0x00000001ff8c7424 */ /* 0x000fe400078e00ff */
[----:B------:R-:W-:Y:S11]  /*4ad0*/  ISETP.NE.AND.EX P1, PT, R3, RZ, PT, P1 ;  /* 0x000000ff0300720c */ /* 0x000ff60003f25310 */
[----:B------:R-:W-:Y:S02]  /*4ae0*/  @!UPT UIADD3 URZ, UPT, UPT, URZ, URZ, URZ ;  /* 0x000000fffffff290 */ /* 0x000fe4000fffe0ff */
[----:B--2---:R-:W2:Y:S01]  /*4af0*/  @P1 LDC.64 R10, c[0x0][0x888] ;  /* 0x00022200ff0a1b82 */ /* 0x004ea20000000a00 */
[----:B------:R-:W-:Y:S04]  /*4b00*/  @P1 IMAD R0, R4, UR36, RZ ;  /* 0x0000002404001c24 */ /* 0x000fe8000f8e02ff */
[----:B--2---:R-:W-:Y:S04]  /*4b10*/  @P1 IMAD.WIDE R10, R0, 0x4, R10 ;  /* 0x00000004000a1825 */ /* 0x004fe800078e020a */
[----:B------:R-:W-:Y:S01]  /*4b20*/  HFMA2 R0, -RZ, RZ, 0, 5.9604644775390625e-08 ;  /* 0x00000001ff007431 */ /* 0x000fe200000001ff */
[----:B---3-5:R3:W5:Y:S04]  /*4b30*/  @P1 LDG.E R72, desc[UR4][R10.64] ;  /* 0x000000040a481981 */ /* 0x028768000c1e1900 */
[----:B------:R-:W-:Y:S01]  /*4b40*/  @!P1 PRMT R140, R0, 0x7610, R140 ;  /* 0x00007610008c9816 */ /* 0x000fe2000000008c */
[----:B---3--:R-:W4:Y:S06]  /*4b50*/  @!P1 LDC R72, c[0x0][0x880] ;  /* 0x00022000ff489b82 */ /* 0x008f2c0000000800 */
.L_x_89:
[----:B----45:R-:W-:Y:S01]  /*4b60*/  @!P0 ISETP.EQ.AND P1, PT, R72, RZ, PT ;  /* 0x000000ff4800820c */ /* 0x030fe20003f22270 */
[----:B------:R-:W-:Y:S01]  /*4b70*/  @!UPT UIADD3 URZ, UPT, UPT, URZ, URZ, URZ ;  /* 0x000000fffffff290 */ /* 0x000fe2000fffe0ff */
[----:B------:R-:W-:Y:S11]  /*4b80*/  @!P0 BRA `(.L_x_90) ;  /* 0x0000000000188947 */ /* 0x000ff60003800000 */
[----:B------:R-:W-:Y:S02]  /*4b90*/  LOP3.LUT P0, RZ, R140, 0xff, RZ, 0xc0, !PT ;  /* 0x000000ff8cff7812 */ /* 0x000fe4000780c0ff */
[----:B------:R-:W-:Y:S04]  /*4ba0*/  ISETP.NE.U32.AND P1, PT, R2, RZ, PT ;  /* 0x000000ff0200720c */ /* 0x000fe80003f25070 */
[----:B------:R-:W-:Y:S04]  /*4bb0*/  ISETP.NE.AND.EX P1, PT, R3, RZ, PT, P1 ;  /* 0x000000ff0300720c */ /* 0x000fe80003f25310 */
[----:B------:R-:W-:Y:S03]  /*4bc0*/  PLOP3.LUT P1, PT, P1, PT, PT, 0x8, 0x80 ;  /* 0x000000000080781c */ /* 0x000fe60000f2e170 */
[----:B------:R-:W-:Y:S11]  /*4bd0*/  @P0 ISETP.EQ.AND P1, PT, R72, RZ, PT ;  /* 0x000000ff4800020c */ /* 0x000ff60003f22270 */
[----:B------:R-:W-:Y:S02]  /*4be0*/  @!UPT UIADD3 URZ, UPT, UPT, URZ, URZ, URZ ;  /* 0x000000fffffff290 */ /* 0x000fe4000fffe0ff */
.L_x_90:
[----:B------:R-:W3:Y:S01]  /*4bf0*/  SYNCS.PHASECHK.TRANS64.TRYWAIT P2, [UR21+0x70], R9 ;  /* 0x00007009ff0075a7 */ /* 0x000ee20008041115 */
[----:B------:R-:W-:Y:S04]  /*4c00*/  ELECT P0, URZ, PT ;  /* 0x0000000000ff782f */ /* 0x000fe80003800000 */
[----:B------:R-:W-:Y:S11]  /*4c10*/  PLOP3.LUT P1, PT, P1, P0, PT, 0xf2, 0x2f ;  /* 0x00000000002f781c */ /* 0x000ff60000f21e72 */
[----:B------:R-:W-:Y:S02]  /*4c20*/  @!UPT UIADD3 URZ, UPT, UPT, URZ, URZ, URZ ;  /* 0x000000fffffff290 */ /* 0x000fe4000fffe0ff */
[----:B------:R-:W-:Y:S05]  /*4c30*/  @!P1 IADD3 R8, P0, PT, R16, 0x580, RZ ;  /* 0x0000058010089810 */ /* 0x000fea0007f1e0ff */
[----:B------:R-:W-:Y:S01]  /*4c40*/  @!P1 IMAD.X R6, RZ, RZ, R17, P0 ;  /* 0x000000ffff069224 */ /* 0x000fe200000e0611 */
[----:B---3--:R-:W-:Y:S07]  /*4c50*/  @!P2 BRA `(.L_x_91) ;  /* 0x000000780034a947 */ /* 0x008fee0003800000 */
.L_x_173:
[----:B------:R-:W-:Y:S01]  /*4c60*/  @!P1 R2UR UR5, R8 ;  /* 0x00000000080592ca */ /* 0x000fe200000e0000 */
[----:B------:R-:W-:Y:S01]  /*4c70*/  VOTEU.ALL UP0, P1 ;  /* 0x0000000000ff7886 */ /* 0x000fe20000800000 */
[----:B------:R-:W-:Y:S01]  /*4c80*/  @!P1 R2UR UR4, R6 ;  /* 0x00000000060492ca */ /* 0x000fe200000e0000 */
[----:B--2---:R-:W-:Y:S01]  /*4c90*/  @!P1 IMAD.MOV.U32 R0, RZ, RZ, 0x2000 ;  /* 0x00002000ff009424 */ /* 0x004fe200078e00ff */
[----:B------:R-:W-:Y:S01]  /*4ca0*/  UMOV UR8, 0x0 ;  /* 0x0000000000087882 */ /* 0x000fe20000000000 */
[----:B------:R-:W-:Y:S01]  /*4cb0*/  UMOV UR9, 0x10000000 ;  /* 0x1000000000097882 */ /* 0x000fe20000000000 */
[----:B------:R-:W-:Y:S01]  /*4cc0*/  @!UP0 UIADD3 UR32, UPT, UPT, UR21, 0x200, URZ ;  /* 0x0000020015208890 */ /* 0x000fe2000fffe0ff */
[----:B------:R-:W-:Y:S01]  /*4cd0*/  @!P1 IADD3 R8, P0, PT, R16, 0x580, RZ ;  /* 0x0000058010089810 */ /* 0x000fe20007f1e0ff */
[----:B------:R-:W-:Y:S01]  /*4ce0*/  VOTEU.ALL UP0, P1 ;  /* 0x0000000000ff7886 */ /* 0x000fe20000800000 */
[----:B------:R-:W-:Y:S03]  /*4cf0*/  UPRMT UR6, UR45, 0x654, UR33 ;  /* 0x000006542d067896 */ /* 0x000fe60008000021 */
[----:B------:R-:W-:Y:S02]  /*4d00*/  @!P1 IMAD.X R6, RZ, RZ, R17, P0 ;  /* 0x000000ffff069224 */ /* 0x000fe400000e0611 */
[----:B------:R-:W-:Y:S02]  /*4d10*/  IMAD.U32 R10, RZ, RZ, UR5 ;  /* 0x00000005ff0a7e24 */ /* 0x000fe4000f8e00ff */
[----:B------:R-:W-:Y:S03]  /*4d20*/  IMAD.U32 R11, RZ, RZ, UR4 ;  /* 0x00000004ff0b7e24 */ /* 0x000fe6000f8e00ff */
[----:B------:R-:W-:Y:S02]  /*4d30*/  @!P1 R2UR UR4, R10 ;  /* 0x000000000a0492ca */ /* 0x000fe400000e0000 */
[----:B------:R-:W-:Y:S11]  /*4d40*/  @!P1 R2UR UR5, R11 ;  /* 0x000000000b0592ca */ /* 0x000ff600000e0000 */
[----:B------:R-:W-:Y:S02]  /*4d50*/  @!UPT UIADD3 URZ, UPT, UPT, URZ, URZ, URZ ;  /* 0x000000fffffff290 */ /* 0x000fe4000fffe0ff */
[----:B------:R2:W-:Y:S01]  /*4d60*/  @!UP0 UTMALDG.3D [UR32], [UR4], desc[UR8] ;  /* 0x00000820040085b4 */ /* 0x0005e20008011000 */
[----:B------:R2:W-:Y:S01]  /*4d70*/  @!P1 SYNCS.ARRIVE.TRANS64.RED.A0TR RZ, [UR21+0x50], R0 ;  /* 0x00005000ffff99a7 */ /* 0x0005e20008300415 */
[----:B------:R-:W-:Y:S01]  /*4d80*/  SYNCS.ARRIVE.TRANS64.RED.A1T0 RZ, [UR6], RZ ;  /* 0x000000ffffff79a7 */ /* 0x000fe20008100406 */
[----:B------:R-:W3:Y:S02]  /*4d90*/  SYNCS.PHASECHK.TRANS64.TRYWAIT P2, [UR21+0x78], R9 ;  /* 0x00007809ff0075a7 */ /* 0x000ee40008041115 */
[----:B--23--:R-:W-:Y:S05]  /*4da0*/  @!P2 BRA `(.L_x_92) ;  /* 0x0000007400f8a947 */ /* 0x00cfea0003800000 */
.L_x_175:
        /* <DEDUP_REMOVED lines=8> */
[----:B------:R-:W-:Y:S01]  /*4e30*/  @!UP0 UIADD3 UR24, UPT, UPT, UR21, 0x2200, URZ ;  /* 0x0000220015188890 */ /* 0x000fe2000fffe0ff */
[----:B------:R-:W-:Y:S01]  /*4e40*/  VOTEU.ALL UP0, P1 ;  /* 0x0000000000ff7886 */ /* 0x000fe20000800000 */
[----:B------:R-:W-:Y:S01]  /*4e50*/  UMOV UR27, UR35 ;  /* 0x00000023001b7c82 */ /* 0x000fe20008000000 */
[----:B------:R-:W-:Y:S02]  /*4e60*/  UMOV UR28, UR36 ;  /* 0x00000024001c7c82 */ /* 0x000fe40008000000 */
[----:B------:R-:W-:Y:S01]  /*4e70*/  IMAD.U32 R10, RZ, RZ, UR5 ;  /* 0x00000005ff0a7e24 */ /* 0x000fe2000f8e00ff */
[----:B------:R-:W-:Y:S01]  /*4e80*/  UPRMT UR6, UR45, 0x654, UR25 ;  /* 0x000006542d067896 */ /* 0x000fe20008000019 */
[----:B------:R-:W-:Y:S02]  /*4e90*/  IMAD.U32 R11, RZ, RZ, UR4 ;  /* 0x00000004ff0b7e24 */ /* 0x000fe4000f8e00ff */
[----:B------:R-:W-:Y:S01]  /*4ea0*/  @!P1 IMAD.X R6, RZ, RZ, R17, P0 ;  /* 0x000000ffff069224 */ /* 0x000fe200000e0611 */
        /* <DEDUP_REMOVED lines=8> */
.L_x_177:
[----:B------:R-:W-:Y:S01]  /*4f30*/  @!P1 R2UR UR5, R8 ;  /* 0x00000000080592ca */ /* 0x000fe200000e0000 */
[----:B------:R-:W-:Y:S01]  /*4f40*/  VOTEU.ALL UP0, P1 ;  /* 0x0000000000ff7886 */ /* 0x000fe20000800000 */
[----:B------:R-:W-:Y:S01]  /*4f50*/  @!P1 R2UR UR4, R6 ;  /* 0x00000000060492ca */ /* 0x000fe200000e0000 */
[----:B--2---:R-:W-:Y:S01]  /*4f60*/  @!P1 IMAD.MOV.U32 R0, RZ, RZ, 0x2000 ;  /* 0x00002000ff009424 */ /* 0x004fe200078e00ff */
[----:B------:R-:W-:Y:S01]  /*4f70*/  UMOV UR8, 0x0 ;  /* 0x0000000000087882 */ /* 0x000fe20000000000 */
[----:B------:R-:W-:Y:S01]  /*4f80*/  UMOV UR9, 0x10000000 ;  /* 0x1000000000097882 */ /* 0x000fe20000000000 */
[----:B------:R-:W-:Y:S01]  /*4f90*/  @!UP0 UIADD3 UR18, UPT, UPT, UR34, 0x80, URZ ;  /* 0x0000008022128890 */ /* 0x000fe2000fffe0ff */
[----:B------:R-:W-:Y:S01]  /*4fa0*/  VIADD R14, R14, 0x1 ;  /* 0x000000010e0e7836 */ /* 0x000fe20000000000 */
[----:B------:R-:W-:Y:S01]  /*4fb0*/  @!UP0 UIADD3 UR16, UPT, UPT, UR21, 0x4200, URZ ;  /* 0x0000420015108890 */ /* 0x000fe2000fffe0ff */
[----:B------:R-:W-:Y:S01]  /*4fc0*/  VOTEU.ALL UP0, P1 ;  /* 0x0000000000ff7886 */ /* 0x000fe20000800000 */
[----:B------:R-:W-:Y:S01]  /*4fd0*/  UMOV UR19, UR35 ;  /* 0x0000002300137c82 */ /* 0x000fe20008000000 */
[----:B------:R-:W-:Y:S02]  /*4fe0*/  UMOV UR20, UR36 ;  /* 0x0000002400147c82 */ /* 0x000fe40008000000 */
[----:B------:R-:W-:Y:S01]  /*4ff0*/  IMAD.U32 R10, RZ, RZ, UR5 ;  /* 0x00000005ff0a7e24 */ /* 0x000fe2000f8e00ff */
[----:B------:R-:W-:Y:S01]  /*5000*/  UPRMT UR6, UR45, 0x654, UR17 ;  /* 0x000006542d067896 */ /* 0x000fe20008000011 */
        /* <DEDUP_REMOVED lines=9> */
.L_x_179:
[----:B------:R-:W-:Y:S01]  /*50a0*/  @!P1 IADD3 R6, P0, PT, R16, 0x580, RZ ;  /* 0x0000058010069810 */ /* 0x000fe20007f1e0ff */
[----:B------:R-:W-:Y:S01]  /*50b0*/  VOTEU.ALL UP0, P1 ;  /* 0x0000000000ff7886 */ /* 0x000fe20000800000 */
[----:B------:R-:W-:Y:S01]  /*50c0*/  UMOV UR6, 0x0 ;  /* 0x0000000000067882 */ /* 0x000fe20000000000 */
[----:B------:R-:W-:Y:S01]  /*50d0*/  UMOV UR7, 0x10000000 ;  /* 0x1000000000077882 */ /* 0x000fe20000000000 */
[----:B------:R-:W-:Y:S01]  /*50e0*/  @!P1 R2UR UR5, R6 ;  /* 0x00000000060592ca */ /* 0x000fe200000e0000 */
[----:B--2---:R-:W-:Y:S01]  /*50f0*/  @!P1 IMAD.X R0, RZ, RZ, R17, P0 ;  /* 0x000000ffff009224 */ /* 0x004fe200000e0611 */
[----:B------:R-:W-:Y:S01]  /*5100*/  @!UP0 UIADD3 UR10, UPT, UPT, UR34, 0xc0, URZ ;  /* 0x000000c0220a8890 */ /* 0x000fe2000fffe0ff */
[----:B------:R-:W-:Y:S01]  /*5110*/  R2UR UR18, R142 ;  /* 0x000000008e1272ca */ /* 0x000fe200000e0000 */
[----:B------:R-:W-:Y:S01]  /*5120*/  @!UP0 UIADD3 UR8, UPT, UPT, UR21, 0x6200, URZ ;  /* 0x0000620015088890 */ /* 0x000fe2000fffe0ff */
[----:B------:R-:W-:Y:S01]  /*5130*/  R2UR UR16, R143 ;  /* 0x000000008f1072ca */ /* 0x000fe200000e0000 */
[----:B------:R-:W-:Y:S01]  /*5140*/  @!UP0 UIADD3 UR9, UPT, UPT, UR21, 0x68, URZ ;  /* 0x0000006815098890 */ /* 0x000fe2000fffe0ff */
[----:B------:R-:W-:Y:S01]  /*5150*/  @!P1 R2UR UR4, R0 ;  /* 0x00000000000492ca */ /* 0x000fe200000e0000 */
[----:B------:R-:W-:Y:S01]  /*5160*/  VOTEU.ALL UP0, P1 ;  /* 0x0000000000ff7886 */ /* 0x000fe20000800000 */
[----:B------:R-:W-:Y:S01]  /*5170*/  UMOV UR11, UR35 ;  /* 0x00000023000b7c82 */ /* 0x000fe20008000000 */
[----:B------:R-:W-:Y:S01]  /*5180*/  UMOV UR12, UR36 ;  /* 0x00000024000c7c82 */ /* 0x000fe20008000000 */
[C---:B------:R-:W-:Y:S01]  /*5190*/  ISETP.NE.AND P0, PT, R14.reuse, 0x2, PT ;  /* 0x000000020e00780c */ /* 0x040fe20003f05270 */
[----:B------:R-:W-:Y:S01]  /*51a0*/  UPLOP3.LUT UP3, UPT, UPT, UPT, UPT, 0x80, 0x8 ;  /* 0x000000000008789c */ /* 0x000fe20003f6f070 */
[----:B------:R-:W-:Y:S01]  /*51b0*/  IMAD.U32 R8, RZ, RZ, UR5 ;  /* 0x00000005ff087e24 */ /* 0x000fe2000f8e00ff */
[----:B------:R-:W-:Y:S01]  /*51c0*/  LOP3.LUT R15, R15, 0x1, RZ, 0x3c, !PT ;  /* 0x000000010f0f7812 */ /* 0x000fe200078e3cff */
[----:B------:R-:W-:Y:S01]  /*51d0*/  UMOV UR36, UR29 ;  /* 0x0000001d00247c82 */ /* 0x000fe20008000000 */
[----:B------:R-:W-:Y:S01]  /*51e0*/  SEL R0, RZ, 0x1, P0 ;  /* 0x00000001ff007807 */ /* 0x000fe20000000000 */
[----:B------:R-:W-:Y:S01]  /*51f0*/  UIADD3 UR20, UPT, UPT, UR13, UR18, URZ ;  /* 0x000000120d147290 */ /* 0x000fe2000fffe0ff */
[----:B------:R-:W-:Y:S01]  /*5200*/  SEL R14, R14, RZ, P0 ;  /* 0x000000ff0e0e7207 */ /* 0x000fe20000000000 */
[----:B------:R-:W-:Y:S01]  /*5210*/  UIADD3 UR16, UPT, UPT, UR14, UR16, URZ ;  /* 0x000000100e107290 */ /* 0x000fe2000fffe0ff */
[----:B------:R-:W-:Y:S01]  /*5220*/  IMAD.U32 R9, RZ, RZ, UR4 ;  /* 0x00000004ff097e24 */ /* 0x000fe2000f8e00ff */
[----:B------:R-:W-:Y:S02]  /*5230*/  @!P1 R2UR UR4, R8 ;  /* 0x00000000080492ca */ /* 0x000fe400000e0000 */
[----:B------:R-:W-:Y:S02]  /*5240*/  LOP3.LUT R13, R13, R0, RZ, 0x3c, !PT ;  /* 0x000000000d0d7212 */ /* 0x000fe400078e3cff */
[----:B------:R-:W-:Y:S11]  /*5250*/  @!P1 R2UR UR5, R9 ;  /* 0x00000000090592ca */ /* 0x000ff600000e0000 */
[----:B------:R-:W-:Y:S02]  /*5260*/  @!UPT UIADD3 URZ, UPT, UPT, URZ, URZ, URZ ;  /* 0x000000fffffff290 */ /* 0x000fe4000fffe0ff */
[----:B------:R2:W-:Y:S01]  /*5270*/  @!UP0 UTMALDG.3D [UR8], [UR4], desc[UR6] ;  /* 0x00000608040085b4 */ /* 0x0005e20008011000 */
[----:B------:R2:W-:Y:S01]  /*5280*/  @!P1 SYNCS.ARRIVE.TRANS64.RED.A0TR RZ, [UR21+0x68], R7 ;  /* 0x00006807ffff99a7 */ /* 0x0005e20008300415 */
[----:B------:R-:W-:Y:S01]  /*5290*/  SYNCS.ARRIVE.TRANS64.RED.A1T0 RZ, [UR37], RZ ;  /* 0x000000ffffff79a7 */ /* 0x000fe20008100425 */
[----:B------:R-:W-:Y:S05]  /*52a0*/  BRA.U UP1, `(.L_x_95) ;  /* 0xfffffff101647547 */ /* 0x000fea000b83ffff */
[----:B------:R-:W-:-:S04]  /*52b0*/  SHF.L.U32 R3, R15, 0x1f, RZ ;  /* 0x0000001f0f037819 */ /* 0x000fc800000006ff */
[----:B------:R-:W3:Y:S02]  /*52c0*/  SYNCS.PHASECHK.TRANS64.TRYWAIT P0, [UR21+0x70], R3 ;  /* 0x00007003ff0075a7 */ /* 0x000ee40008001115 */
[----:B---3--:R-:W-:Y:S05]  /*52d0*/  @!P0 BRA `(.L_x_96) ;  /* 0x0000007000f48947 */ /* 0x008fea0003800000 */
.L_x_181:
[----:B------:R-:W4:Y:S02]  /*52e0*/  SYNCS.PHASECHK.TRANS64.TRYWAIT P0, [UR21+0x78], R3 ;  /* 0x00007803ff0075a7 */ /* 0x000f240008001115 */
[----:B----4-:R-:W-:Y:S05]  /*52f0*/  @!P0 BRA `(.L_x_97) ;  /* 0x0000007400048947 */ /* 0x010fea0003800000 */
.L_x_183:
[----:B------:R-:W4:Y:S02]  /*5300*/  SYNCS.PHASECHK.TRANS64.TRYWAIT P0, [UR21+0x80], R3 ;  /* 0x00008003ff0075a7 */ /* 0x000f240008001115 */
[----:B----4-:R-:W-:Y:S05]  /*5310*/  @!P0 BRA `(.L_x_98) ;  /* 0x0000007400148947 */ /* 0x010fea0003800000 */
.L_x_185:
[----:B---3--:R-:W-:-:S07]  /*5320*/  MOV R0, UR21 ;  /* 0x0000001500007c02 */ /* 0x008fce0008000f00 */
.L_x_99:
[----:B---3--:R-:W-:-:S04]  /*5330*/  SHF.L.U32 R3, R15, 0x1f, RZ ;  /* 0x0000001f0f037819 */ /* 0x008fc800000006ff */
[----:B------:R3:W4:Y:S03]  /*5340*/  SYNCS.PHASECHK.TRANS64.TRYWAIT P0, [R0+URZ+0x88], R3 ;  /* 0x00008803000075a7 */ /* 0x00072600080011ff */
[----:B----4-:R-:W-:Y:S05]  /*5350*/  @!P0 NANOSLEEP.SYNCS 0x989680 ;  /* 0x009896800000895d */ /* 0x010fea0003900000 */
[----:B------:R-:W4:Y:S02]  /*5360*/  @!P0 SYNCS.PHASECHK.TRANS64 P0, [R0+URZ+0x88], R3 ;  /* 0x00008803000085a7 */ /* 0x000f2400080010ff */
[----:B-12-4-:R-:W-:Y:S05]  /*5370*/  @P0 EXIT ;  /* 0x000000000000094d */ /* 0x016fea0003800000 */
[----:B------:R-:W-:Y:S05]  /*5380*/  BRA `(.L_x_99) ;  /* 0xfffffffc00e87947 */ /* 0x000fea000383ffff */
.L_x_84:
[----:B------:R-:W-:-:S06]  /*5390*/  UISETP.GE.AND UP0, UPT, UR17, 0x4, UPT ;  /* 0x000000041100788c */ /* 0x000fcc000bf06270 */
[----:B------:R-:W-:-:S13]  /*53a0*/  PLOP3.LUT P0, PT, PT, PT, UP0, 0x80, 0x8 ;  /* 0x000000000008781c */ /* 0x000fda0003f0f008 */
[----:B------:R-:W-:Y:S05]  /*53b0*/  @!P0 EXIT ;  /* 0x000000000000894d */ /* 0x000fea0003800000 */
[----:B------:R-:W-:Y:S01]  /*53c0*/  BAR.SYNC.DEFER_BLOCKING 0x6, 0xa0 ;  /* 0x0182800000007b1d */ /* 0x000fe20000010000 */
[C---:B------:R-:W-:Y:S01]  /*53d0*/  IMAD.U32 R69, R155.reuse, 0x10000, RZ ;  /* 0x000100009b457824 */ /* 0x040fe200078e00ff */
[C---:B------:R-:W-:Y:S01]  /*53e0*/  R2P PR, R155.reuse, 0x6 ;  /* 0x000000069b007804 */ /* 0x040fe20000000000 */
[----:B------:R-:W-:Y:S01]  /*53f0*/  IMAD.SHL.U32 R4, R155, 0x40, RZ ;  /* 0x000000409b047824 */ /* 0x000fe200078e00ff */
[----:B------:R-:W-:Y:S01]  /*5400*/  CS2R R146, SRZ ;  /* 0x0000000000927805 */ /* 0x000fe2000001ff00 */
[----:B------:R-:W-:Y:S01]  /*5410*/  IMAD.MOV.U32 R152, RZ, RZ, 0x20 ;  /* 0x00000020ff987424 */ /* 0x000fe200078e00ff */
[----:B------:R-:W-:Y:S02]  /*5420*/  UMOV UR44, 0x400 ;  /* 0x00000400002c7882 */ /* 0x000fe40000000000 */
[----:B------:R-:W1:Y:S01]  /*5430*/  LDC.64 R138, c[0x0][0x8b0] ;  /* 0x00022c00ff8a7b82 */ /* 0x000e620000000a00 */
[----:B------:R-:W-:Y:S01]  /*5440*/  ULEA UR44, UR45, UR44, 0x18 ;  /* 0x0000002c2d2c7291 */ /* 0x000fe2000f8ec0ff */
[----:B------:R-:W-:Y:S01]  /*5450*/  LOP3.LUT R69, R69, 0x600000, RZ, 0xc0, !PT ;  /* 0x0060000045457812 */ /* 0x000fe200078ec0ff */
[----:B------:R-:W-:Y:S01]  /*5460*/  IMAD.SHL.U32 R135, R155, 0x8, RZ ;  /* 0x000000089b877824 */ /* 0x000fe200078e00ff */
[----:B------:R-:W-:Y:S01]  /*5470*/  LOP3.LUT R6, R4, 0x180, RZ, 0xc0, !PT ;  /* 0x0000018004067812 */ /* 0x000fe200078ec0ff */
[----:B------:R-:W-:Y:S01]  /*5480*/  IMAD.MOV.U32 R153, RZ, RZ, 0x10 ;  /* 0x00000010ff997424 */ /* 0x000fe200078e00ff */
[----:B------:R-:W-:Y:S01]  /*5490*/  SEL R152, R152, 0xffffffe0, !P2 ;  /* 0xffffffe098987807 */ /* 0x000fe20005000000 */
[----:B------:R-:W-:Y:S01]  /*54a0*/  UIADD3 UR5, UPT, UPT, UR44, 0x200, URZ ;  /* 0x000002002c057890 */ /* 0x000fe2000fffe0ff */
[----:B------:R-:W2:Y:S01]  /*54b0*/  LDC.64 R136, c[0x0][0x8a8] ;  /* 0x00022a00ff887b82 */ /* 0x000ea20000000a00 */
[----:B------:R-:W-:Y:S01]  /*54c0*/  UIADD3 UR4, UPT, UPT, UR44, 0x8200, URZ ;  /* 0x000082002c047890 */ /* 0x000fe2000fffe0ff */
[----:B------:R-:W-:Y:S01]  /*54d0*/  LOP3.LUT R135, R6, 0x30, R135, 0xf8, !PT ;  /* 0x0000003006877812 */ /* 0x000fe200078ef887 */
[----:B------:R-:W-:Y:S01]  /*54e0*/  IMAD.MOV.U32 R68, RZ, RZ, RZ ;  /* 0x000000ffff447224 */ /* 0x000fe200078e00ff */
[----:B------:R-:W-:Y:S01]  /*54f0*/  SEL R153, R153, 0xfffffff0, !P1 ;  /* 0xfffffff099997807 */ /* 0x000fe20004800000 */
[----:B------:R-:W-:Y:S01]  /*5500*/  IMAD.MOV.U32 R150, RZ, RZ, RZ ;  /* 0x000000ffff967224 */ /* 0x000fe200078e00ff */
[----:B------:R-:W-:Y:S01]  /*5510*/  LOP3.LUT R135, R135, 0x1e40, R4, 0xf8, !PT ;  /* 0x00001e4087877812 */ /* 0x000fe200078ef804 */
[----:B------:R-:W-:Y:S01]  /*5520*/  IMAD.U32 R156, RZ, RZ, UR5 ;  /* 0x00000005ff9c7e24 */ /* 0x000fe2000f8e00ff */
[----:B------:R-:W-:Y:S01]  /*5530*/  LOP3.LUT R155, R155, 0x60, RZ, 0xc0, !PT ;  /* 0x000000609b9b7812 */ /* 0x000fe200078ec0ff */
[----:B------:R-:W3:Y:S01]  /*5540*/  LDS R0, [UR44+0x130] ;  /* 0x0001302cff007984 */ /* 0x000ee20008000800 */
[----:B------:R-:W-:Y:S01]  /*5550*/  CS2R R148, SRZ ;  /* 0x0000000000947805 */ /* 0x000fe2000001ff00 */
[----:B------:R-:W-:Y:S01]  /*5560*/  IMAD.U32 R154, RZ, RZ, UR4 ;  /* 0x00000004ff9a7e24 */ /* 0x000fe2000f8e00ff */
[----:B------:R-:W4:Y:S01]  /*5570*/  LDCU UR58, c[0x0][0x370] ;  /* 0x00006e00ff3a77ac */ /* 0x000f220008000800 */
[----:B------:R-:W1:Y:S01]  /*5580*/  LDCU.64 UR62, c[0x0][0x348] ;  /* 0x00006900ff3e77ac */ /* 0x000e620008000a00 */
[----:B------:R-:W1:Y:S01]  /*5590*/  LDCU UR43, c[0x0][0xb0c] ;  /* 0x00016180ff2b77ac */ /* 0x000e620008000800 */
[----:B------:R-:W1:Y:S01]  /*55a0*/  LDCU UR39, c[0x0][0xb30] ;  /* 0x00016600ff2777ac */ /* 0x000e620008000800 */
[----:B------:R-:W1:Y:S01]  /*55b0*/  LDCU.64 UR56, c[0x0][0x888] ;  /* 0x00011100ff3877ac */ /* 0x000e620008000a00 */
[----:B------:R-:W1:Y:S01]  /*55c0*/  LDCU.64 UR40, c[0x0][0xb28] ;  /* 0x00016500ff2877ac */ /* 0x000e620008000a00 */
[----:B------:R-:W1:Y:S01]  /*55d0*/  LDCU.64 UR60, c[0x0][0x890] ;  /* 0x00011200ff3c77ac */ /* 0x000e620008000a00 */
[----:B------:R-:W1:Y:S01]  /*55e0*/  LDCU.128 UR52, c[0x0][0xb10] ;  /* 0x00016200ff3477ac */ /* 0x000e620008000c00 */
[----:B------:R-:W1:Y:S01]  /*55f0*/  LDCU UR47, c[0x0][0x374] ;  /* 0x00006e80ff2f77ac */ /* 0x000e620008000800 */
[----:B---3--:R-:W-:Y:S01]  /*5600*/  IMAD.IADD R69, R0, 0x1, R69 ;  /* 0x0000000100457824 */ /* 0x008fe200078e0245 */
[----:B------:R-:W-:-:S04]  /*5610*/  SHF.R.S32.HI R0, RZ, 0x4, R152 ;  /* 0x00000004ff007819 */ /* 0x000fc80000011498 */
[----:B-12-4-:R-:W-:-:S07]  /*5620*/  LEA.HI.SX32 R151, R153, R0, 0x1c ;  /* 0x0000000099977211 */ /* 0x016fce00078fe2ff */
.L_x_141:
[C---:B------:R-:W-:Y:S02]  /*5630*/  LEA R3, R146.reuse, UR44, 0x3 ;  /* 0x0000002c92037c11 */ /* 0x040fe4000f8e18ff */
[----:B------:R-:W-:Y:S02]  /*5640*/  SHF.L.U32 R0, R149, 0x1f, RZ ;  /* 0x0000001f95007819 */ /* 0x000fe400000006ff */
[----:B------:R-:W-:Y:S02]  /*5650*/  LEA R5, R146, UR44, 0x4 ;  /* 0x0000002c92057c11 */ /* 0x000fe4000f8e20ff */
[----:B-1----:R-:W1:Y:S02]  /*5660*/  SYNCS.PHASECHK.TRANS64.TRYWAIT P0, [R3+URZ+0xa0], R0 ;  /* 0x0000a000030075a7 */ /* 0x002e6400080011ff */
[----:B-1----:R-:W-:Y:S05]  /*5670*/  @!P0 BRA `(.L_x_100) ;  /* 0x0000007000548947 */ /* 0x002fea0003800000 */
.L_x_186:
        /* <DEDUP_REMOVED lines=11> */
[----:B------:R-:W-:Y:S01]  /*5730*/  PLOP3.LUT P0, PT, PT, PT, UP1, 0x80, 0x8 ;  /* 0x000000000008781c */ /* 0x000fe20003f0f018 */
[----:B------:R-:W-:Y:S11]  /*5740*/  UP2UR UR46, UPR, URZ, 0x2 ;  /* 0x00000002ff2e7883 */ /* 0x000ff60008000000 */
[----:B------:R-:W-:Y:S01]  /*5750*/  @!UPT UIADD3 URZ, UPT, UPT, URZ, URZ, URZ ;  /* 0x000000fffffff290 */ /* 0x000fe2000fffe0ff */
[----:B-1----:R-:W-:Y:S02]  /*5760*/  @P0 SHF.R.U32.HI R0, RZ, 0x10, R5 ;  /* 0x00000010ff000819 */ /* 0x002fe40000011605 */
        /* <DEDUP_REMOVED lines=12> */
[----:B------:R-:W2:Y:S01]  /*5830*/  LDCU UR12, c[0x0][0xb20] ;  /* 0x00016400ff0c77ac */ /* 0x000ea20008000800 */
[----:B------:R-:W-:Y:S02]  /*5840*/  UIMAD.WIDE.U32 UR4, UR47, UR55, URZ ;  /* 0x000000372f0472a5 */ /* 0x000fe4000f8e00ff */
[----:B------:R-:W-:Y:S02]  /*5850*/  UIMAD.WIDE.U32 UR6, UR58, UR52, URZ ;  /* 0x000000343a0672a5 */ /* 0x000fe4000f8e00ff */
[----:B------:R-:W-:Y:S02]  /*5860*/  UISETP.NE.AND UP0, UPT, UR54, 0x1, UPT ;  /* 0x000000013600788c */ /* 0x000fe4000bf05270 */
[----:B------:R-:W-:Y:S02]  /*5870*/  UIMAD.WIDE.U32 UR8, UR37, UR55, URZ ;  /* 0x00000037250872a5 */ /* 0x000fe4000f8e00ff */
[----:B------:R-:W-:Y:S02]  /*5880*/  UIMAD.WIDE.U32 UR10, UR38, UR52, URZ ;  /* 0x00000034260a72a5 */ /* 0x000fe4000f8e00ff */
[----:B------:R-:W-:Y:S02]  /*5890*/  UISETP.NE.AND UP1, UPT, UR43, 0x1, UPT ;  /* 0x000000012b00788c */ /* 0x000fe4000bf25270 */
[----:B------:R-:W-:Y:S01]  /*58a0*/  UISETP.NE.AND UP2, UPT, UR42, 0x1, UPT ;  /* 0x000000012a00788c */ /* 0x000fe2000bf45270 */
[----:B------:R-:W-:Y:S02]  /*58b0*/  UMOV UR4, UR5 ;  /* 0x0000000500047c82 */ /* 0x000fe40008000000 */
[----:B--2---:R-:W-:Y:S03]  /*58c0*/  USHF.R.U32.HI UR5, URZ, UR12, UR4 ;  /* 0x0000000cff057299 */ /* 0x004fe60008011604 */
[----:B------:R-:W-:Y:S02]  /*58d0*/  UMOV UR4, UR7 ;  /* 0x0000000700047c82 */ /* 0x000fe40008000000 */
[----:B------:R-:W-:Y:S02]  /*58e0*/  USHF.R.U32.HI UR7, URZ, UR53, UR4 ;  /* 0x00000035ff077299 */ /* 0x000fe40008011604 */
[----:B------:R-:W-:Y:S02]  /*58f0*/  USEL UR4, UR47, UR5, !UP0 ;  /* 0x000000052f047287 */ /* 0x000fe4000c000000 */
[----:B------:R-:W-:Y:S01]  /*5900*/  USEL UR7, UR58, UR7, !UP1 ;  /* 0x000000073a077287 */ /* 0x000fe2000c800000 */
[----:B------:R-:W-:Y:S01]  /*5910*/  UMOV UR5, UR9 ;  /* 0x0000000900057c82 */ /* 0x000fe20008000000 */
[----:B------:R-:W-:Y:S02]  /*5920*/  UIMAD.WIDE.U32 UR8, UR4, UR40, URZ ;  /* 0x00000028040872a5 */ /* 0x000fe4000f8e00ff */
[----:B------:R-:W-:Y:S03]  /*5930*/  USHF.R.U32.HI UR6, URZ, UR12, UR5 ;  /* 0x0000000cff067299 */ /* 0x000fe60008011605 */
[----:B------:R-:W-:Y:S01]  /*5940*/  UMOV UR5, UR11 ;  /* 0x0000000b00057c82 */ /* 0x000fe20008000000 */
[----:B------:R-:W-:Y:S02]  /*5950*/  UIMAD.WIDE.U32 UR10, UR7, UR40, URZ ;  /* 0x00000028070a72a5 */ /* 0x000fe4000f8e00ff */
[----:B------:R-:W-:Y:S02]  /*5960*/  USHF.R.U32.HI UR12, URZ, UR53, UR5 ;  /* 0x00000035ff0c7299 */ /* 0x000fe40008011605 */
[----:B------:R-:W-:Y:S01]  /*5970*/  USEL UR6, UR37, UR6, !UP0 ;  /* 0x0000000625067287 */ /* 0x000fe2000c000000 */
[----:B------:R-:W-:Y:S02]  /*5980*/  UMOV UR5, UR9 ;  /* 0x0000000900057c82 */ /* 0x000fe40008000000 */
[----:B------:R-:W-:Y:S01]  /*5990*/  UMOV UR10, UR11 ;  /* 0x0000000b000a7c82 */ /* 0x000fe20008000000 */
[----:B------:R-:W-:Y:S02]  /*59a0*/  @UP2 USHF.R.U32.HI UR4, URZ, UR41, UR5 ;  /* 0x00000029ff042299 */ /* 0x000fe40008011605 */
[----:B------:R-:W-:Y:S02]  /*59b0*/  @UP2 USHF.R.U32.HI UR7, URZ, UR41, UR10 ;  /* 0x00000029ff072299 */ /* 0x000fe4000801160a */
[----:B------:R-:W-:Y:S02]  /*59c0*/  UIMAD UR4, UR42, UR4, URZ ;  /* 0x000000042a0472a4 */ /* 0x000fe4000f8e02ff */
        /* <DEDUP_REMOVED lines=8> */
[----:B------:R-:W-:Y:S02]  /*5a50*/  USEL UR11, UR6, UR4, !UP2 ;  /* 0x00000004060b7287 */ /* 0x000fe4000d000000 */
[----:B------:R-:W-:Y:S02]  /*5a60*/  UIADD3 UR8, UPT, UPT, -UR5, URZ, URZ ;  /* 0x000000ff05087290 */ /* 0x000fe4000fffe1ff */
[----:B------:R-:W-:Y:S01]  /*5a70*/  UIADD3 UR10, UPT, UPT, -UR11, URZ, URZ ;  /* 0x000000ff0b0a7290 */ /* 0x000fe2000fffe1ff */
[----:B------:R-:W-:Y:S01]  /*5a80*/  @!UP0 UMOV UR4, UR9 ;  /* 0x0000000900048c82 */ /* 0x000fe20008000000 */
[----:B------:R-:W-:Y:S02]  /*5a90*/  UIADD3 UR9, UPT, UPT, -UR6, URZ, URZ ;  /* 0x000000ff06097290 */ /* 0x000fe4000fffe1ff */
[----:B------:R-:W-:Y:S02]  /*5aa0*/  @!UP0 USHF.R.U32.HI UR4, URZ, UR41, UR4 ;  /* 0x00000029ff048299 */ /* 0x000fe40008011604 */
[----:B------:R-:W-:Y:S02]  /*5ab0*/  UIMAD UR10, UR42, UR10, UR6 ;  /* 0x0000000a2a0a72a4 */ /* 0x000fe4000f8e0206 */
[----:B------:R-:W-:Y:S04]  /*5ac0*/  @!UP0 USEL UR4, UR5, UR4, !UP2 ;  /* 0x0000000405048287 */ /* 0x000fe8000d000000 */
[----:B------:R-:W-:Y:S02]  /*5ad0*/  @!UP0 UIMAD UR10, UR7, UR10, UR4 ;  /* 0x0000000a070a82a4 */ /* 0x000fe4000f8e0204 */
[----:B------:R-:W-:Y:S02]  /*5ae0*/  @!UP0 UIADD3 UR11, UPT, UPT, UR11, -UR4, URZ ;  /* 0x800000040b0b8290 */ /* 0x000fe4000fffe0ff */
[----:B------:R-:W-:Y:S02]  /*5af0*/  UIMAD UR7, UR43, UR8, UR38 ;  /* 0x000000082b0772a4 */ /* 0x000fe4000f8e0226 */
[----:B------:R-:W-:Y:S02]  /*5b00*/  @!UP0 UIMAD UR6, UR11, UR42, UR5 ;  /* 0x0000002a0b0682a4 */ /* 0x000fe4000f8e0205 */
[----:B------:R-:W-:Y:S01]  /*5b10*/  UIMAD UR4, UR54, UR9, UR37 ;  /* 0x00000009360472a4 */ /* 0x000fe2000f8e0225 */
[----:B------:R-:W-:Y:S02]  /*5b20*/  @!UP0 UMOV UR5, UR10 ;  /* 0x0000000a00058c82 */ /* 0x000fe40008000000 */
[----:B------:R-:W-:Y:S02]  /*5b30*/  UIMAD UR38, UR5, UR43, UR7 ;  /* 0x0000002b052672a4 */ /* 0x000fe4000f8e0207 */
[----:B------:R-:W-:Y:S11]  /*5b40*/  UIMAD UR37, UR6, UR54, UR4 ;  /* 0x00000036062572a4 */ /* 0x000ff6000f8e0204 */
[----:B------:R-:W-:Y:S01]  /*5b50*/  @!UPT UIADD3 URZ, UPT, UPT, URZ, URZ, URZ ;  /* 0x000000fffffff290 */ /* 0x000fe2000fffe0ff */
.L_x_101:
[----:B------:R-:W-:Y:S01]  /*5b60*/  UISETP.NE.AND UP0, UPT, UR39, 0x1, UPT ;  /* 0x000000012700788c */ /* 0x000fe2000bf05270 */
[----:B------:R-:W-:Y:S01]  /*5b70*/  R2UR UR11, R156 ;  /* 0x000000009c0b72ca */ /* 0x000fe200000e0000 */
[----:B------:R-:W-:Y:S01]  /*5b80*/  USHF.L.U32 UR50, UR16, 0x7, URZ ;  /* 0x0000000710327899 */ /* 0x000fe200080006ff */
[----:B------:R-:W-:Y:S01]  /*5b90*/  IADD3 R146, PT, PT, R146, 0x1, RZ ;  /* 0x0000000192927810 */ /* 0x000fe20007ffe0ff */
[----:B------:R-:W-:Y:S07]  /*5ba0*/  USHF.L.U32 UR49, UR20, 0x8, URZ ;  /* 0x0000000814317899 */ /* 0x000fee00080006ff */
[----:B------:R-:W2:Y:S01]  /*5bb0*/  @!UP0 LDCU.128 UR12, c[0x0][0xb10] ;  /* 0x00016200ff0c87ac */ /* 0x000ea20008000c00 */
[----:B------:R-:W3:Y:S01]  /*5bc0*/  @!UP0 LDCU UR5, c[0x0][0xb0c] ;  /* 0x00016180ff0587ac */ /* 0x000ee20008000800 */
[----:B------:R-:W4:Y:S01]  /*5bd0*/  @!UP0 LDCU UR10, c[0x0][0xb20] ;  /* 0x00016400ff0a87ac */ /* 0x000f220008000800 */
[----:B--2---:R-:W-:Y:S02]  /*5be0*/  UIMAD.WIDE.U32 UR8, UR38, UR12, URZ ;  /* 0x0000000c260872a5 */ /* 0x004fe4000f8e00ff */
[----:B------:R-:W-:Y:S02]  /*5bf0*/  UIMAD.WIDE.U32 UR6, UR37, UR15, URZ ;  /* 0x0000000f250672a5 */ /* 0x000fe4000f8e00ff */
[----:B------:R-:W-:Y:S03]  /*5c00*/  @!UP0 UISETP.NE.AND UP1, UPT, UR14, 0x1, UPT ;  /* 0x000000010e00888c */ /* 0x000fe6000bf25270 */
[----:B------:R-:W-:Y:S01]  /*5c10*/  @!UP0 UMOV UR4, UR9 ;  /* 0x0000000900048c82 */ /* 0x000fe20008000000 */
[----:B---3--:R-:W-:Y:S02]  /*5c20*/  @!UP0 UISETP.NE.AND UP2, UPT, UR5, 0x1, UPT ;  /* 0x000000010500888c */ /* 0x008fe4000bf45270 */
[----:B------:R-:W-:Y:S01]  /*5c30*/  @!UP0 USHF.R.U32.HI UR4, URZ, UR13, UR4 ;  /* 0x0000000dff048299 */ /* 0x000fe20008011604 */
[----:B------:R-:W-:Y:S02]  /*5c40*/  @!UP0 UMOV UR6, UR7 ;  /* 0x0000000700068c82 */ /* 0x000fe40008000000 */
[----:B----4-:R-:W-:Y:S02]  /*5c50*/  @!UP0 USHF.R.U32.HI UR6, URZ, UR10, UR6 ;  /* 0x0000000aff068299 */ /* 0x010fe40008011606 */
[----:B------:R-:W-:Y:S02]  /*5c60*/  @!UP0 USEL UR7, UR38, UR4, !UP2 ;  /* 0x0000000426078287 */ /* 0x000fe4000d000000 */
[----:B------:R-:W-:Y:S04]  /*5c70*/  @!UP0 USEL UR6, UR37, UR6, !UP1 ;  /* 0x0000000625068287 */ /* 0x000fe8000c800000 */
[----:B------:R-:W-:Y:S02]  /*5c80*/  @!UP0 UIADD3 UR4, UPT, UPT, -UR7, UR6, URZ ;  /* 0x0000000607048290 */ /* 0x000fe4000fffe1ff */
[----:B------:R-:W-:Y:S02]  /*5c90*/  @!UP0 UIADD3 UR6, UPT, UPT, UR7, -UR6, URZ ;  /* 0x8000000607068290 */ /* 0x000fe4000fffe0ff */
[----:B------:R-:W-:Y:S02]  /*5ca0*/  @!UP0 UIMAD UR38, UR4, UR5, UR38 ;  /* 0x00000005042682a4 */ /* 0x000fe4000f8e0226 */
[----:B------:R-:W-:Y:S02]  /*5cb0*/  @!UP0 UIMAD UR37, UR6, UR14, UR37 ;  /* 0x0000000e062582a4 */ /* 0x000fe4000f8e0225 */
[----:B------:R-:W-:Y:S09]  /*5cc0*/  ULOP3.LUT UP0, URZ, UR11, 0x1b0, URZ, 0xc0, !UPT ;  /* 0x000001b00bff7892 */ /* 0x000ff2000f80c0ff */
[----:B------:R-:W-:Y:S05]  /*5cd0*/  BRA.U !UP0, `(.L_x_102) ;  /* 0x0000000108407547 */ /* 0x000fea000b800000 */
[----:B------:R-:W2:Y:S01]  /*5ce0*/  LDCU.64 UR8, c[0x4][0x88] ;  /* 0x01001100ff0877ac */ /* 0x000ea20008000a00 */
[----:B------:R-:W-:Y:S01]  /*5cf0*/  MOV R3, 0x0 ;  /* 0x0000000000037802 */ /* 0x000fe20000000f00 */
[----:B------:R-:W-:Y:S02]  /*5d00*/  HFMA2 R12, -RZ, RZ, 0, 5.9604644775390625e-08 ;  /* 0x00000001ff0c7431 */ /* 0x000fe400000001ff */
[----:B------:R-:W-:Y:S02]  /*5d10*/  IMAD.MOV.U32 R8, RZ, RZ, 0x70 ;  /* 0x00000070ff087424 */ /* 0x000fe400078e00ff */
[----:B------:R-:W-:Y:S01]  /*5d20*/  IMAD.MOV.U32 R13, RZ, RZ, RZ ;  /* 0x000000ffff0d7224 */ /* 0x000fe200078e00ff */
[----:B------:R-:W3:Y:S01]  /*5d30*/  LDCU.64 UR6, c[0x4][0x90] ;  /* 0x01001200ff0677ac */ /* 0x000ee20008000a00 */
[----:B------:R-:W4:Y:S01]  /*5d40*/  LDC.64 R2, c[0x4][R3] ;  /* 0x0100000003027b82 */ /* 0x000f220000000a00 */
[----:B------:R-:W1:Y:S01]  /*5d50*/  LDCU.64 UR4, c[0x4][0x8] ;  /* 0x01000100ff0477ac */ /* 0x000e620008000a00 */
[----:B--2---:R-:W-:Y:S01]  /*5d60*/  MOV R5, UR9 ;  /* 0x0000000900057c02 */ /* 0x004fe20008000f00 */
[----:B------:R-:W-:Y:S01]  /*5d70*/  IMAD.U32 R4, RZ, RZ, UR8 ;  /* 0x00000008ff047e24 */ /* 0x000fe2000f8e00ff */
[----:B---3--:R-:W-:Y:S01]  /*5d80*/  MOV R7, UR7 ;  /* 0x0000000700077c02 */ /* 0x008fe20008000f00 */
[----:B------:R-:W-:Y:S01]  /*5d90*/  IMAD.U32 R6, RZ, RZ, UR6 ;  /* 0x00000006ff067e24 */ /* 0x000fe2000f8e00ff */
[----:B-1----:R-:W-:Y:S01]  /*5da0*/  MOV R11, UR5 ;  /* 0x00000005000b7c02 */ /* 0x002fe20008000f00 */
[----:B------:R-:W-:Y:S02]  /*5db0*/  IMAD.U32 R10, RZ, RZ, UR4 ;  /* 0x00000004ff0a7e24 */ /* 0x000fe4000f8e00ff */
[----:B------:R-:W-:Y:S07]  /*5dc0*/  LEPC R20, `(.L_x_102) ;  /* 0x000000001014794e */ /* 0x000fee0000000000 */
[----:B----45:R-:W-:Y:S05]  /*5dd0*/  CALL.ABS.NOINC R2 ;  /* 0x0000000002007343 */ /* 0x030fea0003c00000 */
.L_x_102:
[----:B------:R-:W-:Y:S01]  /*5de0*/  LOP3.LUT P0, RZ, R154, 0x1b0, RZ, 0xc0, !PT ;  /* 0x000001b09aff7812 */ /* 0x000fe2000780c0ff */
[----:B------:R-:W-:Y:S11]  /*5df0*/  BSSY.RECONVERGENT B6, `(.L_x_103) ;  /* 0x0000013000067945 */ /* 0x000ff60003800200 */
[----:B------:R-:W-:Y:S01]  /*5e00*/  @!UPT UIADD3 URZ, UPT, UPT, URZ, URZ, URZ ;  /* 0x000000fffffff290 */ /* 0x000fe2000fffe0ff */
[----:B------:R-:W-:Y:S05]  /*5e10*/  @!P0 BRA `(.L_x_104) ;  /* 0x0000000000408947 */ /* 0x000fea0003800000 */
        /* <DEDUP_REMOVED lines=16> */
.L_x_104:
[----:B------:R-:W-:Y:S05]  /*5f20*/  BSYNC.RECONVERGENT B6 ;  /* 0x0000000000067941 */ /* 0x000fea0003800200 */
.L_x_103:
[----:B------:R-:W-:Y:S01]  /*5f30*/  R2UR UR4, R144 ;  /* 0x00000000900472ca */ /* 0x000fe200000e0000 */
[----:B------:R-:W-:Y:S01]  /*5f40*/  UISETP.NE.U32.AND UP0, UPT, UR60, URZ, UPT ;  /* 0x000000ff3c00728c */ /* 0x000fe2000bf05070 */
[----:B------:R-:W-:Y:S02]  /*5f50*/  ISETP.NE.U32.AND P4, PT, R138, RZ, PT ;  /* 0x000000ff8a00720c */ /* 0x000fe40003f85070 */
[----:B------:R-:W-:Y:S01]  /*5f60*/  ISETP.NE.U32.AND P2, PT, RZ, UR56, PT ;  /* 0x00000038ff007c0c */ /* 0x000fe2000bf45070 */
[----:B------:R-:W-:Y:S01]  /*5f70*/  UISETP.NE.AND.EX UP1, UPT, UR61, URZ, UPT, UP0 ;  /* 0x000000ff3d00728c */ /* 0x000fe2000bf25300 */
[----:B------:R-:W-:Y:S01]  /*5f80*/  ISETP.NE.AND.EX P4, PT, R139, RZ, PT, P4 ;  /* 0x000000ff8b00720c */ /* 0x000fe20003f85340 */
[----:B------:R-:W-:Y:S01]  /*5f90*/  UPLOP3.LUT UP0, UPT, UPT, UPT, UPT, 0x40, 0x4 ;  /* 0x000000000004789c */ /* 0x000fe20003f0e870 */
[----:B------:R-:W-:Y:S05]  /*5fa0*/  ISETP.NE.AND.EX P2, PT, RZ, UR57, PT, P2 ;  /* 0x00000039ff007c0c */ /* 0x000fea000bf45320 */
[----:B------:R-:W-:Y:S06]  /*5fb0*/  UISETP.NE.AND UP2, UPT, UR4, URZ, UPT ;  /* 0x000000ff0400728c */ /* 0x000fec000bf45270 */
[----:B------:R-:W-:Y:S05]  /*5fc0*/  PLOP3.LUT P1, PT, PT, PT, UP2, 0x80, 0x8 ;  /* 0x000000000008781c */ /* 0x000fea0003f2f028 */
[----:B------:R-:W-:Y:S06]  /*5fd0*/  @UP2 UPLOP3.LUT UP0, UPT, UPT, UPT, UP1, 0x80, 0x8 ;  /* 0x000000000008289c */ /* 0x000fec0003f0f010 */
[----:B------:R-:W-:Y:S01]  /*5fe0*/  PLOP3.LUT P0, PT, PT, PT, UP0, 0x80, 0x8 ;  /* 0x000000000008781c */ /* 0x000fe20003f0f008 */
[----:B------:R-:W-:Y:S01]  /*5ff0*/  @!UPT UIADD3 URZ, UPT, UPT, URZ, URZ, URZ ;  /* 0x000000fffffff290 */ /* 0x000fe2000fffe0ff */
[----:B------:R-:W-:Y:S11]  /*6000*/  BRA.U !UP1, `(.L_x_105) ;  /* 0x00000001093c7547 */ /* 0x000ff6000b800000 */
[----:B------:R-:W-:Y:S01]  /*6010*/  UISETP.NE.U32.AND UP0, UPT, UR56, URZ, UPT ;  /* 0x000000ff3800728c */ /* 0x000fe2000bf05070 */
[----:B-1----:R-:W-:Y:S01]  /*6020*/  HFMA2 R0, -RZ, RZ, 0, 5.9604644775390625e-08 ;  /* 0x00000001ff007431 */ /* 0x002fe200000001ff */
[----:B------:R-:W1:Y:S01]  /*6030*/  LDCU.64 UR8, c[0x0][0x358] ;  /* 0x00006b00ff0877ac */ /* 0x000e620008000a00 */
[----:B------:R-:W-:Y:S01]  /*6040*/  IMAD.MOV.U32 R140, RZ, RZ, 0x1 ;  /* 0x00000001ff8c7424 */ /* 0x000fe200078e00ff */
[----:B------:R-:W-:Y:S06]  /*6050*/  UISETP.NE.AND.EX UP0, UPT, UR57, URZ, UPT, UP0 ;  /* 0x000000ff3900728c */ /* 0x000fec000bf05300 */
[----:B------:R-:W-:Y:S05]  /*6060*/  PLOP3.LUT P3, PT, PT, PT, UP0, 0x80, 0x8 ;  /* 0x000000000008781c */ /* 0x000fea0003f6f008 */
[----:B------:R-:W2:Y:S01]  /*6070*/  @UP0 LDCU.64 UR4, c[0x0][0x888] ;  /* 0x00011100ff0407ac */ /* 0x000ea20008000a00 */
[----:B------:R-:W-:Y:S07]  /*6080*/  @UP0 UIMAD UR6, UR36, UR60, URZ ;  /* 0x0000003c240602a4 */ /* 0x000fee000f8e02ff */
[----:B------:R-:W-:Y:S01]  /*6090*/  @!P3 PRMT R140, R0, 0x7610, R140 ;  /* 0x00007610008cb816 */ /* 0x000fe2000000008c */
[----:B--2---:R-:W-:Y:S06]  /*60a0*/  @UP0 UIMAD.WIDE UR4, UR6, 0x4, UR4 ;  /* 0x00000004060408a5 */ /* 0x004fec000f8e0204 */
[----:B------:R-:W-:Y:S01]  /*60b0*/  IMAD.U32 R2, RZ, RZ, UR4 ;  /* 0x00000004ff027e24 */ /* 0x000fe2000f8e00ff */
[----:B------:R-:W-:Y:S04]  /*60c0*/  MOV R3, UR5 ;  /* 0x0000000500037c02 */ /* 0x000fe80008000f00 */
[----:B------:R-:W2:Y:S01]  /*60d0*/  @!UP0 LDCU UR4, c[0x0][0x880] ;  /* 0x00011000ff0487ac */ /* 0x000ea20008000800 */
[----:B-1---5:R3:W5:Y:S02]  /*60e0*/  @P3 LDG.E R72, desc[UR8][R2.64] ;  /* 0x0000000802483981 */ /* 0x022764000c1e1900 */
[----:B--23--:R-:W-:Y:S02]  /*60f0*/  @!P3 IMAD.U32 R72, RZ, RZ, UR4 ;  /* 0x00000004ff48be24 */ /* 0x00cfe4000f8e00ff */
.L_x_105:
[----:B------:R-:W-:Y:S05]  /*6100*/  @!P4 BRA `(.L_x_106) ;  /* 0x000000000024c947 */ /* 0x000fea0003800000 */
[----:B------:R-:W-:Y:S01]  /*6110*/  ISETP.NE.U32.AND P3, PT, R136, RZ, PT ;  /* 0x000000ff8800720c */ /* 0x000fe20003f65070 */
[----:B------:R-:W2:Y:S03]  /*6120*/  LDCU.64 UR4, c[0x0][0x358] ;  /* 0x00006b00ff0477ac */ /* 0x000ea60008000a00 */
[----:B------:R-:W-:Y:S11]  /*6130*/  ISETP.NE.AND.EX P3, PT, R137, RZ, PT, P3 ;  /* 0x000000ff8900720c */ /* 0x000ff60003f65330 */
[----:B------:R-:W-:Y:S02]  /*6140*/  @!UPT UIADD3 URZ, UPT, UPT, URZ, URZ, URZ ;  /* 0x000000fffffff290 */ /* 0x000fe4000fffe0ff */
[----:B------:R-:W3:Y:S01]  /*6150*/  @P3 LDC.64 R2, c[0x0][0x8a8] ;  /* 0x00022a00ff023b82 */ /* 0x000ee20000000a00 */
[----:B-1----:R-:W-:Y:S04]  /*6160*/  @P3 IMAD R0, R138, UR36, RZ ;  /* 0x000000248a003c24 */ /* 0x002fe8000f8e02ff */
[----:B---3--:R-:W-:Y:S05]  /*6170*/  @P3 IMAD.WIDE R2, R0, 0x4, R2 ;  /* 0x0000000400023825 */ /* 0x008fea00078e0202 */
[----:B--2--5:R2:W5:Y:S02]  /*6180*/  @P3 LDG.E R70, desc[UR4][R2.64] ;  /* 0x0000000402463981 */ /* 0x024564000c1e1900 */
[----:B--2---:R-:W3:Y:S02]  /*6190*/  @!P3 LDC R70, c[0x0][0x8a0] ;  /* 0x00022800ff46bb82 */ /* 0x004ee40000000800 */
.L_x_106:
[----:B-----5:R-:W-:Y:S01]  /*61a0*/  ISETP.NE.AND P4, PT, R72, RZ, PT ;  /* 0x000000ff4800720c */ /* 0x020fe20003f85270 */
[----:B------:R-:W-:Y:S01]  /*61b0*/  BSSY B1, `(.L_x_107) ;  /* 0x0000048000017945 */ /* 0x000fe20003800000 */
[----:B------:R-:W-:Y:S01]  /*61c0*/  SEL R5, RZ, 0xffffffff, P2 ;  /* 0xffffffffff057807 */ /* 0x000fe20001000000 */
[----:B------:R-:W-:Y:S01]  /*61d0*/  IMAD.MOV.U32 R78, RZ, RZ, 0x1 ;  /* 0x00000001ff4e7424 */ /* 0x000fe200078e00ff */
[----:B------:R-:W-:Y:S01]  /*61e0*/  LOP3.LUT P3, RZ, R140, 0xff, RZ, 0xc0, !PT ;  /* 0x000000ff8cff7812 */ /* 0x000fe2000786c0ff */
[----:B------:R-:W-:Y:S01]  /*61f0*/  IMAD R71, R68, 0x100, R69 ;  /* 0x0000010044477824 */ /* 0x000fe200078e0245 */
[----:B-1----:R-:W-:Y:S02]  /*6200*/  @P1 SEL R0, RZ, 0xffffffff, P4 ;  /* 0xffffffffff001807 */ /* 0x002fe40002000000 */
[----:B------:R-:W-:Y:S02]  /*6210*/  CS2R R98, SRZ ;  /* 0x0000000000627805 */ /* 0x000fe4000001ff00 */
[----:B------:R-:W-:Y:S02]  /*6220*/  LEA R3, R148, UR44, 0x3 ;  /* 0x0000002c94037c11 */ /* 0x000fe4000f8e18ff */
[----:B------:R-:W-:Y:S02]  /*6230*/  CS2R R96, SRZ ;  /* 0x0000000000607805 */ /* 0x000fe4000001ff00 */
[----:B------:R-:W-:Y:S02]  /*6240*/  @P0 SEL R0, R5, R0, !P3 ;  /* 0x0000000005000207 */ /* 0x000fe40005800000 */
[----:B------:R-:W-:Y:S02]  /*6250*/  CS2R R94, SRZ ;  /* 0x00000000005e7805 */ /* 0x000fe4000001ff00 */
[----:B------:R-:W-:Y:S02]  /*6260*/  LEA R145, R68, UR44, 0x3 ;  /* 0x0000002c44917c11 */ /* 0x000fe4000f8e18ff */
[----:B------:R-:W-:Y:S02]  /*6270*/  CS2R R92, SRZ ;  /* 0x00000000005c7805 */ /* 0x000fe4000001ff00 */
[----:B------:R-:W-:Y:S02]  /*6280*/  @P1 LOP3.LUT R0, R0, 0x1, RZ, 0xc0, !PT ;  /* 0x0000000100001812 */ /* 0x000fe400078ec0ff */
[----:B------:R-:W-:Y:S02]  /*6290*/  CS2R R86, SRZ ;  /* 0x0000000000567805 */ /* 0x000fe4000001ff00 */
[----:B------:R-:W-:Y:S02]  /*62a0*/  SHF.L.U32 R2, R150, 0x1f, RZ ;  /* 0x0000001f96027819 */ /* 0x000fe400000006ff */
[----:B------:R-:W-:Y:S02]  /*62b0*/  CS2R R84, SRZ ;  /* 0x0000000000547805 */ /* 0x000fe4000001ff00 */
[----:B------:R-:W-:Y:S02]  /*62c0*/  ISETP.NE.U32.OR P6, PT, R0, 0x1, !P1 ;  /* 0x000000010000780c */ /* 0x000fe40004fc5470 */
[----:B------:R-:W-:Y:S02]  /*62d0*/  CS2R R82, SRZ ;  /* 0x0000000000527805 */ /* 0x000fe4000001ff00 */
[----:B------:R-:W-:Y:S02]  /*62e0*/  PLOP3.LUT P2, PT, PT, PT, UP1, 0x80, 0x8 ;  /* 0x000000000008781c */ /* 0x000fe40003f4f018 */
[----:B------:R-:W-:Y:S02]  /*62f0*/  CS2R R80, SRZ ;  /* 0x0000000000507805 */ /* 0x000fe4000001ff00 */
[----:B------:R-:W-:Y:S02]  /*6300*/  SEL R0, RZ, 0xffffffff, P4 ;  /* 0xffffffffff007807 */ /* 0x000fe40002000000 */
[----:B------:R-:W-:Y:S03]  /*6310*/  P2R R106, PR, RZ, 0x40 ;  /* 0x00000040ff6a7803 */ /* 0x000fe60000000000 */
[----:B------:R-:W-:Y:S04]  /*6320*/  @P6 SHF.L.U32 R4, R147, 0x1f, RZ ;  /* 0x0000001f93046819 */ /* 0x000fe800000006ff */
[----:B------:R-:W-:Y:S01]  /*6330*/  @P2 SEL R0, R5, R0, !P3 ;  /* 0x0000000005002207 */ /* 0x000fe20005800000 */
[----:B------:R-:W1:Y:S03]  /*6340*/  @P6 SYNCS.PHASECHK.TRANS64.TRYWAIT P1, [R3+URZ+0x50], R4 ;  /* 0x00005004030065a7 */ /* 0x000e6600080211ff */
[----:B------:R-:W-:Y:S04]  /*6350*/  LOP3.LUT R0, R0, 0x1, RZ, 0xc0, !PT ;  /* 0x0000000100007812 */ /* 0x000fe800078ec0ff */
[----:B------:R-:W-:Y:S04]  /*6360*/  ISETP.NE.U32.AND P5, PT, R0, 0x1, PT ;  /* 0x000000010000780c */ /* 0x000fe80003fa5070 */
[----:B------:R-:W-:Y:S01]  /*6370*/  P2R R79, PR, RZ, 0x20 ;  /* 0x00000020ff4f7803 */ /* 0x000fe20000000000 */
[----:B------:R2:W4:Y:S01]  /*6380*/  SYNCS.PHASECHK.TRANS64.TRYWAIT P0, [R145+URZ+0xc0], R2 ;  /* 0x0000c002910075a7 */ /* 0x00052200080011ff */
[----:B-1----:R-:W-:Y:S01]  /*6390*/  @P6 SEL R78, RZ, 0x1, !P1 ;  /* 0x00000001ff4e6807 */ /* 0x002fe20004800000 */
[----:B--2---:R-:W-:Y:S06]  /*63a0*/  @!P6 BRA `(.L_x_108) ;  /* 0x0000000000a0e947 */ /* 0x004fec0003800000 */
[----:B------:R-:W-:Y:S01]  /*63b0*/  @P5 IMAD R7, R148, 0x2000, R135 ;  /* 0x0000200094075824 */ /* 0x000fe200078e0287 */
[----:B------:R-:W-:Y:S01]  /*63c0*/  ISETP.NE.AND P1, PT, R78, RZ, PT ;  /* 0x000000ff4e00720c */ /* 0x000fe20003f25270 */
[----:B------:R-:W-:Y:S01]  /*63d0*/  BSSY B0, `(.L_x_109) ;  /* 0x0000011000007945 */ /* 0x000fe20003800000 */
[----:B------:R-:W-:Y:S01]  /*63e0*/  CS2R R82, SRZ ;  /* 0x0000000000527805 */ /* 0x000fe2000001ff00 */
[----:B------:R-:W-:Y:S01]  /*63f0*/  @P5 VIADD R4, R7, UR44 ;  /* 0x0000002c07045c36 */ /* 0x000fe20008000000 */
[----:B------:R-:W-:Y:S02]  /*6400*/  CS2R R80, SRZ ;  /* 0x0000000000507805 */ /* 0x000fe4000001ff00 */
[----:B------:R-:W-:Y:S02]  /*6410*/  CS2R R86, SRZ ;  /* 0x0000000000567805 */ /* 0x000fe4000001ff00 */
[----:B------:R-:W-:Y:S01]  /*6420*/  CS2R R84, SRZ ;  /* 0x0000000000547805 */ /* 0x000fe2000001ff00 */
[--C-:B------:R-:W-:Y:S01]  /*6430*/  @P5 IMAD.IADD R6, R153, 0x1, R4.reuse ;  /* 0x0000000199065824 */ /* 0x100fe200078e0204 */
[----:B------:R-:W-:Y:S01]  /*6440*/  CS2R R94, SRZ ;  /* 0x00000000005e7805 */ /* 0x000fe2000001ff00 */
[--C-:B------:R-:W-:Y:S01]  /*6450*/  @P5 IMAD.IADD R5, R152, 0x1, R4.reuse ;  /* 0x0000000198055824 */ /* 0x100fe200078e0204 */
[----:B------:R-:W-:Y:S01]  /*6460*/  CS2R R92, SRZ ;  /* 0x00000000005c7805 */ /* 0x000fe2000001ff00 */
[----:B------:R-:W-:Y:S01]  /*6470*/  @P5 IMAD R4, R151, 0x10, R4 ;  /* 0x0000001097045824 */ /* 0x000fe200078e0204 */
[----:B------:R-:W-:Y:S02]  /*6480*/  CS2R R98, SRZ ;  /* 0x0000000000627805 */ /* 0x000fe4000001ff00 */
[----:B------:R-:W-:Y:S01]  /*6490*/  CS2R R96, SRZ ;  /* 0x0000000000607805 */ /* 0x000fe2000001ff00 */
[----:B------:R-:W-:Y:S06]  /*64a0*/  @P1 BRA `(.L_x_110) ;  /* 0x00000000000c1947 */ /* 0x000fec0003800000 */
[----:B------:R-:W-:Y:S04]  /*64b0*/  SHF.L.U32 R0, R147, 0x1f, RZ ;  /* 0x0000001f93007819 */ /* 0x000fe800000006ff */
[----:B------:R-:W1:Y:S02]  /*64c0*/  SYNCS.PHASECHK.TRANS64.TRYWAIT P1, [R3+URZ+0x50], R0 ;  /* 0x00005000030075a7 */ /* 0x000e6400080211ff */
[----:B-1----:R-:W-:Y:S05]  /*64d0*/  @!P1 BRA `(.L_x_111) ;  /* 0x0000006000d09947 */ /* 0x002fea0003800000 */
.L_x_110:
[----:B------:R-:W-:Y:S05]  /*64e0*/  BSYNC B0 ;  /* 0x0000000000007941 */ /* 0x000fea0003800000 */
.L_x_109:
[----:B------:R-:W-:Y:S01]  /*64f0*/  ISETP.NE.AND P1, PT, R79, RZ, PT ;  /* 0x000000ff4f00720c */ /* 0x000fe20003f25270 */
[----:B-1----:R-:W-:Y:S02]  /*6500*/  VIADD R3, R3, 0x70 ;  /* 0x0000007003037836 */ /* 0x002fe40000000000 */
[----:B------:R-:W-:Y:S02]  /*6510*/  IMAD.U32 R0, RZ, RZ, UR45 ;  /* 0x0000002dff007e24 */ /* 0x000fe4000f8e00ff */
[----:B------:R-:W-:Y:S03]  /*6520*/  VIADD R148, R148, 0x1 ;  /* 0x0000000194947836 */ /* 0x000fe60000000000 */
[----:B------:R-:W-:Y:S05]  /*6530*/  PRMT R0, R0, 0x654, R3 ;  /* 0x0000065400007816 */ /* 0x000fea0000000003 */
[----:B------:R1:W2:Y:S04]  /*6540*/  @P1 LDS.128 R80, [R7+UR44+0x200] ;  /* 0x0002002c07501984 */ /* 0x0002a80008000c00 */
[----:B------:R1:W1:Y:S04]  /*6550*/  @P1 LDS.128 R84, [R6+0x200] ;  /* 0x0002000006541984 */ /* 0x0002680000000c00 */
[----:B------:R1:W1:Y:S04]  /*6560*/  @P1 LDS.128 R92, [R5+0x200] ;  /* 0x00020000055c1984 */ /* 0x0002680000000c00 */
[----:B------:R1:W1:Y:S01]  /*6570*/  @P1 LDS.128 R96, [R4+0x200] ;  /* 0x0002000004601984 */ /* 0x0002620000000c00 */
[C---:B------:R-:W-:Y:S01]  /*6580*/  ISETP.NE.AND P1, PT, R148.reuse, 0x4, PT ;  /* 0x000000049400780c */ /* 0x040fe20003f25270 */
[----:B------:R-:W-:Y:S01]  /*6590*/  @!PT LDS RZ, [RZ] ;  /* 0x00000000fffff984 */ /* 0x000fe20000000800 */
[----:B------:R-:W-:Y:S01]  /*65a0*/  @!PT LDS RZ, [RZ] ;  /* 0x00000000fffff984 */ /* 0x000fe20000000800 */
[----:B------:R-:W-:Y:S01]  /*65b0*/  @!PT LDS RZ, [RZ] ;  /* 0x00000000fffff984 */ /* 0x000fe20000000800 */
[----:B------:R-:W-:Y:S01]  /*65c0*/  @!PT LDS RZ, [RZ] ;  /* 0x00000000fffff984 */ /* 0x000fe20000000800 */
[----:B------:R5:W-:Y:S06]  /*65d0*/  MEMBAR.ALL.CTA ;  /* 0x0000000000007992 */ /* 0x000bec0000008000 */
[----:B-----5:R-:W5:Y:S01]  /*65e0*/  FENCE.VIEW.ASYNC.S ;  /* 0x00000000000073c6 */ /* 0x020f620000000000 */
[----:B------:R-:W-:Y:S01]  /*65f0*/  SEL R148, R148, RZ, P1 ;  /* 0x000000ff94947207 */ /* 0x000fe20000800000 */
[----:B-----5:R5:W-:Y:S02]  /*6600*/  SYNCS.ARRIVE.TRANS64.RED.A1T0 RZ, [R0+URZ], RZ ;  /* 0x000000ff00ff79a7 */ /* 0x020be400081004ff */
[----:B-----5:R-:W-:Y:S04]  /*6610*/  SEL R0, RZ, 0x1, P1 ;  /* 0x00000001ff007807 */ /* 0x020fe80000800000 */
[----:B--2---:R-:W-:Y:S02]  /*6620*/  LOP3.LUT R147, R147, R0, RZ, 0x3c, !PT ;  /* 0x0000000093937212 */ /* 0x004fe400078e3cff */
.L_x_108:
[----:B------:R-:W-:Y:S05]  /*6630*/  BSYNC B1 ;  /* 0x0000000000017941 */ /* 0x000fea0003800000 */
.L_x_107:
[----:B------:R-:W-:Y:S04]  /*6640*/  SHF.R.U32.HI R0, RZ, 0x15, R71 ;  /* 0x00000015ff007819 */ /* 0x000fe80000011647 */
[----:B------:R-:W-:Y:S01]  /*6650*/  LOP3.LUT P1, RZ, R0, 0x3, R141, 0x48, !PT ;  /* 0x0000000300ff7812 */ /* 0x000fe2000782488d */
[----:B------:R-:W-:Y:S01]  /*6660*/  @!UPT UIADD3 URZ, UPT, UPT, URZ, URZ, URZ ;  /* 0x000000fffffff290 */ /* 0x000fe2000fffe0ff */
[----:B----4-:R-:W-:Y:S11]  /*6670*/  @P0 BRA `(.L_x_112) ;  /* 0x0000000000080947 */ /* 0x010ff60003800000 */
[----:B------:R-:W2:Y:S02]  /*6680*/  SYNCS.PHASECHK.TRANS64.TRYWAIT P0, [R145+URZ+0xc0], R2 ;  /* 0x0000c002910075a7 */ /* 0x000ea400080011ff */
[----:B--2---:R-:W-:Y:S05]  /*6690*/  @!P0 BRA `(.L_x_113) ;  /* 0x0000006000748947 */ /* 0x004fea0003800000 */
.L_x_112:
[----:B------:R-:W-:Y:S05]  /*66a0*/  @!P1 BRA `(.L_x_114) ;  /* 0x0000000000409947 */ /* 0x000fea0003800000 */
[----:B------:R-:W1:Y:S01]  /*66b0*/  LDCU.64 UR8, c[0x4][0x78] ;  /* 0x01000f00ff0877ac */ /* 0x000e620008000a00 */
[----:B------:R-:W-:Y:S01]  /*66c0*/  MOV R3, 0x0 ;  /* 0x0000000000037802 */ /* 0x000fe20000000f00 */
[----:B------:R-:W-:Y:S02]  /*66d0*/  HFMA2 R12, -RZ, RZ, 0, 5.9604644775390625e-08 ;  /* 0x00000001ff0c7431 */ /* 0x000fe400000001ff */
[----:B------:R-:W-:Y:S02]  /*66e0*/  IMAD.MOV.U32 R8, RZ, RZ, 0x192 ;  /* 0x00000192ff087424 */ /* 0x000fe400078e00ff */
[----:B------:R-:W-:Y:S01]  /*66f0*/  IMAD.MOV.U32 R13, RZ, RZ, RZ ;  /* 0x000000ffff0d7224 */ /* 0x000fe200078e00ff */
[----:B------:R-:W4:Y:S01]  /*6700*/  LDCU.64 UR6, c[0x4][0x80] ;  /* 0x01001000ff0677ac */ /* 0x000f220008000a00 */
[----:B--2---:R-:W2:Y:S01]  /*6710*/  LDC.64 R2, c[0x4][R3] ;  /* 0x0100000003027b82 */ /* 0x004ea20000000a00 */
[----:B------:R-:W5:Y:S01]  /*6720*/  LDCU.64 UR4, c[0x4][0x18] ;  /* 0x01000300ff0477ac */ /* 0x000f620008000a00 */
[----:B-1----:R-:W-:Y:S01]  /*6730*/  MOV R5, UR9 ;  /* 0x0000000900057c02 */ /* 0x002fe20008000f00 */
[----:B------:R-:W-:Y:S01]  /*6740*/  IMAD.U32 R4, RZ, RZ, UR8 ;  /* 0x00000008ff047e24 */ /* 0x000fe2000f8e00ff */
[----:B----4-:R-:W-:Y:S01]  /*6750*/  MOV R7, UR7 ;  /* 0x0000000700077c02 */ /* 0x010fe20008000f00 */
[----:B------:R-:W-:Y:S01]  /*6760*/  IMAD.U32 R6, RZ, RZ, UR6 ;  /* 0x00000006ff067e24 */ /* 0x000fe2000f8e00ff */
[----:B-----5:R-:W-:Y:S01]  /*6770*/  MOV R11, UR5 ;  /* 0x00000005000b7c02 */ /* 0x020fe20008000f00 */
[----:B------:R-:W-:Y:S02]  /*6780*/  IMAD.U32 R10, RZ, RZ, UR4 ;  /* 0x00000004ff0a7e24 */ /* 0x000fe4000f8e00ff */
[----:B------:R-:W-:Y:S07]  /*6790*/  LEPC R20, `(.L_x_114) ;  /* 0x000000001014794e */ /* 0x000fee0000000000 */
[----:B--23--:R-:W-:Y:S05]  /*67a0*/  CALL.ABS.NOINC R2 ;  /* 0x0000000002007343 */ /* 0x00cfea0003c00000 */
.L_x_114:
[----:B------:R-:W-:Y:S01]  /*67b0*/  SHF.L.U32 R75, R80, 0x10, RZ ;  /* 0x00000010504b7819 */ /* 0x000fe200000006ff */
[----:B------:R-:W-:Y:S05]  /*67c0*/  WARPSYNC.ALL ;  /* 0x0000000000007948 */ /* 0x000fea0003800000 */
[----:B------:R-:W-:Y:S01]  /*67d0*/  R2UR UR4, R71 ;  /* 0x00000000470472ca */ /* 0x000fe200000e0000 */
[----:B------:R-:W-:Y:S01]  /*67e0*/  BSSY.RECONVERGENT B0, `(.L_x_115) ;  /* 0x0000121000007945 */ /* 0x000fe20003800200 */
[----:B------:R-:W-:Y:S02]  /*67f0*/  IADD3 R105, PT, PT, R135, UR44, RZ ;  /* 0x0000002c87697c10 */ /* 0x000fe4000fffe0ff */
[----:B------:R-:W-:Y:S02]  /*6800*/  SHF.L.U32 R104, R151, 0x4, RZ ;  /* 0x0000000497687819 */ /* 0x000fe400000006ff */
[-C--:B------:R-:W-:Y:S02]  /*6810*/  IADD3 R159, PT, PT, R153, R105.reuse, RZ ;  /* 0x00000069999f7210 */ /* 0x080fe40007ffe0ff */
[----:B------:R-:W-:Y:S02]  /*6820*/  IADD3 R158, PT, PT, R152, R105, RZ ;  /* 0x00000069989e7210 */ /* 0x000fe40007ffe0ff */
[----:B------:R-:W-:Y:S02]  /*6830*/  IADD3 R157, PT, PT, R105, R104, RZ ;  /* 0x00000068699d7210 */ /* 0x000fe40007ffe0ff */
[C---:B------:R-:W-:Y:S01]  /*6840*/  PRMT R73, R80.reuse, 0x8880, RZ ;  /* 0x0000888050497816 */ /* 0x040fe200000000ff */
[----:B-1----:R-:W3:Y:S01]  /*6850*/  LDTM.x64 R4, tmem[UR4] ;  /* 0x00000004000479ee */ /* 0x002ee20008340000 */
[----:B------:R-:W-:Y:S02]  /*6860*/  SHF.R.S32.HI R75, RZ, 0x18, R75 ;  /* 0x00000018ff4b7819 */ /* 0x000fe4000001144b */
[----:B------:R-:W-:Y:S02]  /*6870*/  SHF.R.S32.HI R76, RZ, 0x18, R81 ;  /* 0x00000018ff4c7819 */ /* 0x000fe40000011451 */
[----:B------:R-:W-:Y:S02]  /*6880*/  SHF.L.U32 R74, R80, 0x8, RZ ;  /* 0x00000008504a7819 */ /* 0x000fe400000006ff */
[----:B------:R-:W-:Y:S02]  /*6890*/  SHF.L.U32 R77, R81, 0x8, RZ ;  /* 0x00000008514d7819 */ /* 0x000fe400000006ff */
[----:B------:R-:W-:Y:S02]  /*68a0*/  SHF.R.S32.HI R74, RZ, 0x18, R74 ;  /* 0x00000018ff4a7819 */ /* 0x000fe4000001144a */
[----:B------:R-:W-:Y:S02]  /*68b0*/  SHF.R.S32.HI R77, RZ, 0x18, R77 ;  /* 0x00000018ff4d7819 */ /* 0x000fe4000001144d */
[----:B------:R-:W-:Y:S02]  /*68c0*/  ISETP.NE.AND P0, PT, R155, RZ, PT ;  /* 0x000000ff9b00720c */ /* 0x000fe40003f05270 */
[----:B------:R-:W-:Y:S02]  /*68d0*/  ISETP.NE.AND P6, PT, R106, RZ, PT ;  /* 0x000000ff6a00720c */ /* 0x000fe40003fc5270 */
[----:B------:R-:W-:Y:S01]  /*68e0*/  LEA R107, R148, UR44, 0x3 ;  /* 0x0000002c946b7c11 */ /* 0x000fe2000f8e18ff */
[C---:B---3--:R-:W-:Y:S02]  /*68f0*/  IMAD R0, R70.reuse, R4, RZ ;  /* 0x0000000446007224 */ /* 0x048fe400078e02ff */
[C---:B--2---:R-:W-:Y:S02]  /*6900*/  IMAD R2, R70.reuse, R5, RZ ;  /* 0x0000000546027224 */ /* 0x044fe400078e02ff */
[----:B------:R-:W-:Y:S06]  /*6910*/  IMAD R3, R70, R6, RZ ;  /* 0x0000000646037224 */ /* 0x000fec00078e02ff */
[----:B------:R-:W-:Y:S01]  /*6920*/  @P6 SHF.L.U32 R116, R147, 0x1f, RZ ;  /* 0x0000001f93746819 */ /* 0x000fe200000006ff */
[-C--:B------:R-:W-:Y:S01]  /*6930*/  IMAD R0, R73, R72.reuse, R0 ;  /* 0x0000004849007224 */ /* 0x080fe200078e0200 */
[----:B------:R-:W-:Y:S01]  /*6940*/  SHF.R.S32.HI R73, RZ, 0x18, R80 ;  /* 0x00000018ff497819 */ /* 0x000fe20000011450 */
[-C--:B------:R-:W-:Y:S01]  /*6950*/  IMAD R2, R75, R72.reuse, R2 ;  /* 0x000000484b027224 */ /* 0x080fe200078e0202 */
[C---:B------:R-:W-:Y:S01]  /*6960*/  PRMT R75, R81.reuse, 0x8880, RZ ;  /* 0x00008880514b7816 */ /* 0x040fe200000000ff */
[----:B------:R-:W-:Y:S01]  /*6970*/  IMAD R3, R74, R72, R3 ;  /* 0x000000484a037224 */ /* 0x000fe200078e0203 */
[----:B------:R-:W-:Y:S01]  /*6980*/  SHF.L.U32 R74, R81, 0x10, RZ ;  /* 0x00000010514a7819 */ /* 0x000fe200000006ff */
[C---:B------:R-:W-:Y:S02]  /*6990*/  IMAD R7, R70.reuse, R7, RZ ;  /* 0x0000000746077224 */ /* 0x040fe400078e02ff */
[C---:B------:R-:W-:Y:S01]  /*69a0*/  IMAD R4, R70.reuse, R8, RZ ;  /* 0x0000000846047224 */ /* 0x040fe200078e02ff */
[----:B------:R-:W-:Y:S01]  /*69b0*/  SHF.R.S32.HI R74, RZ, 0x18, R74 ;  /* 0x00000018ff4a7819 */ /* 0x000fe2000001144a */
[----:B------:R-:W-:Y:S02]  /*69c0*/  IMAD R5, R70, R9, RZ ;  /* 0x0000000946057224 */ /* 0x000fe400078e02ff */
[-C--:B------:R-:W-:Y:S01]  /*69d0*/  IMAD R7, R73, R72.reuse, R7 ;  /* 0x0000004849077224 */ /* 0x080fe200078e0207 */
[C---:B------:R-:W-:Y:S01]  /*69e0*/  PRMT R73, R82.reuse, 0x8880, RZ ;  /* 0x0000888052497816 */ /* 0x040fe200000000ff */
[----:B------:R-:W-:Y:S01]  /*69f0*/  IMAD R4, R75, R72, R4 ;  /* 0x000000484b047224 */ /* 0x000fe200078e0204 */
[----:B------:R-:W-:Y:S01]  /*6a00*/  SHF.L.U32 R75, R82, 0x8, RZ ;  /* 0x00000008524b7819 */ /* 0x000fe200000006ff */
[----:B------:R-:W-:Y:S01]  /*6a10*/  IMAD R6, R70, R10, RZ ;  /* 0x0000000a46067224 */ /* 0x000fe200078e02ff */
[----:B------:R-:W-:Y:S01]  /*6a20*/  I2IP.S8.S32.SAT R89, R7, R3, RZ ;  /* 0x0000000307597239 */ /* 0x000fe200000014ff */
[----:B------:R-:W-:Y:S01]  /*6a30*/  IMAD R5, R74, R72, R5 ;  /* 0x000000484a057224 */ /* 0x000fe200078e0205 */
[----:B------:R-:W-:Y:S01]  /*6a40*/  SHF.L.U32 R74, R82, 0x10, RZ ;  /* 0x00000010524a7819 */ /* 0x000fe200000006ff */
[----:B------:R-:W-:Y:S01]  /*6a50*/  IMAD R11, R70, R11, RZ ;  /* 0x0000000b460b7224 */ /* 0x000fe200078e02ff */
[----:B------:R-:W-:Y:S01]  /*6a60*/  I2IP.S8.S32.SAT R88, R2, R0, R89 ;  /* 0x0000000002587239 */ /* 0x000fe20000001459 */
[C---:B------:R-:W-:Y:S01]  /*6a70*/  IMAD R8, R70.reuse, R12, RZ ;  /* 0x0000000c46087224 */ /* 0x040fe200078e02ff */
[----:B------:R-:W-:Y:S01]  /*6a80*/  SHF.R.S32.HI R74, RZ, 0x18, R74 ;  /* 0x00000018ff4a7819 */ /* 0x000fe2000001144a */
[-C--:B------:R-:W-:Y:S01]  /*6a90*/  IMAD R6, R77, R72.reuse, R6 ;  /* 0x000000484d067224 */ /* 0x080fe200078e0206 */
[----:B------:R-:W-:Y:S01]  /*6aa0*/  SHF.R.S32.HI R75, RZ, 0x18, R75 ;  /* 0x00000018ff4b7819 */ /* 0x000fe2000001144b */
[----:B------:R-:W-:Y:S01]  /*6ab0*/  IMAD R9, R70, R13, RZ ;  /* 0x0000000d46097224 */ /* 0x000fe200078e02ff */
[----:B------:R-:W-:Y:S01]  /*6ac0*/  SHF.L.U32 R77, R83, 0x8, RZ ;  /* 0x00000008534d7819 */ /* 0x000fe200000006ff */
[-C--:B------:R-:W-:Y:S01]  /*6ad0*/  IMAD R11, R76, R72.reuse, R11 ;  /* 0x000000484c0b7224 */ /* 0x080fe200078e020b */
[----:B------:R-:W-:Y:S01]  /*6ae0*/  SHF.R.S32.HI R76, RZ, 0x18, R83 ;  /* 0x00000018ff4c7819 */ /* 0x000fe20000011453 */
[----:B------:R-:W-:Y:S01]  /*6af0*/  IMAD R8, R73, R72, R8 ;  /* 0x0000004849087224 */ /* 0x000fe200078e0208 */
[----:B------:R-:W-:Y:S01]  /*6b00*/  SHF.R.S32.HI R73, RZ, 0x18, R82 ;  /* 0x00000018ff497819 */ /* 0x000fe20000011452 */
[----:B------:R-:W-:Y:S01]  /*6b10*/  IMAD R10, R70, R14, RZ ;  /* 0x0000000e460a7224 */ /* 0x000fe200078e02ff */
[----:B------:R-:W-:Y:S01]  /*6b20*/  I2IP.S8.S32.SAT R90, R11, R6, RZ ;  /* 0x000000060b5a7239 */ /* 0x000fe200000014ff */
[----:B------:R-:W-:Y:S01]  /*6b30*/  IMAD R9, R74, R72, R9 ;  /* 0x000000484a097224 */ /* 0x000fe200078e0209 */
[----:B------:R-:W-:Y:S01]  /*6b40*/  SHF.R.S32.HI R77, RZ, 0x18, R77 ;  /* 0x00000018ff4d7819 */ /* 0x000fe2000001144d */
[----:B------:R-:W-:Y:S01]  /*6b50*/  IMAD.U32 R74, R83, 0x10000, RZ ;  /* 0x00010000534a7824 */ /* 0x000fe200078e00ff */
[----:B------:R-:W-:Y:S01]  /*6b60*/  I2IP.S8.S32.SAT R89, R5, R4, R90 ;  /* 0x0000000405597239 */ /* 0x000fe2000000145a */
[C---:B------:R-:W-:Y:S02]  /*6b70*/  IMAD R15, R70.reuse, R15, RZ ;  /* 0x0000000f460f7224 */ /* 0x040fe400078e02ff */
[----:B------:R-:W-:Y:S01]  /*6b80*/  IMAD R10, R75, R72, R10 ;  /* 0x000000484b0a7224 */ /* 0x000fe200078e020a */
[----:B------:R-:W-:Y:S01]  /*6b90*/  PRMT R75, R83, 0x8880, RZ ;  /* 0x00008880534b7816 */ /* 0x000fe200000000ff */
        /* <DEDUP_REMOVED lines=11> */
[C---:B------:R-:W-:Y:S01]  /*6c50*/  IMAD R19, R70.reuse, R19, RZ ;  /* 0x0000001346137224 */ /* 0x040fe200078e02ff */
[----:B------:R-:W-:Y:S01]  /*6c60*/  I2IP.S8.S32.SAT R90, R9, R8, R90 ;  /* 0x00000008095a7239 */ /* 0x000fe2000000145a */
[C---:B------:R-:W-:Y:S01]  /*6c70*/  IMAD R16, R70.reuse, R20, RZ ;  /* 0x0000001446107224 */ /* 0x040fe200078e02ff */
[----:B------:R-:W-:Y:S01]  /*6c80*/  SHF.R.S32.HI R74, RZ, 0x18, R74 ;  /* 0x00000018ff4a7819 */ /* 0x000fe2000001144a */
[-C--:B------:R-:W-:Y:S01]  /*6c90*/  IMAD R14, R77, R72.reuse, R14 ;  /* 0x000000484d0e7224 */ /* 0x080fe200078e020e */
[----:B------:R-:W-:Y:S01]  /*6ca0*/  SHF.R.S32.HI R75, RZ, 0x18, R75 ;  /* 0x00000018ff4b7819 */ /* 0x000fe2000001144b */
[----:B------:R-:W-:Y:S01]  /*6cb0*/  IMAD R17, R70, R21, RZ ;  /* 0x0000001546117224 */ /* 0x000fe200078e02ff */
[----:B------:R-:W-:Y:S01]  /*6cc0*/  SHF.L.U32 R77, R85, 0x8, RZ ;  /* 0x00000008554d7819 */ /* 0x000fe200000006ff */
[----:B------:R-:W-:Y:S01]  /*6cd0*/  IMAD R19, R76, R72, R19 ;  /* 0x000000484c137224 */ /* 0x000fe200078e0213 */
[----:B------:R-:W-:Y:S01]  /*6ce0*/  SHF.R.S32.HI R76, RZ, 0x18, R85 ;  /* 0x00000018ff4c7819 */ /* 0x000fe20000011455 */
[----:B------:R-:W-:Y:S01]  /*6cf0*/  IMAD R18, R70, R22, RZ ;  /* 0x0000001646127224 */ /* 0x000fe200078e02ff */
[----:B------:R-:W-:Y:S01]  /*6d00*/  SHF.R.S32.HI R77, RZ, 0x18, R77 ;  /* 0x00000018ff4d7819 */ /* 0x000fe2000001144d */
[----:B------:R-:W-:Y:S01]  /*6d10*/  IMAD R16, R73, R72, R16 ;  /* 0x0000004849107224 */ /* 0x000fe200078e0210 */
[----:B------:R-:W-:Y:S01]  /*6d20*/  I2IP.S8.S32.SAT R91, R19, R14, RZ ;  /* 0x0000000e135b7239 */ /* 0x000fe200000014ff */
[-C--:B------:R-:W-:Y:S01]  /*6d30*/  IMAD R17, R74, R72.reuse, R17 ;  /* 0x000000484a117224 */ /* 0x080fe200078e0211 */
[----:B------:R-:W-:Y:S01]  /*6d40*/  SHF.L.U32 R74, R85, 0x10, RZ ;  /* 0x00000010554a7819 */ /* 0x000fe200000006ff */
[C---:B------:R-:W-:Y:S01]  /*6d50*/  IMAD R23, R70.reuse, R23, RZ ;  /* 0x0000001746177224 */ /* 0x040fe200078e02ff */
[----:B------:R-:W-:Y:S01]  /*6d60*/  SHF.R.S32.HI R73, RZ, 0x18, R84 ;  /* 0x00000018ff497819 */ /* 0x000fe20000011454 */
[----:B------:R-:W-:Y:S01]  /*6d70*/  IMAD R18, R75, R72, R18 ;  /* 0x000000484b127224 */ /* 0x000fe200078e0212 */
[----:B------:R-:W-:Y:S01]  /*6d80*/  PRMT R75, R85, 0x8880, RZ ;  /* 0x00008880554b7816 */ /* 0x000fe200000000ff */
[C---:B------:R-:W-:Y:S01]  /*6d90*/  IMAD R20, R70.reuse, R24, RZ ;  /* 0x0000001846147224 */ /* 0x040fe200078e02ff */
[----:B------:R-:W-:Y:S01]  /*6da0*/  SHF.R.S32.HI R74, RZ, 0x18, R74 ;  /* 0x00000018ff4a7819 */ /* 0x000fe2000001144a */
[----:B------:R-:W-:Y:S01]  /*6db0*/  IMAD R21, R70, R25, RZ ;  /* 0x0000001946157224 */ /* 0x000fe200078e02ff */
[----:B------:R-:W-:Y:S01]  /*6dc0*/  I2IP.S8.S32.SAT R91, R13, R12, R91 ;  /* 0x0000000c0d5b7239 */ /* 0x000fe2000000145b */
[-C--:B------:R-:W-:Y:S01]  /*6dd0*/  IMAD R23, R73, R72.reuse, R23 ;  /* 0x0000004849177224 */ /* 0x080fe200078e0217 */
[C---:B------:R-:W-:Y:S01]  /*6de0*/  PRMT R73, R86.reuse, 0x8880, RZ ;  /* 0x0000888056497816 */ /* 0x040fe200000000ff */
[-C--:B------:R-:W-:Y:S01]  /*6df0*/  IMAD R20, R75, R72.reuse, R20 ;  /* 0x000000484b147224 */ /* 0x080fe200078e0214 */
[----:B------:R-:W-:Y:S01]  /*6e00*/  SHF.L.U32 R75, R86, 0x8, RZ ;  /* 0x00000008564b7819 */ /* 0x000fe200000006ff */
[----:B------:R-:W-:Y:S01]  /*6e10*/  IMAD R21, R74, R72, R21 ;  /* 0x000000484a157224 */ /* 0x000fe200078e0215 */
[----:B------:R1:W-:Y:S01]  /*6e20*/  STS.128 [R135+UR44+0x8200], R88 ;  /* 0x0082005887007988 */ /* 0x0003e20008000c2c */
[----:B------:R-:W-:Y:S01]  /*6e30*/  IMAD R22, R70, R26, RZ ;  /* 0x0000001a46167224 */ /* 0x000fe200078e02ff */
[----:B------:R-:W-:Y:S01]  /*6e40*/  I2IP.S8.S32.SAT R100, R23, R18, RZ ;  /* 0x0000001217647239 */ /* 0x000fe200000014ff */
[----:B------:R-:W-:Y:S01]  /*6e50*/  IMAD.U32 R74, R86, 0x10000, RZ ;  /* 0x00010000564a7824 */ /* 0x000fe200078e00ff */
[----:B------:R-:W-:Y:S01]  /*6e60*/  SHF.R.S32.HI R75, RZ, 0x18, R75 ;  /* 0x00000018ff4b7819 */ /* 0x000fe2000001144b */
[C---:B------:R-:W-:Y:S01]  /*6e70*/  IMAD R27, R70.reuse, R27, RZ ;  /* 0x0000001b461b7224 */ /* 0x040fe200078e02ff */
[----:B------:R-:W-:Y:S01]  /*6e80*/  I2IP.S8.S32.SAT R100, R17, R16, R100 ;  /* 0x0000001011647239 */ /* 0x000fe20000001464 */
[C---:B------:R-:W-:Y:S01]  /*6e90*/  IMAD R24, R70.reuse, R28, RZ ;  /* 0x0000001c46187224 */ /* 0x040fe200078e02ff */
[----:B------:R-:W-:Y:S01]  /*6ea0*/  SHF.R.S32.HI R74, RZ, 0x18, R74 ;  /* 0x00000018ff4a7819 */ /* 0x000fe2000001144a */
[-C--:B------:R-:W-:Y:S01]  /*6eb0*/  IMAD R22, R77, R72.reuse, R22 ;  /* 0x000000484d167224 */ /* 0x080fe200078e0216 */
[----:B------:R-:W-:Y:S01]  /*6ec0*/  SHF.L.U32 R77, R87, 0x8, RZ ;  /* 0x00000008574d7819 */ /* 0x000fe200000006ff */
[----:B------:R-:W-:Y:S02]  /*6ed0*/  IMAD R25, R70, R29, RZ ;  /* 0x0000001d46197224 */ /* 0x000fe400078e02ff */
        /* <DEDUP_REMOVED lines=33> */
[----:B------:R-:W-:Y:S01]  /*70f0*/  PRMT R76, R93, 0x8880, RZ ;  /* 0x000088805d4c7816 */ /* 0x000fe200000000ff */
[C---:B------:R-:W-:Y:S02]  /*7100*/  IMAD R34, R70.reuse, R38, RZ ;  /* 0x0000002646227224 */ /* 0x040fe400078e02ff */
[----:B------:R-:W-:Y:S01]  /*7110*/  IMAD R32, R73, R72, R32 ;  /* 0x0000004849207224 */ /* 0x000fe200078e0220 */
[----:B------:R-:W-:Y:S01]  /*7120*/  SHF.R.S32.HI R73, RZ, 0x18, R92 ;  /* 0x00000018ff497819 */ /* 0x000fe2000001145c */
[----:B------:R-:W-:Y:S01]  /*7130*/  IMAD R39, R70, R39, RZ ;  /* 0x0000002746277224 */ /* 0x000fe200078e02ff */
[----:B------:R-:W-:Y:S01]  /*7140*/  I2IP.S8.S32.SAT R103, R35, R30, RZ ;  /* 0x0000001e23677239 */ /* 0x000fe200000014ff */
[-C--:B------:R-:W-:Y:S02]  /*7150*/  IMAD R33, R74, R72.reuse, R33 ;  /* 0x000000484a217224 */ /* 0x080fe400078e0221 */
[----:B------:R-:W-:Y:S01]  /*7160*/  IMAD R34, R75, R72, R34 ;  /* 0x000000484b227224 */ /* 0x000fe200078e0222 */
[----:B------:R-:W-:Y:S01]  /*7170*/  I2IP.S8.S32.SAT R103, R29, R28, R103 ;  /* 0x0000001c1d677239 */ /* 0x000fe20000001467 */
[C---:B------:R-:W-:Y:S01]  /*7180*/  IMAD.U32 R74, R93.reuse, 0x10000, RZ ;  /* 0x000100005d4a7824 */ /* 0x040fe200078e00ff */
[----:B------:R-:W-:Y:S01]  /*7190*/  SHF.L.U32 R75, R93, 0x8, RZ ;  /* 0x000000085d4b7819 */ /* 0x000fe200000006ff */
[----:B------:R-:W-:Y:S01]  /*71a0*/  IMAD R39, R73, R72, R39 ;  /* 0x0000004849277224 */ /* 0x000fe200078e0227 */
[----:B------:R-:W-:Y:S01]  /*71b0*/  MOV R73, R76 ;  /* 0x0000004c00497202 */ /* 0x000fe20000000f00 */
[C---:B------:R-:W-:Y:S01]  /*71c0*/  IMAD R36, R70.reuse, R40, RZ ;  /* 0x0000002846247224 */ /* 0x040fe200078e02ff */
[----:B------:R-:W-:Y:S01]  /*71d0*/  SHF.R.S32.HI R74, RZ, 0x18, R74 ;  /* 0x00000018ff4a7819 */ /* 0x000fe2000001144a */
[C---:B------:R-:W-:Y:S01]  /*71e0*/  IMAD R37, R70.reuse, R41, RZ ;  /* 0x0000002946257224 */ /* 0x040fe200078e02ff */
[----:B------:R-:W-:Y:S01]  /*71f0*/  SHF.R.S32.HI R75, RZ, 0x18, R75 ;  /* 0x00000018ff4b7819 */ /* 0x000fe2000001144b */
[----:B------:R-:W-:Y:S01]  /*7200*/  IMAD R38, R70, R42, RZ ;  /* 0x0000002a46267224 */ /* 0x000fe200078e02ff */
[----:B------:R1:W-:Y:S01]  /*7210*/  STS.128 [R159+0x8200], R100 ;  /* 0x008200649f007388 */ /* 0x0003e20000000c00 */
[----:B------:R-:W-:Y:S01]  /*7220*/  IMAD R36, R73, R72, R36 ;  /* 0x0000004849247224 */ /* 0x000fe200078e0224 */
[----:B------:R-:W-:Y:S01]  /*7230*/  I2IP.S8.S32.SAT R108, R39, R34, RZ ;  /* 0x00000022276c7239 */ /* 0x000fe200000014ff */
[-C--:B------:R-:W-:Y:S01]  /*7240*/  IMAD R37, R74, R72.reuse, R37 ;  /* 0x000000484a257224 */ /* 0x080fe200078e0225 */
[----:B------:R-:W-:Y:S01]  /*7250*/  SHF.R.S32.HI R76, RZ, 0x18, R93 ;  /* 0x00000018ff4c7819 */ /* 0x000fe2000001145d */
[----:B------:R-:W-:Y:S01]  /*7260*/  IMAD R43, R70, R43, RZ ;  /* 0x0000002b462b7224 */ /* 0x000fe200078e02ff */
[C---:B------:R-:W-:Y:S01]  /*7270*/  SHF.L.U32 R74, R94.reuse, 0x10, RZ ;  /* 0x000000105e4a7819 */ /* 0x040fe200000006ff */
[----:B------:R-:W-:Y:S01]  /*7280*/  IMAD R38, R75, R72, R38 ;  /* 0x000000484b267224 */ /* 0x000fe200078e0226 */
[----:B------:R-:W-:Y:S01]  /*7290*/  PRMT R73, R94, 0x8880, RZ ;  /* 0x000088805e497816 */ /* 0x000fe200000000ff */
[----:B------:R-:W-:Y:S01]  /*72a0*/  IMAD R40, R70, R44, RZ ;  /* 0x0000002c46287224 */ /* 0x000fe200078e02ff */
[----:B------:R-:W-:Y:S01]  /*72b0*/  SHF.L.U32 R75, R94, 0x8, RZ ;  /* 0x000000085e4b7819 */ /* 0x000fe200000006ff */
[----:B------:R-:W-:Y:S01]  /*72c0*/  IMAD R41, R70, R45, RZ ;  /* 0x0000002d46297224 */ /* 0x000fe200078e02ff */
[----:B------:R-:W-:Y:S01]  /*72d0*/  SHF.R.S32.HI R74, RZ, 0x18, R74 ;  /* 0x00000018ff4a7819 */ /* 0x000fe2000001144a */
[----:B------:R-:W-:Y:S01]  /*72e0*/  IMAD R43, R76, R72, R43 ;  /* 0x000000484c2b7224 */ /* 0x000fe200078e022b */
[----:B------:R-:W-:Y:S01]  /*72f0*/  SHF.R.S32.HI R75, RZ, 0x18, R75 ;  /* 0x00000018ff4b7819 */ /* 0x000fe2000001144b */
[C---:B------:R-:W-:Y:S01]  /*7300*/  IMAD R42, R70.reuse, R46, RZ ;  /* 0x0000002e462a7224 */ /* 0x040fe200078e02ff */
[----:B------:R-:W-:Y:S01]  /*7310*/  I2IP.S8.S32.SAT R108, R33, R32, R108 ;  /* 0x00000020216c7239 */ /* 0x000fe2000000146c */
[----:B------:R-:W-:Y:S01]  /*7320*/  IMAD R40, R73, R72, R40 ;  /* 0x0000004849287224 */ /* 0x000fe200078e0228 */
[----:B------:R-:W-:Y:S01]  /*7330*/  SHF.R.S32.HI R76, RZ, 0x18, R94 ;  /* 0x00000018ff4c7819 */ /* 0x000fe2000001145e */
[----:B------:R-:W-:Y:S01]  /*7340*/  IMAD R47, R70, R47, RZ ;  /* 0x0000002f462f7224 */ /* 0x000fe200078e02ff */
[----:B------:R-:W-:Y:S01]  /*7350*/  I2IP.S8.S32.SAT R109, R43, R38, RZ ;  /* 0x000000262b6d7239 */ /* 0x000fe200000014ff */
[-C--:B------:R-:W-:Y:S01]  /*7360*/  IMAD R41, R74, R72.reuse, R41 ;  /* 0x000000484a297224 */ /* 0x080fe200078e0229 */
[----:B------:R-:W-:Y:S01]  /*7370*/  PRMT R73, R95, 0x8880, RZ ;  /* 0x000088805f497816 */ /* 0x000fe200000000ff */
[-C--:B------:R-:W-:Y:S01]  /*7380*/  IMAD R42, R75, R72.reuse, R42 ;  /* 0x000000484b2a7224 */ /* 0x080fe200078e022a */
[----:B------:R-:W-:Y:S01]  /*7390*/  SHF.L.U32 R74, R95, 0x10, RZ ;  /* 0x000000105f4a7819 */ /* 0x000fe200000006ff */
[----:B------:R-:W-:Y:S01]  /*73a0*/  IMAD R47, R76, R72, R47 ;  /* 0x000000484c2f7224 */ /* 0x000fe200078e022f */
[----:B------:R-:W-:Y:S01]  /*73b0*/  I2IP.S8.S32.SAT R109, R37, R36, R109 ;  /* 0x00000024256d7239 */ /* 0x000fe2000000146d */
[C---:B------:R-:W-:Y:S01]  /*73c0*/  IMAD R44, R70.reuse, R48, RZ ;  /* 0x00000030462c7224 */ /* 0x040fe200078e02ff */
[----:B------:R-:W-:Y:S01]  /*73d0*/  SHF.R.S32.HI R74, RZ, 0x18, R74 ;  /* 0x00000018ff4a7819 */ /* 0x000fe2000001144a */
[----:B------:R-:W-:Y:S01]  /*73e0*/  IMAD.SHL.U32 R76, R95, 0x100, RZ ;  /* 0x000001005f4c7824 */ /* 0x000fe200078e00ff */
[----:B------:R-:W-:Y:S01]  /*73f0*/  I2IP.S8.S32.SAT R110, R47, R42, RZ ;  /* 0x0000002a2f6e7239 */ /* 0x000fe200000014ff */
[----:B------:R-:W-:Y:S01]  /*7400*/  IMAD R45, R70, R49, RZ ;  /* 0x00000031462d7224 */ /* 0x000fe200078e02ff */
[----:B------:R-:W-:Y:S01]  /*7410*/  PRMT R75, R96, 0x8880, RZ ;  /* 0x00008880604b7816 */ /* 0x000fe200000000ff */
[----:B------:R-:W-:Y:S01]  /*7420*/  IMAD R44, R73, R72, R44 ;  /* 0x00000048492c7224 */ /* 0x000fe200078e022c */
[----:B------:R-:W-:Y:S01]  /*7430*/  SHF.R.S32.HI R73, RZ, 0x18, R76 ;  /* 0x00000018ff497819 */ /* 0x000fe2000001144c */
[----:B------:R-:W-:Y:S01]  /*7440*/  IMAD R46, R70, R50, RZ ;  /* 0x00000032462e7224 */ /* 0x000fe200078e02ff */
[----:B------:R-:W-:Y:S01]  /*7450*/  I2IP.S8.S32.SAT R110, R41, R40, R110 ;  /* 0x00000028296e7239 */ /* 0x000fe2000000146e */
[----:B------:R-:W-:Y:S01]  /*7460*/  IMAD R45, R74, R72, R45 ;  /* 0x000000484a2d7224 */ /* 0x000fe200078e022d */
[----:B------:R-:W-:Y:S01]  /*7470*/  SHF.R.S32.HI R74, RZ, 0x18, R95 ;  /* 0x00000018ff4a7819 */ /* 0x000fe2000001145f */
[----:B------:R-:W-:Y:S01]  /*7480*/  IMAD R51, R70, R51, RZ ;  /* 0x0000003346337224 */ /* 0x000fe200078e02ff */
[----:B------:R-:W-:Y:S01]  /*7490*/  SHF.L.U32 R76, R96, 0x8, RZ ;  /* 0x00000008604c7819 */ /* 0x000fe200000006ff */
[----:B------:R-:W-:Y:S02]  /*74a0*/  IMAD R48, R70, R52, RZ ;  /* 0x0000003446307224 */ /* 0x000fe400078e02ff */
[-C--:B------:R-:W-:Y:S01]  /*74b0*/  IMAD R46, R73, R72.reuse, R46 ;  /* 0x00000048492e7224 */ /* 0x080fe200078e022e */
[----:B------:R-:W-:Y:S01]  /*74c0*/  SHF.R.S32.HI R73, RZ, 0x18, R77 ;  /* 0x00000018ff497819 */ /* 0x000fe2000001144d */
[-C--:B------:R-:W-:Y:S01]  /*74d0*/  IMAD R51, R74, R72.reuse, R51 ;  /* 0x000000484a337224 */ /* 0x080fe200078e0233 */
[----:B------:R-:W-:Y:S01]  /*74e0*/  SHF.R.S32.HI R74, RZ, 0x18, R96 ;  /* 0x00000018ff4a7819 */ /* 0x000fe20000011460 */
[----:B------:R-:W-:Y:S01]  /*74f0*/  IMAD R49, R70, R53, RZ ;  /* 0x0000003546317224 */ /* 0x000fe200078e02ff */
[----:B------:R-:W-:Y:S01]  /*7500*/  SHF.L.U32 R77, R98, 0x8, RZ ;  /* 0x00000008624d7819 */ /* 0x000fe200000006ff */
[----:B------:R-:W-:Y:S01]  /*7510*/  IMAD R48, R75, R72, R48 ;  /* 0x000000484b307224 */ /* 0x000fe200078e0230 */
[----:B------:R-:W-:Y:S01]  /*7520*/  SHF.R.S32.HI R75, RZ, 0x18, R76 ;  /* 0x00000018ff4b7819 */ /* 0x000fe2000001144c */
[C---:B------:R-:W-:Y:S01]  /*7530*/  IMAD R50, R70.reuse, R54, RZ ;  /* 0x0000003646327224 */ /* 0x040fe200078e02ff */
[----:B------:R-:W-:Y:S01]  /*7540*/  I2IP.S8.S32.SAT R111, R51, R46, RZ ;  /* 0x0000002e336f7239 */ /* 0x000fe200000014ff */
[C---:B------:R-:W-:Y:S01]  /*7550*/  IMAD R55, R70.reuse, R55, RZ ;  /* 0x0000003746377224 */ /* 0x040fe200078e02ff */
[----:B------:R-:W-:Y:S01]  /*7560*/  SHF.L.U32 R76, R97, 0x10, RZ ;  /* 0x00000010614c7819 */ /* 0x000fe200000006ff */
[----:B------:R-:W-:Y:S01]  /*7570*/  IMAD R49, R73, R72, R49 ;  /* 0x0000004849317224 */ /* 0x000fe200078e0231 */
[----:B------:R-:W-:Y:S01]  /*7580*/  PRMT R73, R97, 0x8880, RZ ;  /* 0x0000888061497816 */ /* 0x000fe200000000ff */
[----:B------:R-:W-:Y:S01]  /*7590*/  IMAD R52, R70, R56, RZ ;  /* 0x0000003846347224 */ /* 0x000fe200078e02ff */
[----:B------:R-:W-:Y:S01]  /*75a0*/  I2IP.S8.S32.SAT R111, R45, R44, R111 ;  /* 0x0000002c2d6f7239 */ /* 0x000fe2000000146f */
[-C--:B------:R-:W-:Y:S01]  /*75b0*/  IMAD R50, R75, R72.reuse, R50 ;  /* 0x000000484b327224 */ /* 0x080fe200078e0232 */
[----:B------:R-:W-:Y:S01]  /*75c0*/  PRMT R75, R98, 0x8880, RZ ;  /* 0x00008880624b7816 */ /* 0x000fe200000000ff */
[-C--:B------:R-:W-:Y:S01]  /*75d0*/  IMAD R55, R74, R72.reuse, R55 ;  /* 0x000000484a377224 */ /* 0x080fe200078e0237 */
[----:B------:R-:W-:Y:S01]  /*75e0*/  SHF.R.S32.HI R74, RZ, 0x18, R76 ;  /* 0x00000018ff4a7819 */ /* 0x000fe2000001144c */
[----:B------:R-:W-:Y:S01]  /*75f0*/  IMAD R52, R73, R72, R52 ;  /* 0x0000004849347224 */ /* 0x000fe200078e0234 */
[----:B------:R-:W-:Y:S01]  /*7600*/  SHF.L.U32 R73, R97, 0x8, RZ ;  /* 0x0000000861497819 */ /* 0x000fe200000006ff */
[C---:B------:R-:W-:Y:S01]  /*7610*/  IMAD R53, R70.reuse, R57, RZ ;  /* 0x0000003946357224 */ /* 0x040fe200078e02ff */
[----:B------:R1:W-:Y:S01]  /*7620*/  STS.128 [R158+0x8200], R108 ;  /* 0x0082006c9e007388 */ /* 0x0003e20000000c00 */
[----:B------:R-:W-:Y:S01]  /*7630*/  IMAD R54, R70, R58, RZ ;  /* 0x0000003a46367224 */ /* 0x000fe200078e02ff */
[----:B------:R-:W-:Y:S01]  /*7640*/  SHF.R.S32.HI R73, RZ, 0x18, R73 ;  /* 0x00000018ff497819 */ /* 0x000fe20000011449 */
[----:B------:R-:W-:Y:S01]  /*7650*/  IMAD R53, R74, R72, R53 ;  /* 0x000000484a357224 */ /* 0x000fe200078e0235 */
[----:B------:R-:W-:Y:S01]  /*7660*/  SHF.L.U32 R76, R98, 0x10, RZ ;  /* 0x00000010624c7819 */ /* 0x000fe200000006ff */
[C---:B------:R-:W-:Y:S01]  /*7670*/  IMAD R59, R70.reuse, R59, RZ ;  /* 0x0000003b463b7224 */ /* 0x040fe200078e02ff */
[----:B------:R-:W-:Y:S01]  /*7680*/  SHF.R.S32.HI R74, RZ, 0x18, R97 ;  /* 0x00000018ff4a7819 */ /* 0x000fe20000011461 */
[C---:B------:R-:W-:Y:S01]  /*7690*/  IMAD R56, R70.reuse, R60, RZ ;  /* 0x0000003c46387224 */ /* 0x040fe200078e02ff */
[----:B------:R-:W-:Y:S01]  /*76a0*/  I2IP.S8.S32.SAT R112, R55, R50, RZ ;  /* 0x0000003237707239 */ /* 0x000fe200000014ff */
[----:B------:R-:W-:Y:S01]  /*76b0*/  IMAD R54, R73, R72, R54 ;  /* 0x0000004849367224 */ /* 0x000fe200078e0236 */
[----:B------:R-:W-:Y:S01]  /*76c0*/  SHF.R.S32.HI R76, RZ, 0x18, R76 ;  /* 0x00000018ff4c7819 */ /* 0x000fe2000001144c */
[----:B------:R-:W-:Y:S01]  /*76d0*/  IMAD R57, R70, R61, RZ ;  /* 0x0000003d46397224 */ /* 0x000fe200078e02ff */
[----:B------:R-:W-:Y:S01]  /*76e0*/  I2IP.S8.S32.SAT R112, R49, R48, R112 ;  /* 0x0000003031707239 */ /* 0x000fe20000001470 */
[----:B------:R-:W-:Y:S01]  /*76f0*/  IMAD R59, R74, R72, R59 ;  /* 0x000000484a3b7224 */ /* 0x000fe200078e023b */
[----:B------:R-:W-:Y:S01]  /*7700*/  SHF.R.S32.HI R77, RZ, 0x18, R77 ;  /* 0x00000018ff4d7819 */ /* 0x000fe2000001144d */
[----:B------:R-:W-:Y:S01]  /*7710*/  IMAD R58, R70, R62, RZ ;  /* 0x0000003e463a7224 */ /* 0x000fe200078e02ff */
[----:B------:R-:W-:Y:S01]  /*7720*/  SHF.R.S32.HI R73, RZ, 0x18, R98 ;  /* 0x00000018ff497819 */ /* 0x000fe20000011462 */
[----:B------:R-:W-:Y:S01]  /*7730*/  IMAD R56, R75, R72, R56 ;  /* 0x000000484b387224 */ /* 0x000fe200078e0238 */
[----:B------:R-:W-:Y:S01]  /*7740*/  I2IP.S8.S32.SAT R113, R59, R54, RZ ;  /* 0x000000363b717239 */ /* 0x000fe200000014ff */
[----:B------:R-:W-:Y:S01]  /*7750*/  IMAD R57, R76, R72, R57 ;  /* 0x000000484c397224 */ /* 0x000fe200078e0239 */
[C---:B------:R-:W-:Y:S01]  /*7760*/  PRMT R75, R99.reuse, 0x8880, RZ ;  /* 0x00008880634b7816 */ /* 0x040fe200000000ff */
[----:B------:R-:W-:Y:S01]  /*7770*/  IMAD.U32 R74, R99, 0x10000, RZ ;  /* 0x00010000634a7824 */ /* 0x000fe200078e00ff */
[----:B------:R-:W-:Y:S01]  /*7780*/  I2IP.S8.S32.SAT R113, R53, R52, R113 ;  /* 0x0000003435717239 */ /* 0x000fe20000001471 */
[C---:B------:R-:W-:Y:S01]  /*7790*/  IMAD R63, R70.reuse, R63, RZ ;  /* 0x0000003f463f7224 */ /* 0x040fe200078e02ff */
[----:B------:R-:W-:Y:S01]  /*77a0*/  SHF.R.S32.HI R76, RZ, 0x18, R99 ;  /* 0x00000018ff4c7819 */ /* 0x000fe20000011463 */
[----:B------:R-:W-:Y:S01]  /*77b0*/  IMAD R58, R77, R72, R58 ;  /* 0x000000484d3a7224 */ /* 0x000fe200078e023a */
[----:B------:R-:W-:Y:S01]  /*77c0*/  SHF.L.U32 R77, R99, 0x8, RZ ;  /* 0x00000008634d7819 */ /* 0x000fe200000006ff */
[C---:B------:R-:W-:Y:S01]  /*77d0*/  IMAD R60, R70.reuse, R64, RZ ;  /* 0x00000040463c7224 */ /* 0x040fe200078e02ff */
[----:B------:R-:W-:Y:S01]  /*77e0*/  SHF.R.S32.HI R74, RZ, 0x18, R74 ;  /* 0x00000018ff4a7819 */ /* 0x000fe2000001144a */
[C---:B------:R-:W-:Y:S01]  /*77f0*/  IMAD R61, R70.reuse, R65, RZ ;  /* 0x00000041463d7224 */ /* 0x040fe200078e02ff */
[----:B------:R-:W-:Y:S01]  /*7800*/  SHF.R.S32.HI R77, RZ, 0x18, R77 ;  /* 0x00000018ff4d7819 */ /* 0x000fe2000001144d */
[-C--:B------:R-:W-:Y:S02]  /*7810*/  IMAD R63, R73, R72.reuse, R63 ;  /* 0x00000048493f7224 */ /* 0x080fe400078e023f */
[----:B------:R-:W-:Y:S02]  /*7820*/  IMAD R60, R75, R72, R60 ;  /* 0x000000484b3c7224 */ /* 0x000fe400078e023c */
[----:B------:R-:W-:Y:S01]  /*7830*/  IMAD R62, R70, R66, RZ ;  /* 0x00000042463e7224 */ /* 0x000fe200078e02ff */
[----:B------:R-:W-:Y:S01]  /*7840*/  I2IP.S8.S32.SAT R114, R63, R58, RZ ;  /* 0x0000003a3f727239 */ /* 0x000fe200000014ff */
[----:B------:R-:W-:Y:S02]  /*7850*/  IMAD R61, R74, R72, R61 ;  /* 0x000000484a3d7224 */ /* 0x000fe400078e023d */
[----:B------:R-:W-:Y:S01]  /*7860*/  IMAD R67, R70, R67, RZ ;  /* 0x0000004346437224 */ /* 0x000fe200078e02ff */
[----:B------:R-:W-:Y:S01]  /*7870*/  I2IP.S8.S32.SAT R114, R57, R56, R114 ;  /* 0x0000003839727239 */ /* 0x000fe20000001472 */
[-C--:B------:R-:W-:Y:S02]  /*7880*/  IMAD R62, R77, R72.reuse, R62 ;  /* 0x000000484d3e7224 */ /* 0x080fe400078e023e */
[----:B------:R-:W-:Y:S05]  /*7890*/  IMAD R67, R76, R72, R67 ;  /* 0x000000484c437224 */ /* 0x000fea00078e0243 */
[----:B------:R-:W-:Y:S04]  /*78a0*/  I2IP.S8.S32.SAT R115, R67, R62, RZ ;  /* 0x0000003e43737239 */ /* 0x000fe800000014ff */
[----:B------:R-:W-:Y:S05]  /*78b0*/  I2IP.S8.S32.SAT R115, R61, R60, R115 ;  /* 0x0000003c3d737239 */ /* 0x000fea0000001473 */
[----:B------:R1:W-:Y:S01]  /*78c0*/  STS.128 [R157+0x8200], R112 ;  /* 0x008200709d007388 */ /* 0x0003e20000000c00 */
[----:B------:R-:W-:Y:S01]  /*78d0*/  @!PT LDS RZ, [RZ] ;  /* 0x00000000fffff984 */ /* 0x000fe20000000800 */
[----:B------:R-:W-:Y:S01]  /*78e0*/  @!PT LDS RZ, [RZ] ;  /* 0x00000000fffff984 */ /* 0x000fe20000000800 */
[----:B------:R-:W-:Y:S01]  /*78f0*/  @!PT LDS RZ, [RZ] ;  /* 0x00000000fffff984 */ /* 0x000fe20000000800 */
[----:B------:R-:W-:Y:S01]  /*7900*/  @!PT LDS RZ, [RZ] ;  /* 0x00000000fffff984 */ /* 0x000fe20000000800 */
[----:B------:R2:W-:Y:S07]  /*7910*/  MEMBAR.ALL.CTA ;  /* 0x0000000000007992 */ /* 0x0005ee0000008000 */
[----:B--2---:R-:W2:Y:S02]  /*7920*/  FENCE.VIEW.ASYNC.S ;  /* 0x00000000000073c6 */ /* 0x004ea40000000000 */
[----:B--2---:R-:W-:Y:S06]  /*7930*/  BAR.SYNC.DEFER_BLOCKING 0x1, 0x80 ;  /* 0x0042000000007b1d */ /* 0x004fec0000010000 */
[----:B------:R-:W-:Y:S05]  /*7940*/  @P0 BRA `(.L_x_116) ;  /* 0x0000000000280947 */ /* 0x000fea0003800000 */
[----:B------:R-:W-:Y:S01]  /*7950*/  UIADD3 UR4, UPT, UPT, UR44, 0x8200, URZ ;  /* 0x000082002c047890 */ /* 0x000fe2000fffe0ff */
[----:B------:R-:W-:Y:S05]  /*7960*/  UMOV UR51, UR36 ;  /* 0x0000002400337c82 */ /* 0x000fea0008000000 */
[----:B------:R-:W-:Y:S01]  /*7970*/  MOV R154, UR4 ;  /* 0x00000004009a7c02 */ /* 0x000fe20008000f00 */
[----:B------:R-:W-:Y:S03]  /*7980*/  UIADD3 UR4, UP0, UPT, UR62, 0x680, URZ ;  /* 0x000006803e047890 */ /* 0x000fe6000ff1e0ff */
[----:B------:R-:W-:Y:S01]  /*7990*/  R2UR UR48, R154 ;  /* 0x000000009a3072ca */ /* 0x000fe200000e0000 */
[----:B------:R-:W-:Y:S11]  /*79a0*/  UIADD3.X UR5, UPT, UPT, URZ, UR63, URZ, UP0, !UPT ;  /* 0x0000003fff057290 */ /* 0x000ff600087fe4ff */
[----:B------:R-:W-:Y:S01]  /*79b0*/  @!UPT UIADD3 URZ, UPT, UPT, URZ, URZ, URZ ;  /* 0x000000fffffff290 */ /* 0x000fe2000fffe0ff */
[----:B------:R2:W-:Y:S01]  /*79c0*/  UTMASTG.3D [UR48], [UR4] ;  /* 0x00000030040073b5 */ /* 0x0005e20008010000 */
[----:B------:R0:W-:Y:S01]  /*79d0*/  UTMACMDFLUSH ;  /* 0x00000000000079b7 */ /* 0x0001e20000000000 */
[----:B--2---:R-:W-:Y:S04]  /*79e0*/  DEPBAR.LE SB0, 0x1 ;  /* 0x000080400000791a */ /* 0x004fe80000000000 */
.L_x_116:
[----:B------:R-:W-:Y:S05]  /*79f0*/  BSYNC.RECONVERGENT B0 ;  /* 0x0000000000007941 */ /* 0x000fea0003800200 */
.L_x_115:
[----:B------:R-:W-:Y:S06]  /*7a00*/  BAR.SYNC.DEFER_BLOCKING 0x1, 0x80 ;  /* 0x0042000000007b1d */ /* 0x000fec0000010000 */
[----:B------:R-:W2:Y:S01]  /*7a10*/  @P6 SYNCS.PHASECHK.TRANS64.TRYWAIT P0, [R107+URZ+0x50], R116 ;  /* 0x000050746b0065a7 */ /* 0x000ea200080011ff */
[----:B------:R-:W-:Y:S01]  /*7a20*/  BSSY B1, `(.L_x_117) ;  /* 0x0000023000017945 */ /* 0x000fe20003800000 */
[----:B--2---:R-:W-:Y:S03]  /*7a30*/  @P6 SEL R78, RZ, 0x1, !P0 ;  /* 0x00000001ff4e6807 */ /* 0x004fe60004000000 */
[----:B------:R-:W-:Y:S05]  /*7a40*/  @!P6 BRA `(.L_x_118) ;  /* 0x000000000080e947 */ /* 0x000fea0003800000 */
[----:B------:R-:W-:Y:S01]  /*7a50*/  ISETP.NE.AND P1, PT, R79, RZ, PT ;  /* 0x000000ff4f00720c */ /* 0x000fe20003f25270 */
[----:B------:R-:W-:Y:S01]  /*7a60*/  BSSY B0, `(.L_x_119) ;  /* 0x000000a000007945 */ /* 0x000fe20003800000 */
[----:B------:R-:W-:Y:S11]  /*7a70*/  ISETP.NE.AND P0, PT, R78, RZ, PT ;  /* 0x000000ff4e00720c */ /* 0x000ff60003f05270 */
[----:B------:R-:W-:Y:S04]  /*7a80*/  @P1 IMAD R5, R148, 0x2000, R105 ;  /* 0x0000200094051824 */ /* 0x000fe800078e0269 */
[--C-:B------:R-:W-:Y:S01]  /*7a90*/  @P1 IMAD.IADD R4, R153, 0x1, R5.reuse ;  /* 0x0000000199041824 */ /* 0x100fe200078e0205 */
[----:B------:R-:W-:Y:S01]  /*7aa0*/  @P1 IADD3 R3, PT, PT, R152, R5, RZ ;  /* 0x0000000598031210 */ /* 0x000fe20007ffe0ff */
[----:B------:R-:W-:Y:S01]  /*7ab0*/  @P1 IMAD.IADD R2, R104, 0x1, R5 ;  /* 0x0000000168021824 */ /* 0x000fe200078e0205 */
[----:B------:R-:W-:Y:S06]  /*7ac0*/  @P0 BRA `(.L_x_120) ;  /* 0x00000000000c0947 */ /* 0x000fec0003800000 */
[----:B------:R-:W-:Y:S04]  /*7ad0*/  SHF.L.U32 R0, R147, 0x1f, RZ ;  /* 0x0000001f93007819 */ /* 0x000fe800000006ff */
[----:B------:R-:W2:Y:S02]  /*7ae0*/  SYNCS.PHASECHK.TRANS64.TRYWAIT P0, [R107+URZ+0x50], R0 ;  /* 0x000050006b0075a7 */ /* 0x000ea400080011ff */
[----:B--2---:R-:W-:Y:S05]  /*7af0*/  @!P0 BRA `(.L_x_121) ;  /* 0x0000004c00708947 */ /* 0x004fea0003800000 */
.L_x_120:
[----:B------:R-:W-:Y:S05]  /*7b00*/  BSYNC B0 ;  /* 0x0000000000007941 */ /* 0x000fea0003800000 */
.L_x_119:
[----:B------:R-:W-:Y:S01]  /*7b10*/  ISETP.NE.AND P0, PT, R79, RZ, PT ;  /* 0x000000ff4f00720c */ /* 0x000fe20003f05270 */
[----:B--2---:R-:W-:Y:S02]  /*7b20*/  VIADD R107, R107, 0x70 ;  /* 0x000000706b6b7836 */ /* 0x004fe40000000000 */
[----:B------:R-:W-:Y:S02]  /*7b30*/  IMAD.U32 R0, RZ, RZ, UR45 ;  /* 0x0000002dff007e24 */ /* 0x000fe4000f8e00ff */
[----:B------:R-:W-:Y:S03]  /*7b40*/  VIADD R148, R148, 0x1 ;  /* 0x0000000194947836 */ /* 0x000fe60000000000 */
[----:B------:R-:W-:Y:S05]  /*7b50*/  PRMT R0, R0, 0x654, R107 ;  /* 0x0000065400007816 */ /* 0x000fea000000006b */
[----:B------:R2:W3:Y:S04]  /*7b60*/  @P0 LDS.128 R80, [R5+0x200] ;  /* 0x0002000005500984 */ /* 0x0004e80000000c00 */
[----:B------:R2:W4:Y:S04]  /*7b70*/  @P0 LDS.128 R84, [R4+0x200] ;  /* 0x0002000004540984 */ /* 0x0005280000000c00 */
        /* <DEDUP_REMOVED lines=12> */
[----:B--234-:R-:W-:Y:S02]  /*7c40*/  LOP3.LUT R147, R147, R0, RZ, 0x3c, !PT ;  /* 0x0000000093937212 */ /* 0x01cfe400078e3cff */
.L_x_118:
[----:B------:R-:W-:Y:S05]  /*7c50*/  BSYNC B1 ;  /* 0x0000000000017941 */ /* 0x000fea0003800000 */
.L_x_117:
[----:B------:R-:W-:Y:S05]  /*7c60*/  VIADD R0, R71, 0x40 ;  /* 0x0000004047007836 */ /* 0x000fea0000000000 */
[----:B------:R-:W-:Y:S04]  /*7c70*/  SHF.R.U32.HI R0, RZ, 0x15, R0 ;  /* 0x00000015ff007819 */ /* 0x000fe80000011600 */
[----:B------:R-:W-:Y:S11]  /*7c80*/  LOP3.LUT P0, RZ, R0, 0x3, R141, 0x48, !PT ;  /* 0x0000000300ff7812 */ /* 0x000ff6000780488d */
[----:B------:R-:W-:Y:S02]  /*7c90*/  @!UPT UIADD3 URZ, UPT, UPT, URZ, URZ, URZ ;  /* 0x000000fffffff290 */ /* 0x000fe4000fffe0ff */
        /* <DEDUP_REMOVED lines=8> */
[----:B------:R-:W5:Y:S01]  /*7d20*/  LDCU.64 UR4, c[0x4][0x18] ;  /* 0x01000300ff0477ac */ /* 0x000f620008000a00 */
[----:B--2---:R-:W-:Y:S01]  /*7d30*/  MOV R5, UR9 ;  /* 0x0000000900057c02 */ /* 0x004fe20008000f00 */
[----:B------:R-:W-:Y:S01]  /*7d40*/  IMAD.U32 R4, RZ, RZ, UR8 ;  /* 0x00000008ff047e24 */ /* 0x000fe2000f8e00ff */
[----:B---3--:R-:W-:Y:S01]  /*7d50*/  MOV R7, UR7 ;  /* 0x0000000700077c02 */ /* 0x008fe20008000f00 */
[----:B------:R-:W-:Y:S01]  /*7d60*/  IMAD.U32 R6, RZ, RZ, UR6 ;  /* 0x00000006ff067e24 */ /* 0x000fe2000f8e00ff */
[----:B-----5:R-:W-:Y:S01]  /*7d70*/  MOV R11, UR5 ;  /* 0x00000005000b7c02 */ /* 0x020fe20008000f00 */
[----:B------:R-:W-:Y:S02]  /*7d80*/  IMAD.U32 R10, RZ, RZ, UR4 ;  /* 0x00000004ff0a7e24 */ /* 0x000fe4000f8e00ff */
[----:B------:R-:W-:Y:S07]  /*7d90*/  LEPC R20, `(.L_x_122) ;  /* 0x000000001014794e */ /* 0x000fee0000000000 */
[----:B-1--4-:R-:W-:Y:S05]  /*7da0*/  CALL.ABS.NOINC R2 ;  /* 0x0000000002007343 */ /* 0x012fea0003c00000 */
.L_x_122:
[----:B------:R-:W-:Y:S05]  /*7db0*/  WARPSYNC.ALL ;  /* 0x0000000000007948 */ /* 0x000fea0003800000 */
[----:B------:R-:W-:Y:S01]  /*7dc0*/  R2UR UR4, R71 ;  /* 0x00000000470472ca */ /* 0x000fe200000e0000 */
[----:B------:R-:W-:Y:S01]  /*7dd0*/  BSSY.RECONVERGENT B0, `(.L_x_123) ;  /* 0x000011c000007945 */ /* 0x000fe20003800200 */
[C---:B------:R-:W-:Y:S02]  /*7de0*/  PRMT R73, R80.reuse, 0x8880, RZ ;  /* 0x0000888050497816 */ /* 0x040fe400000000ff */
[C---:B------:R-:W-:Y:S02]  /*7df0*/  SHF.L.U32 R75, R80.reuse, 0x10, RZ ;  /* 0x00000010504b7819 */ /* 0x040fe400000006ff */
[----:B------:R-:W-:Y:S02]  /*7e00*/  SHF.L.U32 R77, R81, 0x8, RZ ;  /* 0x00000008514d7819 */ /* 0x000fe400000006ff */
[----:B------:R-:W-:Y:S02]  /*7e10*/  SHF.R.S32.HI R75, RZ, 0x18, R75 ;  /* 0x00000018ff4b7819 */ /* 0x000fe4000001144b */
[----:B------:R-:W-:Y:S02]  /*7e20*/  SHF.R.S32.HI R77, RZ, 0x18, R77 ;  /* 0x00000018ff4d7819 */ /* 0x000fe4000001144d */
[----:B------:R-:W-:Y:S01]  /*7e30*/  SHF.R.S32.HI R76, RZ, 0x18, R81 ;  /* 0x00000018ff4c7819 */ /* 0x000fe20000011451 */
[----:B------:R-:W2:Y:S01]  /*7e40*/  LDTM.x64 R4, tmem[UR4+0x40] ;  /* 0x00004004000479ee */ /* 0x000ea20008340000 */
[----:B------:R-:W-:Y:S02]  /*7e50*/  SHF.L.U32 R74, R80, 0x8, RZ ;  /* 0x00000008504a7819 */ /* 0x000fe400000006ff */
[----:B------:R-:W-:Y:S02]  /*7e60*/  ISETP.NE.AND P0, PT, R155, RZ, PT ;  /* 0x000000ff9b00720c */ /* 0x000fe40003f05270 */
[----:B------:R-:W-:Y:S02]  /*7e70*/  SHF.R.S32.HI R74, RZ, 0x18, R74 ;  /* 0x00000018ff4a7819 */ /* 0x000fe4000001144a */
[----:B------:R-:W-:Y:S01]  /*7e80*/  ISETP.NE.AND P6, PT, R106, RZ, PT ;  /* 0x000000ff6a00720c */ /* 0x000fe20003fc5270 */
[C---:B--2---:R-:W-:Y:S02]  /*7e90*/  IMAD R0, R70.reuse, R4, RZ ;  /* 0x0000000446007224 */ /* 0x044fe400078e02ff */
[C---:B------:R-:W-:Y:S02]  /*7ea0*/  IMAD R2, R70.reuse, R5, RZ ;  /* 0x0000000546027224 */ /* 0x040fe400078e02ff */
[----:B------:R-:W-:Y:S02]  /*7eb0*/  IMAD R3, R70, R6, RZ ;  /* 0x0000000646037224 */ /* 0x000fe400078e02ff */
        /* <DEDUP_REMOVED lines=10> */
[----:B------:R-:W-:Y:S01]  /*7f60*/  IMAD R7, R73, R72, R7 ;  /* 0x0000004849077224 */ /* 0x000fe200078e0207 */
[----:B------:R-:W-:Y:S01]  /*7f70*/  PRMT R73, R82, 0x8880, RZ ;  /* 0x0000888052497816 */ /* 0x000fe200000000ff */
[----:B------:R-:W-:Y:S02]  /*7f80*/  IMAD R6, R70, R10, RZ ;  /* 0x0000000a46067224 */ /* 0x000fe400078e02ff */
[-C--:B------:R-:W-:Y:S01]  /*7f90*/  IMAD R4, R75, R72.reuse, R4 ;  /* 0x000000484b047224 */ /* 0x080fe200078e0204 */
[----:B------:R-:W-:Y:S01]  /*7fa0*/  SHF.L.U32 R75, R82, 0x8, RZ ;  /* 0x00000008524b7819 */ /* 0x000fe200000006ff */
[-C--:B------:R-:W-:Y:S01]  /*7fb0*/  IMAD R5, R74, R72.reuse, R5 ;  /* 0x000000484a057224 */ /* 0x080fe200078e0205 */
[----:B------:R-:W-:Y:S01]  /*7fc0*/  SHF.L.U32 R74, R82, 0x10, RZ ;  /* 0x00000010524a7819 */ /* 0x000fe200000006ff */
[----:B------:R-:W-:Y:S01]  /*7fd0*/  IMAD R6, R77, R72, R6 ;  /* 0x000000484d067224 */ /* 0x000fe200078e0206 */
[----:B------:R-:W-:Y:S01]  /*7fe0*/  I2IP.S8.S32.SAT R77, R7, R3, RZ ;  /* 0x00000003074d7239 */ /* 0x000fe200000014ff */
[C---:B------:R-:W-:Y:S01]  /*7ff0*/  IMAD R11, R70.reuse, R11, RZ ;  /* 0x0000000b460b7224 */ /* 0x040fe200078e02ff */
[----:B------:R-:W-:Y:S01]  /*8000*/  MOV R3, R73 ;  /* 0x0000004900037202 */ /* 0x000fe20000000f00 */
[----:B------:R-:W-:Y:S01]  /*8010*/  IMAD R8, R70, R12, RZ ;  /* 0x0000000c46087224 */ /* 0x000fe200078e02ff */
[----:B-1----:R-:W-:Y:S01]  /*8020*/  I2IP.S8.S32.SAT R88, R2, R0, R77 ;  /* 0x0000000002587239 */ /* 0x002fe2000000144d */
[----:B------:R-:W-:Y:S01]  /*8030*/  IMAD R9, R70, R13, RZ ;  /* 0x0000000d46097224 */ /* 0x000fe200078e02ff */
[----:B------:R-:W-:Y:S01]  /*8040*/  SHF.R.S32.HI R73, RZ, 0x18, R74 ;  /* 0x00000018ff497819 */ /* 0x000fe2000001144a */
[----:B------:R-:W-:Y:S01]  /*8050*/  IMAD R11, R76, R72, R11 ;  /* 0x000000484c0b7224 */ /* 0x000fe200078e020b */
[----:B------:R-:W-:Y:S01]  /*8060*/  SHF.R.S32.HI R75, RZ, 0x18, R75 ;  /* 0x00000018ff4b7819 */ /* 0x000fe2000001144b */
[C---:B------:R-:W-:Y:S01]  /*8070*/  IMAD R10, R70.reuse, R14, RZ ;  /* 0x0000000e460a7224 */ /* 0x040fe200078e02ff */
[----:B------:R-:W-:Y:S01]  /*8080*/  SHF.L.U32 R2, R83, 0x10, RZ ;  /* 0x0000001053027819 */ /* 0x000fe200000006ff */
[----:B------:R-:W-:Y:S01]  /*8090*/  IMAD R8, R3, R72, R8 ;  /* 0x0000004803087224 */ /* 0x000fe200078e0208 */
[----:B------:R-:W-:Y:S01]  /*80a0*/  I2IP.S8.S32.SAT R89, R11, R6, RZ ;  /* 0x000000060b597239 */ /* 0x000fe200000014ff */
[C---:B------:R-:W-:Y:S01]  /*80b0*/  IMAD R15, R70.reuse, R15, RZ ;  /* 0x0000000f460f7224 */ /* 0x040fe200078e02ff */
[----:B------:R-:W-:Y:S01]  /*80c0*/  PRMT R3, R83, 0x8880, RZ ;  /* 0x0000888053037816 */ /* 0x000fe200000000ff */
[----:B------:R-:W-:Y:S01]  /*80d0*/  IMAD R9, R73, R72, R9 ;  /* 0x0000004849097224 */ /* 0x000fe200078e0209 */
[----:B------:R-:W-:Y:S01]  /*80e0*/  I2IP.S8.S32.SAT R89, R5, R4, R89 ;  /* 0x0000000405597239 */ /* 0x000fe20000001459 */
[C---:B------:R-:W-:Y:S01]  /*80f0*/  IMAD R12, R70.reuse, R16, RZ ;  /* 0x00000010460c7224 */ /* 0x040fe200078e02ff */
[----:B------:R-:W-:Y:S01]  /*8100*/  SHF.R.S32.HI R2, RZ, 0x18, R2 ;  /* 0x00000018ff027819 */ /* 0x000fe20000011402 */
[----:B------:R-:W-:Y:S01]  /*8110*/  IMAD R10, R75, R72, R10 ;  /* 0x000000484b0a7224 */ /* 0x000fe200078e020a */
[----:B------:R-:W-:Y:S01]  /*8120*/  SHF.R.S32.HI R0, RZ, 0x18, R82 ;  /* 0x00000018ff007819 */ /* 0x000fe20000011452 */
[C---:B------:R-:W-:Y:S01]  /*8130*/  IMAD R13, R70.reuse, R17, RZ ;  /* 0x00000011460d7224 */ /* 0x040fe200078e02ff */
[----:B------:R-:W-:Y:S01]  /*8140*/  SHF.R.S32.HI R74, RZ, 0x18, R83 ;  /* 0x00000018ff4a7819 */ /* 0x000fe20000011453 */
[----:B------:R-:W-:Y:S01]  /*8150*/  IMAD R14, R70, R18, RZ ;  /* 0x00000012460e7224 */ /* 0x000fe200078e02ff */
[----:B------:R-:W-:Y:S01]  /*8160*/  SHF.L.U32 R73, R83, 0x8, RZ ;  /* 0x0000000853497819 */ /* 0x000fe200000006ff */
[-C--:B------:R-:W-:Y:S01]  /*8170*/  IMAD R15, R0, R72.reuse, R15 ;  /* 0x00000048000f7224 */ /* 0x080fe200078e020f */
[C---:B------:R-:W-:Y:S01]  /*8180*/  SHF.L.U32 R0, R84.reuse, 0x10, RZ ;  /* 0x0000001054007819 */ /* 0x040fe200000006ff */
[-C--:B------:R-:W-:Y:S01]  /*8190*/  IMAD R12, R3, R72.reuse, R12 ;  /* 0x00000048030c7224 */ /* 0x080fe200078e020c */
[----:B------:R-:W-:Y:S01]  /*81a0*/  PRMT R3, R84, 0x8880, RZ ;  /* 0x0000888054037816 */ /* 0x000fe200000000ff */
[----:B------:R-:W-:Y:S01]  /*81b0*/  IMAD R13, R2, R72, R13 ;  /* 0x00000048020d7224 */ /* 0x000fe200078e020d */
[----:B------:R-:W-:Y:S01]  /*81c0*/  SHF.R.S32.HI R73, RZ, 0x18, R73 ;  /* 0x00000018ff497819 */ /* 0x000fe20000011449 */
[----:B------:R-:W-:Y:S01]  /*81d0*/  IMAD R19, R70, R19, RZ ;  /* 0x0000001346137224 */ /* 0x000fe200078e02ff */
[----:B------:R-:W-:Y:S01]  /*81e0*/  I2IP.S8.S32.SAT R90, R15, R10, RZ ;  /* 0x0000000a0f5a7239 */ /* 0x000fe200000014ff */
[----:B------:R-:W-:Y:S01]  /*81f0*/  IMAD.SHL.U32 R2, R84, 0x100, RZ ;  /* 0x0000010054027824 */ /* 0x000fe200078e00ff */
[----:B------:R-:W-:Y:S01]  /*8200*/  SHF.R.S32.HI R0, RZ, 0x18, R0 ;  /* 0x00000018ff007819 */ /* 0x000fe20000011400 */
[C---:B------:R-:W-:Y:S01]  /*8210*/  IMAD R16, R70.reuse, R20, RZ ;  /* 0x0000001446107224 */ /* 0x040fe200078e02ff */
[----:B------:R-:W-:Y:S01]  /*8220*/  I2IP.S8.S32.SAT R90, R9, R8, R90 ;  /* 0x00000008095a7239 */ /* 0x000fe2000000145a */
[-C--:B------:R-:W-:Y:S01]  /*8230*/  IMAD R14, R73, R72.reuse, R14 ;  /* 0x00000048490e7224 */ /* 0x080fe200078e020e */
[----:B------:R-:W-:Y:S01]  /*8240*/  SHF.R.S32.HI R73, RZ, 0x18, R2 ;  /* 0x00000018ff497819 */ /* 0x000fe20000011402 */
[----:B------:R-:W-:Y:S01]  /*8250*/  IMAD R17, R70, R21, RZ ;  /* 0x0000001546117224 */ /* 0x000fe200078e02ff */
[----:B------:R-:W-:Y:S01]  /*8260*/  SHF.L.U32 R2, R85, 0x8, RZ ;  /* 0x0000000855027819 */ /* 0x000fe200000006ff */
[----:B------:R-:W-:Y:S01]  /*8270*/  IMAD R19, R74, R72, R19 ;  /* 0x000000484a137224 */ /* 0x000fe200078e0213 */
[----:B------:R-:W-:Y:S01]  /*8280*/  SHF.R.S32.HI R74, RZ, 0x18, R94 ;  /* 0x00000018ff4a7819 */ /* 0x000fe2000001145e */
[----:B------:R-:W-:Y:S01]  /*8290*/  IMAD R18, R70, R22, RZ ;  /* 0x0000001646127224 */ /* 0x000fe200078e02ff */
[----:B------:R-:W-:Y:S01]  /*82a0*/  SHF.L.U32 R75, R98, 0x8, RZ ;  /* 0x00000008624b7819 */ /* 0x000fe200000006ff */
[----:B------:R-:W-:Y:S01]  /*82b0*/  IMAD R16, R3, R72, R16 ;  /* 0x0000004803107224 */ /* 0x000fe200078e0210 */
[----:B------:R-:W-:Y:S01]  /*82c0*/  I2IP.S8.S32.SAT R91, R19, R14, RZ ;  /* 0x0000000e135b7239 */ /* 0x000fe200000014ff */
[----:B------:R-:W-:Y:S01]  /*82d0*/  IMAD R17, R0, R72, R17 ;  /* 0x0000004800117224 */ /* 0x000fe200078e0211 */
[----:B------:R-:W-:Y:S01]  /*82e0*/  SHF.R.S32.HI R0, RZ, 0x18, R84 ;  /* 0x00000018ff007819 */ /* 0x000fe20000011454 */
[C---:B------:R-:W-:Y:S01]  /*82f0*/  IMAD R23, R70.reuse, R23, RZ ;  /* 0x0000001746177224 */ /* 0x040fe200078e02ff */
[----:B------:R-:W-:Y:S01]  /*8300*/  I2IP.S8.S32.SAT R91, R13, R12, R91 ;  /* 0x0000000c0d5b7239 */ /* 0x000fe2000000145b */
[----:B------:R-:W-:Y:S01]  /*8310*/  IMAD R18, R73, R72, R18 ;  /* 0x0000004849127224 */ /* 0x000fe200078e0212 */
[C---:B------:R-:W-:Y:S01]  /*8320*/  SHF.L.U32 R73, R85.reuse, 0x10, RZ ;  /* 0x0000001055497819 */ /* 0x040fe200000006ff */
[----:B------:R-:W-:Y:S01]  /*8330*/  IMAD R20, R70, R24, RZ ;  /* 0x0000001846147224 */ /* 0x000fe200078e02ff */
[----:B------:R-:W-:Y:S01]  /*8340*/  PRMT R3, R85, 0x8880, RZ ;  /* 0x0000888055037816 */ /* 0x000fe200000000ff */
[----:B------:R-:W-:Y:S01]  /*8350*/  IMAD R23, R0, R72, R23 ;  /* 0x0000004800177224 */ /* 0x000fe200078e0217 */
[----:B------:R-:W-:Y:S01]  /*8360*/  SHF.R.S32.HI R0, RZ, 0x18, R73 ;  /* 0x00000018ff007819 */ /* 0x000fe20000011449 */
[C---:B------:R-:W-:Y:S01]  /*8370*/  IMAD R21, R70.reuse, R25, RZ ;  /* 0x0000001946157224 */ /* 0x040fe200078e02ff */
[----:B------:R-:W-:Y:S01]  /*8380*/  SHF.R.S32.HI R73, RZ, 0x18, R2 ;  /* 0x00000018ff497819 */ /* 0x000fe20000011402 */
[C---:B------:R-:W-:Y:S01]  /*8390*/  IMAD R22, R70.reuse, R26, RZ ;  /* 0x0000001a46167224 */ /* 0x040fe200078e02ff */
[----:B------:R1:W-:Y:S01]  /*83a0*/  STS.128 [R135+UR44+0xa200], R88 ;  /* 0x00a2005887007988 */ /* 0x0003e20008000c2c */
[----:B------:R-:W-:Y:S01]  /*83b0*/  IMAD R20, R3, R72, R20 ;  /* 0x0000004803147224 */ /* 0x000fe200078e0214 */
[----:B------:R-:W-:Y:S01]  /*83c0*/  SHF.R.S32.HI R2, RZ, 0x18, R85 ;  /* 0x00000018ff027819 */ /* 0x000fe20000011455 */
[----:B------:R-:W-:Y:S01]  /*83d0*/  IMAD R27, R70, R27, RZ ;  /* 0x0000001b461b7224 */ /* 0x000fe200078e02ff */
[----:B------:R-:W-:Y:S01]  /*83e0*/  I2IP.S8.S32.SAT R100, R23, R18, RZ ;  /* 0x0000001217647239 */ /* 0x000fe200000014ff */
[-C--:B------:R-:W-:Y:S01]  /*83f0*/  IMAD R21, R0, R72.reuse, R21 ;  /* 0x0000004800157224 */ /* 0x080fe200078e0215 */
[C---:B------:R-:W-:Y:S01]  /*8400*/  PRMT R3, R86.reuse, 0x8880, RZ ;  /* 0x0000888056037816 */ /* 0x040fe200000000ff */
[-C--:B------:R-:W-:Y:S01]  /*8410*/  IMAD R22, R73, R72.reuse, R22 ;  /* 0x0000004849167224 */ /* 0x080fe200078e0216 */
[----:B------:R-:W-:Y:S01]  /*8420*/  SHF.L.U32 R0, R86, 0x10, RZ ;  /* 0x0000001056007819 */ /* 0x000fe200000006ff */
[----:B------:R-:W-:Y:S01]  /*8430*/  IMAD R27, R2, R72, R27 ;  /* 0x00000048021b7224 */ /* 0x000fe200078e021b */
[----:B------:R-:W-:Y:S01]  /*8440*/  SHF.L.U32 R2, R86, 0x8, RZ ;  /* 0x0000000856027819 */ /* 0x000fe200000006ff */
[C---:B------:R-:W-:Y:S01]  /*8450*/  IMAD R24, R70.reuse, R28, RZ ;  /* 0x0000001c46187224 */ /* 0x040fe200078e02ff */
[----:B------:R-:W-:Y:S01]  /*8460*/  SHF.R.S32.HI R0, RZ, 0x18, R0 ;  /* 0x00000018ff007819 */ /* 0x000fe20000011400 */
[C---:B------:R-:W-:Y:S01]  /*8470*/  IMAD R25, R70.reuse, R29, RZ ;  /* 0x0000001d46197224 */ /* 0x040fe200078e02ff */
        /* <DEDUP_REMOVED lines=10> */
[C---:B------:R-:W-:Y:S01]  /*8520*/  SHF.L.U32 R0, R87.reuse, 0x10, RZ ;  /* 0x0000001057007819 */ /* 0x040fe200000006ff */
        /* <DEDUP_REMOVED lines=13> */
[C---:B------:R-:W-:Y:S01]  /*8600*/  PRMT R3, R92.reuse, 0x8880, RZ ;  /* 0x000088805c037816 */ /* 0x040fe200000000ff */
[----:B------:R-:W-:Y:S01]  /*8610*/  IMAD R30, R73, R72, R30 ;  /* 0x00000048491e7224 */ /* 0x000fe200078e021e */
[----:B------:R-:W-:Y:S01]  /*8620*/  I2IP.S8.S32.SAT R102, R25, R24, R102 ;  /* 0x0000001819667239 */ /* 0x000fe20000001466 */
[----:B------:R-:W-:Y:S01]  /*8630*/  IMAD.U32 R0, R92, 0x10000, RZ ;  /* 0x000100005c007824 */ /* 0x000fe200078e00ff */
[----:B------:R-:W-:Y:S01]  /*8640*/  SHF.R.S32.HI R75, RZ, 0x18, R75 ;  /* 0x00000018ff4b7819 */ /* 0x000fe2000001144b */
[----:B------:R-:W-:Y:S01]  /*8650*/  IMAD R35, R2, R72, R35 ;  /* 0x0000004802237224 */ /* 0x000fe200078e0223 */
[----:B------:R-:W-:Y:S01]  /*8660*/  SHF.L.U32 R2, R92, 0x8, RZ ;  /* 0x000000085c027819 */ /* 0x000fe200000006ff */
[C---:B------:R-:W-:Y:S01]  /*8670*/  IMAD R32, R70.reuse, R36, RZ ;  /* 0x0000002446207224 */ /* 0x040fe200078e02ff */
[----:B------:R-:W-:Y:S01]  /*8680*/  SHF.R.S32.HI R0, RZ, 0x18, R0 ;  /* 0x00000018ff007819 */ /* 0x000fe20000011400 */
[C---:B------:R-:W-:Y:S01]  /*8690*/  IMAD R33, R70.reuse, R37, RZ ;  /* 0x0000002546217224 */ /* 0x040fe200078e02ff */
[----:B------:R-:W-:Y:S01]  /*86a0*/  SHF.R.S32.HI R73, RZ, 0x18, R2 ;  /* 0x00000018ff497819 */ /* 0x000fe20000011402 */
[----:B------:R-:W-:Y:S01]  /*86b0*/  IMAD R34, R70, R38, RZ ;  /* 0x0000002646227224 */ /* 0x000fe200078e02ff */
[----:B------:R-:W-:Y:S01]  /*86c0*/  I2IP.S8.S32.SAT R103, R35, R30, RZ ;  /* 0x0000001e23677239 */ /* 0x000fe200000014ff */
[-C--:B------:R-:W-:Y:S01]  /*86d0*/  IMAD R32, R3, R72.reuse, R32 ;  /* 0x0000004803207224 */ /* 0x080fe200078e0220 */
[----:B------:R-:W-:Y:S01]  /*86e0*/  PRMT R3, R93, 0x8880, RZ ;  /* 0x000088805d037816 */ /* 0x000fe200000000ff */
[----:B------:R-:W-:Y:S01]  /*86f0*/  IMAD R33, R0, R72, R33 ;  /* 0x0000004800217224 */ /* 0x000fe200078e0221 */
[----:B------:R-:W-:Y:S01]  /*8700*/  SHF.R.S32.HI R0, RZ, 0x18, R92 ;  /* 0x00000018ff007819 */ /* 0x000fe2000001145c */
[C---:B------:R-:W-:Y:S01]  /*8710*/  IMAD R39, R70.reuse, R39, RZ ;  /* 0x0000002746277224 */ /* 0x040fe200078e02ff */
[----:B------:R-:W-:Y:S01]  /*8720*/  I2IP.S8.S32.SAT R103, R29, R28, R103 ;  /* 0x0000001c1d677239 */ /* 0x000fe20000001467 */
[----:B------:R-:W-:Y:S01]  /*8730*/  IMAD R34, R73, R72, R34 ;  /* 0x0000004849227224 */ /* 0x000fe200078e0222 */
[C---:B------:R-:W-:Y:S01]  /*8740*/  SHF.L.U32 R73, R93.reuse, 0x10, RZ ;  /* 0x000000105d497819 */ /* 0x040fe200000006ff */
[----:B------:R-:W-:Y:S01]  /*8750*/  IMAD R36, R70, R40, RZ ;  /* 0x0000002846247224 */ /* 0x000fe200078e02ff */
[----:B------:R-:W-:Y:S01]  /*8760*/  SHF.L.U32 R2, R93, 0x8, RZ ;  /* 0x000000085d027819 */ /* 0x000fe200000006ff */
[----:B------:R-:W-:Y:S01]  /*8770*/  IMAD R39, R0, R72, R39 ;  /* 0x0000004800277224 */ /* 0x000fe200078e0227 */
        /* <DEDUP_REMOVED lines=8> */
[----:B------:R-:W-:Y:S01]  /*8800*/  SHF.L.U32 R2, R94, 0x10, RZ ;  /* 0x000000105e027819 */ /* 0x000fe200000006ff */
[----:B------:R-:W-:Y:S01]  /*8810*/  IMAD R43, R70, R43, RZ ;  /* 0x0000002b462b7224 */ /* 0x000fe200078e02ff */
[----:B------:R-:W-:Y:S01]  /*8820*/  SHF.R.S32.HI R0, RZ, 0x18, R93 ;  /* 0x00000018ff007819 */ /* 0x000fe2000001145d */
        /* <DEDUP_REMOVED lines=11> */
[----:B------:R-:W-:Y:S01]  /*88e0*/  SHF.L.U32 R0, R95, 0x10, RZ ;  /* 0x000000105f007819 */ /* 0x000fe200000006ff */
[----:B------:R-:W-:Y:S01]  /*88f0*/  IMAD R47, R70, R47, RZ ;  /* 0x0000002f462f7224 */ /* 0x000fe200078e02ff */
[----:B------:R-:W-:Y:S01]  /*8900*/  I2IP.S8.S32.SAT R109, R43, R38, RZ ;  /* 0x000000262b6d7239 */ /* 0x000fe200000014ff */
[----:B------:R-:W-:Y:S01]  /*8910*/  IMAD R41, R2, R72, R41 ;  /* 0x0000004802297224 */ /* 0x000fe200078e0229 */
[C---:B------:R-:W-:Y:S01]  /*8920*/  PRMT R3, R95.reuse, 0x8880, RZ ;  /* 0x000088805f037816 */ /* 0x040fe200000000ff */
[C---:B------:R-:W-:Y:S01]  /*8930*/  IMAD R44, R70.reuse, R48, RZ ;  /* 0x00000030462c7224 */ /* 0x040fe200078e02ff */
[----:B------:R-:W-:Y:S01]  /*8940*/  SHF.L.U32 R2, R95, 0x8, RZ ;  /* 0x000000085f027819 */ /* 0x000fe200000006ff */
[----:B------:R-:W-:Y:S01]  /*8950*/  IMAD R42, R73, R72, R42 ;  /* 0x00000048492a7224 */ /* 0x000fe200078e022a */
[----:B------:R-:W-:Y:S01]  /*8960*/  SHF.R.S32.HI R0, RZ, 0x18, R0 ;  /* 0x00000018ff007819 */ /* 0x000fe20000011400 */
[----:B------:R-:W-:Y:S01]  /*8970*/  IMAD R45, R70, R49, RZ ;  /* 0x00000031462d7224 */ /* 0x000fe200078e02ff */
[----:B------:R-:W-:Y:S01]  /*8980*/  I2IP.S8.S32.SAT R109, R37, R36, R109 ;  /* 0x00000024256d7239 */ /* 0x000fe2000000146d */
[----:B------:R-:W-:Y:S01]  /*8990*/  IMAD R47, R74, R72, R47 ;  /* 0x000000484a2f7224 */ /* 0x000fe200078e022f */
[----:B------:R-:W-:Y:S01]  /*89a0*/  SHF.R.S32.HI R73, RZ, 0x18, R2 ;  /* 0x00000018ff497819 */ /* 0x000fe20000011402 */
[C---:B------:R-:W-:Y:S01]  /*89b0*/  IMAD R46, R70.reuse, R50, RZ ;  /* 0x00000032462e7224 */ /* 0x040fe200078e02ff */
[----:B------:R-:W-:Y:S01]  /*89c0*/  SHF.R.S32.HI R2, RZ, 0x18, R95 ;  /* 0x00000018ff027819 */ /* 0x000fe2000001145f */
[----:B------:R-:W-:Y:S01]  /*89d0*/  IMAD R44, R3, R72, R44 ;  /* 0x00000048032c7224 */ /* 0x000fe200078e022c */
[----:B------:R-:W-:Y:S01]  /*89e0*/  I2IP.S8.S32.SAT R110, R47, R42, RZ ;  /* 0x0000002a2f6e7239 */ /* 0x000fe200000014ff */
[----:B------:R-:W-:Y:S01]  /*89f0*/  IMAD R51, R70, R51, RZ ;  /* 0x0000003346337224 */ /* 0x000fe200078e02ff */
[----:B------:R-:W-:Y:S01]  /*8a00*/  PRMT R3, R96, 0x8880, RZ ;  /* 0x0000888060037816 */ /* 0x000fe200000000ff */
[----:B------:R-:W-:Y:S01]  /*8a10*/  IMAD R45, R0, R72, R45 ;  /* 0x00000048002d7224 */ /* 0x000fe200078e022d */
[----:B------:R-:W-:Y:S01]  /*8a20*/  I2IP.S8.S32.SAT R110, R41, R40, R110 ;  /* 0x00000028296e7239 */ /* 0x000fe2000000146e */
[----:B------:R-:W-:Y:S01]  /*8a30*/  IMAD R48, R70, R52, RZ ;  /* 0x0000003446307224 */ /* 0x000fe200078e02ff */
[----:B------:R-:W-:Y:S01]  /*8a40*/  SHF.L.U32 R74, R97, 0x10, RZ ;  /* 0x00000010614a7819 */ /* 0x000fe200000006ff */
[-C--:B------:R-:W-:Y:S01]  /*8a50*/  IMAD R46, R73, R72.reuse, R46 ;  /* 0x00000048492e7224 */ /* 0x080fe200078e022e */
[----:B------:R-:W-:Y:S01]  /*8a60*/  PRMT R73, R97, 0x8880, RZ ;  /* 0x0000888061497816 */ /* 0x000fe200000000ff */
[-C--:B------:R-:W-:Y:S01]  /*8a70*/  IMAD R51, R2, R72.reuse, R51 ;  /* 0x0000004802337224 */ /* 0x080fe200078e0233 */
[----:B------:R-:W-:Y:S01]  /*8a80*/  SHF.R.S32.HI R74, RZ, 0x18, R74 ;  /* 0x00000018ff4a7819 */ /* 0x000fe2000001144a */
[C---:B------:R-:W-:Y:S01]  /*8a90*/  IMAD.U32 R0, R96.reuse, 0x10000, RZ ;  /* 0x0001000060007824 */ /* 0x040fe200078e00ff */
        /* <DEDUP_REMOVED lines=10> */
[----:B------:R-:W-:Y:S01]  /*8b40*/  SHF.R.S32.HI R0, RZ, 0x18, R97 ;  /* 0x00000018ff007819 */ /* 0x000fe20000011461 */
[----:B------:R-:W-:Y:S01]  /*8b50*/  IMAD R50, R3, R72, R50 ;  /* 0x0000004803327224 */ /* 0x000fe200078e0232 */
[----:B------:R-:W-:Y:S01]  /*8b60*/  SHF.L.U32 R3, R97, 0x8, RZ ;  /* 0x0000000861037819 */ /* 0x000fe200000006ff */
[C---:B------:R-:W-:Y:S01]  /*8b70*/  IMAD R52, R70.reuse, R56, RZ ;  /* 0x0000003846347224 */ /* 0x040fe200078e02ff */
[----:B------:R-:W-:Y:S01]  /*8b80*/  I2IP.S8.S32.SAT R111, R45, R44, R111 ;  /* 0x0000002c2d6f7239 */ /* 0x000fe2000000146f */
[----:B------:R-:W-:Y:S01]  /*8b90*/  IMAD R53, R70, R57, RZ ;  /* 0x0000003946357224 */ /* 0x000fe200078e02ff */
[----:B------:R-:W-:Y:S01]  /*8ba0*/  SHF.R.S32.HI R3, RZ, 0x18, R3 ;  /* 0x00000018ff037819 */ /* 0x000fe20000011403 */
[----:B------:R-:W-:Y:S01]  /*8bb0*/  IMAD R55, R2, R72, R55 ;  /* 0x0000004802377224 */ /* 0x000fe200078e0237 */
[----:B------:R-:W-:Y:S01]  /*8bc0*/  SHF.L.U32 R2, R98, 0x10, RZ ;  /* 0x0000001062027819 */ /* 0x000fe200000006ff */
[C---:B------:R-:W-:Y:S01]  /*8bd0*/  IMAD R54, R70.reuse, R58, RZ ;  /* 0x0000003a46367224 */ /* 0x040fe200078e02ff */
[----:B------:R1:W-:Y:S01]  /*8be0*/  STS.128 [R158+0xa200], R108 ;  /* 0x00a2006c9e007388 */ /* 0x0003e20000000c00 */
[----:B------:R-:W-:Y:S01]  /*8bf0*/  IMAD R52, R73, R72, R52 ;  /* 0x0000004849347224 */ /* 0x000fe200078e0234 */
[----:B------:R-:W-:Y:S01]  /*8c00*/  I2IP.S8.S32.SAT R112, R55, R50, RZ ;  /* 0x0000003237707239 */ /* 0x000fe200000014ff */
[----:B------:R-:W-:Y:S01]  /*8c10*/  IMAD R59, R70, R59, RZ ;  /* 0x0000003b463b7224 */ /* 0x000fe200078e02ff */
[----:B------:R-:W-:Y:S01]  /*8c20*/  PRMT R73, R98, 0x8880, RZ ;  /* 0x0000888062497816 */ /* 0x000fe200000000ff */
[----:B------:R-:W-:Y:S01]  /*8c30*/  IMAD R53, R74, R72, R53 ;  /* 0x000000484a357224 */ /* 0x000fe200078e0235 */
[----:B------:R-:W-:Y:S01]  /*8c40*/  I2IP.S8.S32.SAT R112, R49, R48, R112 ;  /* 0x0000003031707239 */ /* 0x000fe20000001470 */
[C---:B------:R-:W-:Y:S01]  /*8c50*/  IMAD R56, R70.reuse, R60, RZ ;  /* 0x0000003c46387224 */ /* 0x040fe200078e02ff */
[----:B------:R-:W-:Y:S01]  /*8c60*/  SHF.R.S32.HI R2, RZ, 0x18, R2 ;  /* 0x00000018ff027819 */ /* 0x000fe20000011402 */
[-C--:B------:R-:W-:Y:S01]  /*8c70*/  IMAD R54, R3, R72.reuse, R54 ;  /* 0x0000004803367224 */ /* 0x080fe200078e0236 */
[----:B------:R-:W-:Y:S01]  /*8c80*/  PRMT R3, R99, 0x8880, RZ ;  /* 0x0000888063037816 */ /* 0x000fe200000000ff */
[----:B------:R-:W-:Y:S01]  /*8c90*/  IMAD R57, R70, R61, RZ ;  /* 0x0000003d46397224 */ /* 0x000fe200078e02ff */
[----:B------:R-:W-:Y:S01]  /*8ca0*/  SHF.R.S32.HI R74, RZ, 0x18, R99 ;  /* 0x00000018ff4a7819 */ /* 0x000fe20000011463 */
[-C--:B------:R-:W-:Y:S01]  /*8cb0*/  IMAD R59, R0, R72.reuse, R59 ;  /* 0x00000048003b7224 */ /* 0x080fe200078e023b */
[----:B------:R-:W-:Y:S01]  /*8cc0*/  SHF.R.S32.HI R0, RZ, 0x18, R98 ;  /* 0x00000018ff007819 */ /* 0x000fe20000011462 */
[----:B------:R-:W-:Y:S01]  /*8cd0*/  IMAD R56, R73, R72, R56 ;  /* 0x0000004849387224 */ /* 0x000fe200078e0238 */
[----:B------:R-:W-:Y:S01]  /*8ce0*/  SHF.L.U32 R73, R99, 0x8, RZ ;  /* 0x0000000863497819 */ /* 0x000fe200000006ff */
[----:B------:R-:W-:Y:S01]  /*8cf0*/  IMAD R58, R70, R62, RZ ;  /* 0x0000003e463a7224 */ /* 0x000fe200078e02ff */
[----:B------:R-:W-:Y:S01]  /*8d00*/  I2IP.S8.S32.SAT R113, R59, R54, RZ ;  /* 0x000000363b717239 */ /* 0x000fe200000014ff */
[----:B------:R-:W-:Y:S01]  /*8d10*/  IMAD R57, R2, R72, R57 ;  /* 0x0000004802397224 */ /* 0x000fe200078e0239 */
[----:B------:R-:W-:Y:S01]  /*8d20*/  SHF.L.U32 R2, R99, 0x10, RZ ;  /* 0x0000001063027819 */ /* 0x000fe200000006ff */
[C---:B------:R-:W-:Y:S01]  /*8d30*/  IMAD R63, R70.reuse, R63, RZ ;  /* 0x0000003f463f7224 */ /* 0x040fe200078e02ff */
[----:B------:R-:W-:Y:S01]  /*8d40*/  SHF.R.S32.HI R73, RZ, 0x18, R73 ;  /* 0x00000018ff497819 */ /* 0x000fe20000011449 */
[C---:B------:R-:W-:Y:S01]  /*8d50*/  IMAD R60, R70.reuse, R64, RZ ;  /* 0x00000040463c7224 */ /* 0x040fe200078e02ff */
[----:B------:R-:W-:Y:S01]  /*8d60*/  SHF.R.S32.HI R2, RZ, 0x18, R2 ;  /* 0x00000018ff027819 */ /* 0x000fe20000011402 */
[----:B------:R-:W-:Y:S01]  /*8d70*/  IMAD R58, R75, R72, R58 ;  /* 0x000000484b3a7224 */ /* 0x000fe200078e023a */
[----:B------:R-:W-:Y:S01]  /*8d80*/  I2IP.S8.S32.SAT R113, R53, R52, R113 ;  /* 0x0000003435717239 */ /* 0x000fe20000001471 */
[----:B------:R-:W-:Y:S02]  /*8d90*/  IMAD R61, R70, R65, RZ ;  /* 0x00000041463d7224 */ /* 0x000fe400078e02ff */
[-C--:B------:R-:W-:Y:S02]  /*8da0*/  IMAD R63, R0, R72.reuse, R63 ;  /* 0x00000048003f7224 */ /* 0x080fe400078e023f */
[----:B------:R-:W-:Y:S01]  /*8db0*/  IMAD R60, R3, R72, R60 ;  /* 0x00000048033c7224 */ /* 0x000fe200078e023c */
[----:B------:R-:W-:Y:S01]  /*8dc0*/  @P6 SHF.L.U32 R3, R147, 0x1f, RZ ;  /* 0x0000001f93036819 */ /* 0x000fe200000006ff */
        /* <DEDUP_REMOVED lines=8> */
[----:B------:R-:W-:Y:S02]  /*8e50*/  I2IP.S8.S32.SAT R115, R61, R60, R0 ;  /* 0x0000003c3d737239 */ /* 0x000fe40000001400 */
[----:B------:R-:W-:Y:S03]  /*8e60*/  LEA R0, R148, UR44, 0x3 ;  /* 0x0000002c94007c11 */ /* 0x000fe6000f8e18ff */
        /* <DEDUP_REMOVED lines=9> */
[----:B------:R-:W-:Y:S02]  /*8f00*/  UIADD3 UR4, UP0, UPT, UR62, 0x680, URZ ;  /* 0x000006803e047890 */ /* 0x000fe4000ff1e0ff */
[----:B------:R-:W-:Y:S02]  /*8f10*/  UIADD3 UR9, UPT, UPT, UR49, 0x40, URZ ;  /* 0x0000004031097890 */ /* 0x000fe4000fffe0ff */
[----:B------:R-:W-:Y:S02]  /*8f20*/  UIADD3 UR8, UPT, UPT, UR44, 0xa200, URZ ;  /* 0x0000a2002c087890 */ /* 0x000fe4000fffe0ff */
[----:B------:R-:W-:Y:S01]  /*8f30*/  UIADD3.X UR5, UPT, UPT, URZ, UR63, URZ, UP0, !UPT ;  /* 0x0000003fff057290 */ /* 0x000fe200087fe4ff */
[----:B------:R-:W-:Y:S01]  /*8f40*/  UMOV UR10, UR50 ;  /* 0x00000032000a7c82 */ /* 0x000fe20008000000 */
[----:B------:R-:W-:Y:S07]  /*8f50*/  UMOV UR11, UR36 ;  /* 0x00000024000b7c82 */ /* 0x000fee0008000000 */
[----:B------:R2:W-:Y:S01]  /*8f60*/  UTMASTG.3D [UR8], [UR4] ;  /* 0x00000008040073b5 */ /* 0x0005e20008010000 */
[----:B------:R0:W-:Y:S01]  /*8f70*/  UTMACMDFLUSH ;  /* 0x00000000000079b7 */ /* 0x0001e20000000000 */
[----:B--2---:R-:W-:Y:S04]  /*8f80*/  DEPBAR.LE SB0, 0x1 ;  /* 0x000080400000791a */ /* 0x004fe80000000000 */
.L_x_124:
[----:B------:R-:W-:Y:S05]  /*8f90*/  BSYNC.RECONVERGENT B0 ;  /* 0x0000000000007941 */ /* 0x000fea0003800200 */
.L_x_123:
        /* <DEDUP_REMOVED lines=16> */
.L_x_128:
[----:B------:R-:W-:Y:S05]  /*90a0*/  BSYNC B0 ;  /* 0x0000000000007941 */ /* 0x000fea0003800000 */
.L_x_127:
        /* <DEDUP_REMOVED lines=20> */
.L_x_126:
[----:B------:R-:W-:Y:S05]  /*91f0*/  BSYNC B1 ;  /* 0x0000000000017941 */ /* 0x000fea0003800000 */
.L_x_125:
        /* <DEDUP_REMOVED lines=21> */
.L_x_130:
        /* <DEDUP_REMOVED lines=8> */
[----:B------:R-:W-:Y:S01]  /*93d0*/  ISETP.NE.AND P0, PT, R155, RZ, PT ;  /* 0x000000ff9b00720c */ /* 0x000fe20003f05270 */
[----:B------:R-:W2:Y:S01]  /*93e0*/  LDTM.x64 R4, tmem[UR4+0x80] ;  /* 0x00008004000479ee */ /* 0x000ea20008340000 */
[----:B------:R-:W-:Y:S01]  /*93f0*/  ISETP.NE.AND P6, PT, R106, RZ, PT ;  /* 0x000000ff6a00720c */ /* 0x000fe20003fc5270 */
[C---:B--2---:R-:W-:Y:S02]  /*9400*/  IMAD R0, R70.reuse, R4, RZ ;  /* 0x0000000446007224 */ /* 0x044fe400078e02ff */
[C---:B------:R-:W-:Y:S02]  /*9410*/  IMAD R3, R70.reuse, R6, RZ ;  /* 0x0000000646037224 */ /* 0x040fe400078e02ff */
[C---:B------:R-:W-:Y:S02]  /*9420*/  IMAD R4, R70.reuse, R8, RZ ;  /* 0x0000000846047224 */ /* 0x040fe400078e02ff */
[C---:B------:R-:W-:Y:S02]  /*9430*/  IMAD R6, R70.reuse, R10, RZ ;  /* 0x0000000a46067224 */ /* 0x040fe400078e02ff */
[C---:B------:R-:W-:Y:S02]  /*9440*/  IMAD R2, R70.reuse, R5, RZ ;  /* 0x0000000546027224 */ /* 0x040fe400078e02ff */
[C---:B------:R-:W-:Y:S02]  /*9450*/  IMAD R8, R70.reuse, R12, RZ ;  /* 0x0000000c46087224 */ /* 0x040fe400078e02ff */
[C---:B------:R-:W-:Y:S02]  /*9460*/  IMAD R10, R70.reuse, R14, RZ ;  /* 0x0000000e460a7224 */ /* 0x040fe400078e02ff */
[C---:B------:R-:W-:Y:S02]  /*9470*/  IMAD R5, R70.reuse, R9, RZ ;  /* 0x0000000946057224 */ /* 0x040fe400078e02ff */
[----:B------:R-:W-:Y:S01]  /*9480*/  IMAD R0, R73, R72, R0 ;  /* 0x0000004849007224 */ /* 0x000fe200078e0200 */
[----:B------:R-:W-:Y:S01]  /*9490*/  SHF.L.U32 R73, R81, 0x8, RZ ;  /* 0x0000000851497819 */ /* 0x000fe200000006ff */
[C---:B------:R-:W-:Y:S02]  /*94a0*/  IMAD R12, R70.reuse, R16, RZ ;  /* 0x00000010460c7224 */ /* 0x040fe400078e02ff */
[C---:B------:R-:W-:Y:S01]  /*94b0*/  IMAD R14, R70.reuse, R18, RZ ;  /* 0x00000012460e7224 */ /* 0x040fe200078e02ff */
[----:B------:R-:W-:Y:S01]  /*94c0*/  SHF.R.S32.HI R73, RZ, 0x18, R73 ;  /* 0x00000018ff497819 */ /* 0x000fe20000011449 */
[C---:B------:R-:W-:Y:S02]  /*94d0*/  IMAD R9, R70.reuse, R13, RZ ;  /* 0x0000000d46097224 */ /* 0x040fe400078e02ff */
[C---:B------:R-:W-:Y:S02]  /*94e0*/  IMAD R16, R70.reuse, R20, RZ ;  /* 0x0000001446107224 */ /* 0x040fe400078e02ff */
[C---:B------:R-:W-:Y:S02]  /*94f0*/  IMAD R18, R70.reuse, R22, RZ ;  /* 0x0000001646127224 */ /* 0x040fe400078e02ff */
[C---:B------:R-:W-:Y:S02]  /*9500*/  IMAD R13, R70.reuse, R17, RZ ;  /* 0x00000011460d7224 */ /* 0x040fe400078e02ff */
[C---:B------:R-:W-:Y:S02]  /*9510*/  IMAD R20, R70.reuse, R24, RZ ;  /* 0x0000001846147224 */ /* 0x040fe400078e02ff */
[C---:B------:R-:W-:Y:S02]  /*9520*/  IMAD R22, R70.reuse, R26, RZ ;  /* 0x0000001a46167224 */ /* 0x040fe400078e02ff */
[----:B------:R-:W-:Y:S02]  /*9530*/  IMAD R2, R75, R72, R2 ;  /* 0x000000484b027224 */ /* 0x000fe400078e0202 */
[C---:B------:R-:W-:Y:S02]  /*9540*/  IMAD R17, R70.reuse, R21, RZ ;  /* 0x0000001546117224 */ /* 0x040fe400078e02ff */
        /* <DEDUP_REMOVED lines=18> */
[C---:B------:R-:W-:Y:S01]  /*9670*/  IMAD R60, R70.reuse, R64, RZ ;  /* 0x00000040463c7224 */ /* 0x040fe200078e02ff */
[----:B------:R-:W-:Y:S01]  /*9680*/  SHF.R.S32.HI R64, RZ, 0x18, R80 ;  /* 0x00000018ff407819 */ /* 0x000fe20000011450 */
[C---:B------:R-:W-:Y:S02]  /*9690*/  IMAD R26, R70.reuse, R30, RZ ;  /* 0x0000001e461a7224 */ /* 0x040fe400078e02ff */
[C---:B------:R-:W-:Y:S02]  /*96a0*/  IMAD R30, R70.reuse, R34, RZ ;  /* 0x00000022461e7224 */ /* 0x040fe400078e02ff */
[C---:B------:R-:W-:Y:S02]  /*96b0*/  IMAD R57, R70.reuse, R61, RZ ;  /* 0x0000003d46397224 */ /* 0x040fe400078e02ff */
[C---:B------:R-:W-:Y:S01]  /*96c0*/  IMAD R61, R70.reuse, R65, RZ ;  /* 0x00000041463d7224 */ /* 0x040fe200078e02ff */
[C---:B------:R-:W-:Y:S01]  /*96d0*/  PRMT R65, R81.reuse, 0x8880, RZ ;  /* 0x0000888051417816 */ /* 0x040fe200000000ff */
[C---:B------:R-:W-:Y:S02]  /*96e0*/  IMAD R34, R70.reuse, R38, RZ ;  /* 0x0000002646227224 */ /* 0x040fe400078e02ff */
[----:B------:R-:W-:Y:S02]  /*96f0*/  IMAD R38, R70, R42, RZ ;  /* 0x0000002a46267224 */ /* 0x000fe400078e02ff */
[----:B------:R-:W-:Y:S01]  /*9700*/  IMAD R3, R74, R72, R3 ;  /* 0x000000484a037224 */ /* 0x000fe200078e0203 */
[----:B------:R-:W-:Y:S01]  /*9710*/  SHF.R.S32.HI R74, RZ, 0x18, R81 ;  /* 0x00000018ff4a7819 */ /* 0x000fe20000011451 */
[C---:B------:R-:W-:Y:S02]  /*9720*/  IMAD R42, R70.reuse, R46, RZ ;  /* 0x0000002e462a7224 */ /* 0x040fe400078e02ff */
[C---:B------:R-:W-:Y:S02]  /*9730*/  IMAD R46, R70.reuse, R50, RZ ;  /* 0x00000032462e7224 */ /* 0x040fe400078e02ff */
[C---:B------:R-:W-:Y:S02]  /*9740*/  IMAD R51, R70.reuse, R51, RZ ;  /* 0x0000003346337224 */ /* 0x040fe400078e02ff */
[C---:B------:R-:W-:Y:S02]  /*9750*/  IMAD R50, R70.reuse, R54, RZ ;  /* 0x0000003646327224 */ /* 0x040fe400078e02ff */
[C---:B------:R-:W-:Y:S02]  /*9760*/  IMAD R54, R70.reuse, R58, RZ ;  /* 0x0000003a46367224 */ /* 0x040fe400078e02ff */
[C---:B------:R-:W-:Y:S02]  /*9770*/  IMAD R58, R70.reuse, R62, RZ ;  /* 0x0000003e463a7224 */ /* 0x040fe400078e02ff */
[C---:B------:R-:W-:Y:S01]  /*9780*/  IMAD R62, R70.reuse, R66, RZ ;  /* 0x00000042463e7224 */ /* 0x040fe200078e02ff */
[----:B------:R-:W-:Y:S01]  /*9790*/  SHF.L.U32 R66, R81, 0x10, RZ ;  /* 0x0000001051427819 */ /* 0x000fe200000006ff */
[C---:B------:R-:W-:Y:S02]  /*97a0*/  IMAD R7, R70.reuse, R7, RZ ;  /* 0x0000000746077224 */ /* 0x040fe400078e02ff */
[----:B------:R-:W-:Y:S01]  /*97b0*/  IMAD R11, R70, R11, RZ ;  /* 0x0000000b460b7224 */ /* 0x000fe200078e02ff */
[----:B------:R-:W-:Y:S01]  /*97c0*/  SHF.R.S32.HI R66, RZ, 0x18, R66 ;  /* 0x00000018ff427819 */ /* 0x000fe20000011442 */
[-C--:B------:R-:W-:Y:S01]  /*97d0*/  IMAD R7, R64, R72.reuse, R7 ;  /* 0x0000004840077224 */ /* 0x080fe200078e0207 */
[C---:B------:R-:W-:Y:S01]  /*97e0*/  PRMT R64, R82.reuse, 0x8880, RZ ;  /* 0x0000888052407816 */ /* 0x040fe200000000ff */
[-C--:B------:R-:W-:Y:S01]  /*97f0*/  IMAD R4, R65, R72.reuse, R4 ;  /* 0x0000004841047224 */ /* 0x080fe200078e0204 */
[----:B------:R-:W-:Y:S01]  /*9800*/  SHF.L.U32 R65, R82, 0x10, RZ ;  /* 0x0000001052417819 */ /* 0x000fe200000006ff */
[-C--:B------:R-:W-:Y:S02]  /*9810*/  IMAD R5, R66, R72.reuse, R5 ;  /* 0x0000004842057224 */ /* 0x080fe400078e0205 */
[-C--:B------:R-:W-:Y:S01]  /*9820*/  IMAD R6, R73, R72.reuse, R6 ;  /* 0x0000004849067224 */ /* 0x080fe200078e0206 */
[----:B------:R-:W-:Y:S01]  /*9830*/  I2IP.S8.S32.SAT R73, R7, R3, RZ ;  /* 0x0000000307497239 */ /* 0x000fe200000014ff */
[----:B------:R-:W-:Y:S01]  /*9840*/  IMAD R11, R74, R72, R11 ;  /* 0x000000484a0b7224 */ /* 0x000fe200078e020b */
[----:B------:R-:W-:Y:S01]  /*9850*/  SHF.L.U32 R7, R82, 0x8, RZ ;  /* 0x0000000852077819 */ /* 0x000fe200000006ff */
[C---:B------:R-:W-:Y:S01]  /*9860*/  IMAD R15, R70.reuse, R15, RZ ;  /* 0x0000000f460f7224 */ /* 0x040fe200078e02ff */
[----:B------:R-:W-:Y:S01]  /*9870*/  MOV R3, R64 ;  /* 0x0000004000037202 */ /* 0x000fe20000000f00 */
[C---:B------:R-:W-:Y:S01]  /*9880*/  IMAD R19, R70.reuse, R19, RZ ;  /* 0x0000001346137224 */ /* 0x040fe200078e02ff */
[----:B------:R-:W-:Y:S01]  /*9890*/  I2IP.S8.S32.SAT R11, R11, R6, RZ ;  /* 0x000000060b0b7239 */ /* 0x000fe200000014ff */
[C---:B------:R-:W-:Y:S01]  /*98a0*/  IMAD R23, R70.reuse, R23, RZ ;  /* 0x0000001746177224 */ /* 0x040fe200078e02ff */
[----:B------:R-:W-:Y:S01]  /*98b0*/  SHF.R.S32.HI R6, RZ, 0x18, R65 ;  /* 0x00000018ff067819 */ /* 0x000fe20000011441 */
[----:B------:R-:W-:Y:S01]  /*98c0*/  IMAD R8, R3, R72, R8 ;  /* 0x0000004803087224 */ /* 0x000fe200078e0208 */
[----:B------:R-:W-:Y:S01]  /*98d0*/  SHF.R.S32.HI R7, RZ, 0x18, R7 ;  /* 0x00000018ff077819 */ /* 0x000fe20000011407 */
[----:B------:R-:W-:Y:S01]  /*98e0*/  IMAD R27, R70, R27, RZ ;  /* 0x0000001b461b7224 */ /* 0x000fe200078e02ff */
[----:B-1----:R-:W-:Y:S01]  /*98f0*/  I2IP.S8.S32.SAT R88, R2, R0, R73 ;  /* 0x0000000002587239 */ /* 0x002fe20000001449 */
[-C--:B------:R-:W-:Y:S01]  /*9900*/  IMAD R9, R6, R72.reuse, R9 ;  /* 0x0000004806097224 */ /* 0x080fe200078e0209 */
[----:B------:R-:W-:Y:S01]  /*9910*/  SHF.L.U32 R2, R83, 0x10, RZ ;  /* 0x0000001053027819 */ /* 0x000fe200000006ff */
[----:B------:R-:W-:Y:S01]  /*9920*/  IMAD R10, R7, R72, R10 ;  /* 0x00000048070a7224 */ /* 0x000fe200078e020a */
[----:B------:R-:W-:Y:S01]  /*9930*/  SHF.R.S32.HI R0, RZ, 0x18, R82 ;  /* 0x00000018ff007819 */ /* 0x000fe20000011452 */
[C---:B------:R-:W-:Y:S01]  /*9940*/  IMAD R31, R70.reuse, R31, RZ ;  /* 0x0000001f461f7224 */ /* 0x040fe200078e02ff */
[----:B------:R-:W-:Y:S01]  /*9950*/  I2IP.S8.S32.SAT R89, R5, R4, R11 ;  /* 0x0000000405597239 */ /* 0x000fe2000000140b */
[----:B------:R-:W-:Y:S01]  /*9960*/  IMAD R35, R70, R35, RZ ;  /* 0x0000002346237224 */ /* 0x000fe200078e02ff */
[C---:B------:R-:W-:Y:S01]  /*9970*/  PRMT R3, R83.reuse, 0x8880, RZ ;  /* 0x0000888053037816 */ /* 0x040fe200000000ff */
[-C--:B------:R-:W-:Y:S01]  /*9980*/  IMAD R15, R0, R72.reuse, R15 ;  /* 0x00000048000f7224 */ /* 0x080fe200078e020f */
[----:B------:R-:W-:Y:S01]  /*9990*/  SHF.L.U32 R5, R83, 0x8, RZ ;  /* 0x0000000853057819 */ /* 0x000fe200000006ff */
[C---:B------:R-:W-:Y:S01]  /*99a0*/  IMAD R39, R70.reuse, R39, RZ ;  /* 0x0000002746277224 */ /* 0x040fe200078e02ff */
[----:B------:R-:W-:Y:S01]  /*99b0*/  SHF.R.S32.HI R2, RZ, 0x18, R2 ;  /* 0x00000018ff027819 */ /* 0x000fe20000011402 */
[-C--:B------:R-:W-:Y:S01]  /*99c0*/  IMAD R12, R3, R72.reuse, R12 ;  /* 0x00000048030c7224 */ /* 0x080fe200078e020c */
[----:B------:R-:W-:Y:S01]  /*99d0*/  SHF.R.S32.HI R5, RZ, 0x18, R5 ;  /* 0x00000018ff057819 */ /* 0x000fe20000011405 */
[----:B------:R-:W-:Y:S01]  /*99e0*/  IMAD R43, R70, R43, RZ ;  /* 0x0000002b462b7224 */ /* 0x000fe200078e02ff */
[----:B------:R-:W-:Y:S01]  /*99f0*/  SHF.R.S32.HI R4, RZ, 0x18, R83 ;  /* 0x00000018ff047819 */ /* 0x000fe20000011453 */
[-C--:B------:R-:W-:Y:S01]  /*9a00*/  IMAD R13, R2, R72.reuse, R13 ;  /* 0x00000048020d7224 */ /* 0x080fe200078e020d */
[C---:B------:R-:W-:Y:S01]  /*9a10*/  SHF.L.U32 R0, R84.reuse, 0x10, RZ ;  /* 0x0000001054007819 */ /* 0x040fe200000006ff */
[-C--:B------:R-:W-:Y:S01]  /*9a20*/  IMAD R14, R5, R72.reuse, R14 ;  /* 0x00000048050e7224 */ /* 0x080fe200078e020e */
[C---:B------:R-:W-:Y:S01]  /*9a30*/  PRMT R3, R84.reuse, 0x8880, RZ ;  /* 0x0000888054037816 */ /* 0x040fe200000000ff */
[----:B------:R-:W-:Y:S01]  /*9a40*/  IMAD.SHL.U32 R2, R84, 0x100, RZ ;  /* 0x0000010054027824 */ /* 0x000fe200078e00ff */
[----:B------:R-:W-:Y:S01]  /*9a50*/  SHF.R.S32.HI R0, RZ, 0x18, R0 ;  /* 0x00000018ff007819 */ /* 0x000fe20000011400 */
[-C--:B------:R-:W-:Y:S01]  /*9a60*/  IMAD R19, R4, R72.reuse, R19 ;  /* 0x0000004804137224 */ /* 0x080fe200078e0213 */
[----:B------:R-:W-:Y:S01]  /*9a70*/  SHF.L.U32 R4, R85, 0x10, RZ ;  /* 0x0000001055047819 */ /* 0x000fe200000006ff */
[-C--:B------:R-:W-:Y:S01]  /*9a80*/  IMAD R16, R3, R72.reuse, R16 ;  /* 0x0000004803107224 */ /* 0x080fe200078e0210 */
[----:B------:R-:W-:Y:S01]  /*9a90*/  SHF.R.S32.HI R5, RZ, 0x18, R2 ;  /* 0x00000018ff057819 */ /* 0x000fe20000011402 */
[-C--:B------:R-:W-:Y:S01]  /*9aa0*/  IMAD R17, R0, R72.reuse, R17 ;  /* 0x0000004800117224 */ /* 0x080fe200078e0211 */
[----:B------:R-:W-:Y:S01]  /*9ab0*/  SHF.R.S32.HI R0, RZ, 0x18, R84 ;  /* 0x00000018ff007819 */ /* 0x000fe20000011454 */
[----:B------:R-:W-:Y:S01]  /*9ac0*/  IMAD R47, R70, R47, RZ ;  /* 0x0000002f462f7224 */ /* 0x000fe200078e02ff */
[----:B------:R-:W-:Y:S01]  /*9ad0*/  PRMT R3, R85, 0x8880, RZ ;  /* 0x0000888055037816 */ /* 0x000fe200000000ff */
[-C--:B------:R-:W-:Y:S01]  /*9ae0*/  IMAD R18, R5, R72.reuse, R18 ;  /* 0x0000004805127224 */ /* 0x080fe200078e0212 */
[----:B------:R-:W-:Y:S01]  /*9af0*/  SHF.L.U32 R2, R85, 0x8, RZ ;  /* 0x0000000855027819 */ /* 0x000fe200000006ff */
[-C--:B------:R-:W-:Y:S01]  /*9b00*/  IMAD R23, R0, R72.reuse, R23 ;  /* 0x0000004800177224 */ /* 0x080fe200078e0217 */
        /* <DEDUP_REMOVED lines=8> */
[----:B------:R-:W-:Y:S01]  /*9b90*/  PRMT R3, R86, 0x8880, RZ ;  /* 0x0000888056037816 */ /* 0x000fe200000000ff */
        /* <DEDUP_REMOVED lines=9> */
[----:B------:R-:W-:Y:S01]  /*9c30*/  SHF.L.U32 R0, R87, 0x10, RZ ;  /* 0x0000001057007819 */ /* 0x000fe200000006ff */
[-C--:B------:R-:W-:Y:S01]  /*9c40*/  IMAD R26, R5, R72.reuse, R26 ;  /* 0x00000048051a7224 */ /* 0x080fe200078e021a */
[C---:B------:R-:W-:Y:S01]  /*9c50*/  PRMT R3, R87.reuse, 0x8880, RZ ;  /* 0x0000888057037816 */ /* 0x040fe200000000ff */
[-C--:B------:R-:W-:Y:S01]  /*9c60*/  IMAD R31, R2, R72.reuse, R31 ;  /* 0x00000048021f7224 */ /* 0x080fe200078e021f */
[----:B------:R-:W-:Y:S01]  /*9c70*/  SHF.L.U32 R2, R87, 0x8, RZ ;  /* 0x0000000857027819 */ /* 0x000fe200000006ff */
[----:B------:R-:W-:Y:S01]  /*9c80*/  IMAD R67, R70, R67, RZ ;  /* 0x0000004346437224 */ /* 0x000fe200078e02ff */
[----:B------:R-:W-:Y:S01]  /*9c90*/  SHF.R.S32.HI R0, RZ, 0x18, R0 ;  /* 0x00000018ff007819 */ /* 0x000fe20000011400 */
[-C--:B------:R-:W-:Y:S01]  /*9ca0*/  IMAD R28, R3, R72.reuse, R28 ;  /* 0x00000048031c7224 */ /* 0x080fe200078e021c */
[----:B------:R-:W-:Y:S02]  /*9cb0*/  SHF.R.S32.HI R5, RZ, 0x18, R2 ;  /* 0x00000018ff057819 */ /* 0x000fe40000011402 */
[----:B------:R-:W-:Y:S01]  /*9cc0*/  SHF.R.S32.HI R2, RZ, 0x18, R87 ;  /* 0x00000018ff027819 */ /* 0x000fe20000011457 */
[-C--:B------:R-:W-:Y:S01]  /*9cd0*/  IMAD R29, R0, R72.reuse, R29 ;  /* 0x00000048001d7224 */ /* 0x080fe200078e021d */
[C---:B------:R-:W-:Y:S01]  /*9ce0*/  PRMT R3, R92.reuse, 0x8880, RZ ;  /* 0x000088805c037816 */ /* 0x040fe200000000ff */
[----:B------:R-:W-:Y:S01]  /*9cf0*/  IMAD.U32 R0, R92, 0x10000, RZ ;  /* 0x000100005c007824 */ /* 0x000fe200078e00ff */
[----:B------:R-:W-:Y:S01]  /*9d00*/  SHF.L.U32 R4, R93, 0x10, RZ ;  /* 0x000000105d047819 */ /* 0x000fe200000006ff */
[----:B------:R-:W-:Y:S01]  /*9d10*/  IMAD R30, R5, R72, R30 ;  /* 0x00000048051e7224 */ /* 0x000fe200078e021e */
[----:B------:R-:W-:Y:S01]  /*9d20*/  I2IP.S8.S32.SAT R10, R15, R10, RZ ;  /* 0x0000000a0f0a7239 */ /* 0x000fe200000014ff */
[-C--:B------:R-:W-:Y:S01]  /*9d30*/  IMAD R35, R2, R72.reuse, R35 ;  /* 0x0000004802237224 */ /* 0x080fe200078e0223 */
[----:B------:R-:W-:Y:S01]  /*9d40*/  SHF.L.U32 R2, R92, 0x8, RZ ;  /* 0x000000085c027819 */ /* 0x000fe200000006ff */
[-C--:B------:R-:W-:Y:S01]  /*9d50*/  IMAD R32, R3, R72.reuse, R32 ;  /* 0x0000004803207224 */ /* 0x080fe200078e0220 */
[----:B------:R-:W-:Y:S02]  /*9d60*/  SHF.R.S32.HI R0, RZ, 0x18, R0 ;  /* 0x00000018ff007819 */ /* 0x000fe40000011400 */
[----:B------:R-:W-:Y:S02]  /*9d70*/  SHF.R.S32.HI R5, RZ, 0x18, R2 ;  /* 0x00000018ff057819 */ /* 0x000fe40000011402 */
[----:B------:R-:W-:Y:S01]  /*9d80*/  PRMT R3, R93, 0x8880, RZ ;  /* 0x000088805d037816 */ /* 0x000fe200000000ff */
[-C--:B------:R-:W-:Y:S01]  /*9d90*/  IMAD R33, R0, R72.reuse, R33 ;  /* 0x0000004800217224 */ /* 0x080fe200078e0221 */
[----:B------:R-:W-:Y:S01]  /*9da0*/  SHF.R.S32.HI R0, RZ, 0x18, R92 ;  /* 0x00000018ff007819 */ /* 0x000fe2000001145c */
[----:B------:R-:W-:Y:S01]  /*9db0*/  IMAD R34, R5, R72, R34 ;  /* 0x0000004805227224 */ /* 0x000fe200078e0222 */
[----:B------:R-:W-:Y:S02]  /*9dc0*/  SHF.L.U32 R2, R93, 0x8, RZ ;  /* 0x000000085d027819 */ /* 0x000fe400000006ff */
[----:B------:R-:W-:Y:S01]  /*9dd0*/  I2IP.S8.S32.SAT R14, R19, R14, RZ ;  /* 0x0000000e130e7239 */ /* 0x000fe200000014ff */
[-C--:B------:R-:W-:Y:S01]  /*9de0*/  IMAD R39, R0, R72.reuse, R39 ;  /* 0x0000004800277224 */ /* 0x080fe200078e0227 */
[----:B------:R-:W-:Y:S01]  /*9df0*/  SHF.R.S32.HI R0, RZ, 0x18, R4 ;  /* 0x00000018ff007819 */ /* 0x000fe20000011404 */
[-C--:B------:R-:W-:Y:S01]  /*9e00*/  IMAD R36, R3, R72.reuse, R36 ;  /* 0x0000004803247224 */ /* 0x080fe200078e0224 */
[----:B------:R-:W-:Y:S02]  /*9e10*/  SHF.R.S32.HI R5, RZ, 0x18, R2 ;  /* 0x00000018ff057819 */ /* 0x000fe40000011402 */
[----:B------:R-:W-:Y:S01]  /*9e20*/  SHF.L.U32 R2, R94, 0x10, RZ ;  /* 0x000000105e027819 */ /* 0x000fe200000006ff */
[-C--:B------:R-:W-:Y:S01]  /*9e30*/  IMAD R37, R0, R72.reuse, R37 ;  /* 0x0000004800257224 */ /* 0x080fe200078e0225 */
[----:B------:R-:W-:Y:S01]  /*9e40*/  SHF.R.S32.HI R0, RZ, 0x18, R93 ;  /* 0x00000018ff007819 */ /* 0x000fe2000001145d */
[-C--:B------:R-:W-:Y:S01]  /*9e50*/  IMAD R38, R5, R72.reuse, R38 ;  /* 0x0000004805267224 */ /* 0x080fe200078e0226 */
[C---:B------:R-:W-:Y:S02]  /*9e60*/  PRMT R3, R94.reuse, 0x8880, RZ ;  /* 0x000088805e037816 */ /* 0x040fe400000000ff */
[----:B------:R-:W-:Y:S01]  /*9e70*/  SHF.L.U32 R5, R94, 0x8, RZ ;  /* 0x000000085e057819 */ /* 0x000fe200000006ff */
[-C--:B------:R-:W-:Y:S01]  /*9e80*/  IMAD R43, R0, R72.reuse, R43 ;  /* 0x00000048002b7224 */ /* 0x080fe200078e022b */
[----:B------:R-:W-:Y:S01]  /*9e90*/  SHF.R.S32.HI R2, RZ, 0x18, R2 ;  /* 0x00000018ff027819 */ /* 0x000fe20000011402 */
[-C--:B------:R-:W-:Y:S01]  /*9ea0*/  IMAD R40, R3, R72.reuse, R40 ;  /* 0x0000004803287224 */ /* 0x080fe200078e0228 */
[----:B------:R-:W-:Y:S02]  /*9eb0*/  SHF.R.S32.HI R5, RZ, 0x18, R5 ;  /* 0x00000018ff057819 */ /* 0x000fe40000011405 */
[----:B------:R-:W-:Y:S01]  /*9ec0*/  SHF.R.S32.HI R4, RZ, 0x18, R94 ;  /* 0x00000018ff047819 */ /* 0x000fe2000001145e */
[-C--:B------:R-:W-:Y:S01]  /*9ed0*/  IMAD R41, R2, R72.reuse, R41 ;  /* 0x0000004802297224 */ /* 0x080fe200078e0229 */
[----:B------:R-:W-:Y:S01]  /*9ee0*/  SHF.L.U32 R0, R95, 0x10, RZ ;  /* 0x000000105f007819 */ /* 0x000fe200000006ff */
[-C--:B------:R-:W-:Y:S01]  /*9ef0*/  IMAD R42, R5, R72.reuse, R42 ;  /* 0x00000048052a7224 */ /* 0x080fe200078e022a */
[C---:B------:R-:W-:Y:S01]  /*9f00*/  PRMT R3, R95.reuse, 0x8880, RZ ;  /* 0x000088805f037816 */ /* 0x040fe200000000ff */
[-C--:B------:R-:W-:Y:S01]  /*9f10*/  IMAD R47, R4, R72.reuse, R47 ;  /* 0x00000048042f7224 */ /* 0x080fe200078e022f */
[----:B------:R-:W-:Y:S02]  /*9f20*/  SHF.L.U32 R2, R95, 0x8, RZ ;  /* 0x000000085f027819 */ /* 0x000fe400000006ff */
[----:B------:R-:W-:Y:S01]  /*9f30*/  SHF.R.S32.HI R0, RZ, 0x18, R0 ;  /* 0x00000018ff007819 */ /* 0x000fe20000011400 */
[-C--:B------:R-:W-:Y:S01]  /*9f40*/  IMAD R44, R3, R72.reuse, R44 ;  /* 0x00000048032c7224 */ /* 0x080fe200078e022c */
[----:B------:R-:W-:Y:S02]  /*9f50*/  SHF.R.S32.HI R5, RZ, 0x18, R2 ;  /* 0x00000018ff057819 */ /* 0x000fe40000011402 */
[----:B------:R-:W-:Y:S01]  /*9f60*/  SHF.R.S32.HI R2, RZ, 0x18, R95 ;  /* 0x00000018ff027819 */ /* 0x000fe2000001145f */
[-C--:B------:R-:W-:Y:S01]  /*9f70*/  IMAD R45, R0, R72.reuse, R45 ;  /* 0x00000048002d7224 */ /* 0x080fe200078e022d */
[----:B------:R-:W-:Y:S01]  /*9f80*/  PRMT R3, R96, 0x8880, RZ ;  /* 0x0000888060037816 */ /* 0x000fe200000000ff */
[-C--:B------:R-:W-:Y:S01]  /*9f90*/  IMAD R46, R5, R72.reuse, R46 ;  /* 0x00000048052e7224 */ /* 0x080fe200078e022e */
[C---:B------:R-:W-:Y:S01]  /*9fa0*/  SHF.L.U32 R4, R97.reuse, 0x10, RZ ;  /* 0x0000001061047819 */ /* 0x040fe200000006ff */
[-C--:B------:R-:W-:Y:S01]  /*9fb0*/  IMAD R51, R2, R72.reuse, R51 ;  /* 0x0000004802337224 */ /* 0x080fe200078e0233 */
[----:B------:R-:W-:Y:S01]  /*9fc0*/  SHF.R.S32.HI R2, RZ, 0x18, R96 ;  /* 0x00000018ff027819 */ /* 0x000fe20000011460 */
[C---:B------:R-:W-:Y:S01]  /*9fd0*/  IMAD.U32 R0, R96.reuse, 0x10000, RZ ;  /* 0x0001000060007824 */ /* 0x040fe200078e00ff */
[----:B------:R-:W-:Y:S01]  /*9fe0*/  PRMT R5, R97, 0x8880, RZ ;  /* 0x0000888061057816 */ /* 0x000fe200000000ff */
[-C--:B------:R-:W-:Y:S01]  /*9ff0*/  IMAD R48, R3, R72.reuse, R48 ;  /* 0x0000004803307224 */ /* 0x080fe200078e0230 */
[----:B------:R-:W-:Y:S02]  /*a000*/  SHF.L.U32 R3, R96, 0x8, RZ ;  /* 0x0000000860037819 */ /* 0x000fe400000006ff */
[----:B------:R-:W-:Y:S02]  /*a010*/  SHF.R.S32.HI R0, RZ, 0x18, R0 ;  /* 0x00000018ff007819 */ /* 0x000fe40000011400 */
[----:B------:R-:W-:Y:S02]  /*a020*/  SHF.R.S32.HI R3, RZ, 0x18, R3 ;  /* 0x00000018ff037819 */ /* 0x000fe40000011403 */
[----:B------:R-:W-:Y:S01]  /*a030*/  SHF.R.S32.HI R4, RZ, 0x18, R4 ;  /* 0x00000018ff047819 */ /* 0x000fe20000011404 */
[-C--:B------:R-:W-:Y:S01]  /*a040*/  IMAD R49, R0, R72.reuse, R49 ;  /* 0x0000004800317224 */ /* 0x080fe200078e0231 */
[----:B------:R-:W-:Y:S01]  /*a050*/  SHF.R.S32.HI R0, RZ, 0x18, R97 ;  /* 0x00000018ff007819 */ /* 0x000fe20000011461 */
[-C--:B------:R-:W-:Y:S01]  /*a060*/  IMAD R50, R3, R72.reuse, R50 ;  /* 0x0000004803327224 */ /* 0x080fe200078e0232 */
[----:B------:R-:W-:Y:S01]  /*a070*/  SHF.L.U32 R3, R97, 0x8, RZ ;  /* 0x0000000861037819 */ /* 0x000fe200000006ff */
[-C--:B------:R-:W-:Y:S01]  /*a080*/  IMAD R55, R2, R72.reuse, R55 ;  /* 0x0000004802377224 */ /* 0x080fe200078e0237 */
        /* <DEDUP_REMOVED lines=8> */
[----:B------:R-:W-:Y:S01]  /*a110*/  IMAD R59, R0, R72, R59 ;  /* 0x00000048003b7224 */ /* 0x000fe200078e023b */
[----:B------:R-:W-:Y:S01]  /*a120*/  I2IP.S8.S32.SAT R18, R23, R18, RZ ;  /* 0x0000001217127239 */ /* 0x000fe200000014ff */
[----:B------:R-:W-:Y:S01]  /*a130*/  IMAD R56, R5, R72, R56 ;  /* 0x0000004805387224 */ /* 0x000fe200078e0238 */
[----:B------:R-:W-:Y:S01]  /*a140*/  I2IP.S8.S32.SAT R90, R9, R8, R10 ;  /* 0x00000008095a7239 */ /* 0x000fe2000000140a */
[----:B------:R-:W-:Y:S01]  /*a150*/  IMAD R57, R2, R72, R57 ;  /* 0x0000004802397224 */ /* 0x000fe200078e0239 */
[----:B------:R-:W-:Y:S02]  /*a160*/  I2IP.S8.S32.SAT R91, R13, R12, R14 ;  /* 0x0000000c0d5b7239 */ /* 0x000fe4000000140e */
[----:B------:R-:W-:Y:S02]  /*a170*/  SHF.R.S32.HI R7, RZ, 0x18, R7 ;  /* 0x00000018ff077819 */ /* 0x000fe40000011407 */
[----:B------:R-:W-:Y:S01]  /*a180*/  SHF.L.U32 R2, R99, 0x10, RZ ;  /* 0x0000001063027819 */ /* 0x000fe200000006ff */
[----:B------:R1:W-:Y:S01]  /*a190*/  STS.128 [R135+UR44+0x8200], R88 ;  /* 0x0082005887007988 */ /* 0x0003e20008000c2c */
[----:B------:R-:W-:Y:S01]  /*a1a0*/  SHF.R.S32.HI R0, RZ, 0x18, R98 ;  /* 0x00000018ff007819 */ /* 0x000fe20000011462 */
[----:B------:R-:W-:Y:S01]  /*a1b0*/  IMAD R58, R7, R72, R58 ;  /* 0x00000048073a7224 */ /* 0x000fe200078e023a */
[----:B------:R-:W-:Y:S02]  /*a1c0*/  I2IP.S8.S32.SAT R16, R17, R16, R18 ;  /* 0x0000001011107239 */ /* 0x000fe40000001412 */
[----:B------:R-:W-:Y:S01]  /*a1d0*/  I2IP.S8.S32.SAT R17, R27, R22, RZ ;  /* 0x000000161b117239 */ /* 0x000fe200000014ff */
[----:B------:R-:W-:Y:S01]  /*a1e0*/  IMAD R63, R0, R72, R63 ;  /* 0x00000048003f7224 */ /* 0x000fe200078e023f */
[----:B------:R-:W-:Y:S02]  /*a1f0*/  I2IP.S8.S32.SAT R18, R31, R26, RZ ;  /* 0x0000001a1f127239 */ /* 0x000fe400000014ff */
[----:B------:R-:W-:Y:S02]  /*a200*/  I2IP.S8.S32.SAT R19, R35, R30, RZ ;  /* 0x0000001e23137239 */ /* 0x000fe400000014ff */
[C---:B------:R-:W-:Y:S02]  /*a210*/  PRMT R3, R99.reuse, 0x8880, RZ ;  /* 0x0000888063037816 */ /* 0x040fe400000000ff */
[----:B------:R-:W-:Y:S02]  /*a220*/  SHF.L.U32 R5, R99, 0x8, RZ ;  /* 0x0000000863057819 */ /* 0x000fe400000006ff */
[----:B------:R-:W-:Y:S01]  /*a230*/  SHF.R.S32.HI R2, RZ, 0x18, R2 ;  /* 0x00000018ff027819 */ /* 0x000fe20000011402 */
[----:B------:R-:W-:Y:S01]  /*a240*/  IMAD R60, R3, R72, R60 ;  /* 0x00000048033c7224 */ /* 0x000fe200078e023c */
[----:B------:R-:W-:Y:S02]  /*a250*/  I2IP.S8.S32.SAT R17, R21, R20, R17 ;  /* 0x0000001415117239 */ /* 0x000fe40000001411 */
[----:B------:R-:W-:Y:S01]  /*a260*/  I2IP.S8.S32.SAT R18, R25, R24, R18 ;  /* 0x0000001819127239 */ /* 0x000fe20000001412 */
[----:B------:R-:W-:Y:S01]  /*a270*/  IMAD R61, R2, R72, R61 ;  /* 0x00000048023d7224 */ /* 0x000fe200078e023d */
[----:B------:R-:W-:Y:S02]  /*a280*/  I2IP.S8.S32.SAT R19, R29, R28, R19 ;  /* 0x0000001c1d137239 */ /* 0x000fe40000001413 */
[----:B------:R-:W-:Y:S02]  /*a290*/  SHF.R.S32.HI R5, RZ, 0x18, R5 ;  /* 0x00000018ff057819 */ /* 0x000fe40000011405 */
[----:B------:R-:W-:Y:S01]  /*a2a0*/  SHF.R.S32.HI R4, RZ, 0x18, R99 ;  /* 0x00000018ff047819 */ /* 0x000fe20000011463 */
[----:B------:R1:W-:Y:S01]  /*a2b0*/  STS.128 [R159+0x8200], R16 ;  /* 0x008200109f007388 */ /* 0x0003e20000000c00 */
[----:B------:R-:W-:Y:S01]  /*a2c0*/  I2IP.S8.S32.SAT R34, R39, R34, RZ ;  /* 0x0000002227227239 */ /* 0x000fe200000014ff */
[----:B------:R-:W-:Y:S01]  /*a2d0*/  IMAD R62, R5, R72, R62 ;  /* 0x00000048053e7224 */ /* 0x000fe200078e023e */
[----:B------:R-:W-:Y:S01]  /*a2e0*/  I2IP.S8.S32.SAT R38, R43, R38, RZ ;  /* 0x000000262b267239 */ /* 0x000fe200000014ff */
[----:B------:R-:W-:Y:S01]  /*a2f0*/  IMAD R67, R4, R72, R67 ;  /* 0x0000004804437224 */ /* 0x000fe200078e0243 */
[----:B------:R-:W-:Y:S02]  /*a300*/  I2IP.S8.S32.SAT R42, R47, R42, RZ ;  /* 0x0000002a2f2a7239 */ /* 0x000fe400000014ff */
[----:B------:R-:W-:Y:S02]  /*a310*/  I2IP.S8.S32.SAT R35, R51, R46, RZ ;  /* 0x0000002e33237239 */ /* 0x000fe400000014ff */
[----:B------:R-:W-:Y:S02]  /*a320*/  I2IP.S8.S32.SAT R32, R33, R32, R34 ;  /* 0x0000002021207239 */ /* 0x000fe40000001422 */
[----:B------:R-:W-:Y:S02]  /*a330*/  I2IP.S8.S32.SAT R33, R37, R36, R38 ;  /* 0x0000002425217239 */ /* 0x000fe40000001426 */
[----:B------:R-:W-:Y:S02]  /*a340*/  I2IP.S8.S32.SAT R34, R41, R40, R42 ;  /* 0x0000002829227239 */ /* 0x000fe4000000142a */
[----:B------:R-:W-:Y:S02]  /*a350*/  I2IP.S8.S32.SAT R35, R45, R44, R35 ;  /* 0x0000002c2d237239 */ /* 0x000fe40000001423 */
[----:B------:R-:W-:Y:S02]  /*a360*/  I2IP.S8.S32.SAT R50, R55, R50, RZ ;  /* 0x0000003237327239 */ /* 0x000fe400000014ff */
[----:B------:R-:W-:Y:S01]  /*a370*/  I2IP.S8.S32.SAT R54, R59, R54, RZ ;  /* 0x000000363b367239 */ /* 0x000fe200000014ff */
[----:B------:R1:W-:Y:S01]  /*a380*/  STS.128 [R158+0x8200], R32 ;  /* 0x008200209e007388 */ /* 0x0003e20000000c00 */
[----:B------:R-:W-:Y:S02]  /*a390*/  I2IP.S8.S32.SAT R58, R63, R58, RZ ;  /* 0x0000003a3f3a7239 */ /* 0x000fe400000014ff */
[----:B------:R-:W-:Y:S02]  /*a3a0*/  I2IP.S8.S32.SAT R62, R67, R62, RZ ;  /* 0x0000003e433e7239 */ /* 0x000fe400000014ff */
[----:B------:R-:W-:Y:S02]  /*a3b0*/  I2IP.S8.S32.SAT R48, R49, R48, R50 ;  /* 0x0000003031307239 */ /* 0x000fe40000001432 */
[----:B------:R-:W-:Y:S02]  /*a3c0*/  I2IP.S8.S32.SAT R49, R53, R52, R54 ;  /* 0x0000003435317239 */ /* 0x000fe40000001436 */
[----:B------:R-:W-:Y:S02]  /*a3d0*/  I2IP.S8.S32.SAT R50, R57, R56, R58 ;  /* 0x0000003839327239 */ /* 0x000fe4000000143a */
[----:B------:R-:W-:Y:S02]  /*a3e0*/  I2IP.S8.S32.SAT R51, R61, R60, R62 ;  /* 0x0000003c3d337239 */ /* 0x000fe4000000143e */
[----:B------:R-:W-:Y:S02]  /*a3f0*/  LEA R0, R148, UR44, 0x3 ;  /* 0x0000002c94007c11 */ /* 0x000fe4000f8e18ff */
[----:B------:R-:W-:Y:S01]  /*a400*/  @P6 SHF.L.U32 R3, R147, 0x1f, RZ ;  /* 0x0000001f93036819 */ /* 0x000fe200000006ff */
        /* <DEDUP_REMOVED lines=9> */
[----:B------:R-:W-:Y:S02]  /*a4a0*/  UIADD3 UR4, UPT, UPT, UR44, 0x8200, URZ ;  /* 0x000082002c047890 */ /* 0x000fe4000fffe0ff */
[----:B------:R-:W-:Y:S01]  /*a4b0*/  UIADD3 UR9, UPT, UPT, UR49, 0x80, URZ ;  /* 0x0000008031097890 */ /* 0x000fe2000fffe0ff */
[----:B------:R-:W-:Y:S01]  /*a4c0*/  UMOV UR10, UR50 ;  /* 0x00000032000a7c82 */ /* 0x000fe20008000000 */
[----:B------:R-:W-:Y:S02]  /*a4d0*/  UMOV UR11, UR36 ;  /* 0x00000024000b7c82 */ /* 0x000fe40008000000 */
        /* <DEDUP_REMOVED lines=8> */
.L_x_132:
[----:B------:R-:W-:Y:S05]  /*a560*/  BSYNC.RECONVERGENT B0 ;  /* 0x0000000000007941 */ /* 0x000fea0003800200 */
.L_x_131:
        /* <DEDUP_REMOVED lines=16> */
.L_x_136:
[----:B------:R-:W-:Y:S05]  /*a670*/  BSYNC B0 ;  /* 0x0000000000007941 */ /* 0x000fea0003800000 */
.L_x_135:
        /* <DEDUP_REMOVED lines=20> */
.L_x_134:
[----:B------:R-:W-:Y:S05]  /*a7c0*/  BSYNC B1 ;  /* 0x0000000000017941 */ /* 0x000fea0003800000 */
.L_x_133:
        /* <DEDUP_REMOVED lines=21> */
.L_x_138:
[----:B------:R-:W-:Y:S01]  /*a920*/  ISETP.NE.AND P0, PT, R155, RZ, PT ;  /* 0x000000ff9b00720c */ /* 0x000fe20003f05270 */
[----:B------:R-:W-:Y:S05]  /*a930*/  WARPSYNC.ALL ;  /* 0x0000000000007948 */ /* 0x000fea0003800000 */
[----:B------:R-:W-:Y:S01]  /*a940*/  R2UR UR4, R71 ;  /* 0x00000000470472ca */ /* 0x000fe200000e0000 */
[----:B------:R-:W-:Y:S01]  /*a950*/  IMAD.U32 R130, R82, 0x10000, RZ ;  /* 0x0001000052827824 */ /* 0x000fe200078e00ff */
[C---:B------:R-:W-:Y:S01]  /*a960*/  SHF.L.U32 R75, R80.reuse, 0x10, RZ ;  /* 0x00000010504b7819 */ /* 0x040fe200000006ff */
[----:B------:R-:W-:Y:S01]  /*a970*/  IMAD.U32 R115, R87, 0x10000, RZ ;  /* 0x0001000057737824 */ /* 0x000fe200078e00ff */
[----:B------:R-:W-:Y:S01]  /*a980*/  PRMT R73, R80, 0x8880, RZ ;  /* 0x0000888050497816 */ /* 0x000fe200000000ff */
[----:B-1----:R-:W-:Y:S01]  /*a990*/  IMAD.U32 R104, R96, 0x10000, RZ ;  /* 0x0001000060687824 */ /* 0x002fe200078e00ff */
[----:B------:R-:W-:Y:S01]  /*a9a0*/  SHF.L.U32 R74, R80, 0x8, RZ ;  /* 0x00000008504a7819 */ /* 0x000fe200000006ff */
[----:B------:R-:W-:Y:S01]  /*a9b0*/  IMAD.SHL.U32 R123, R84, 0x100, RZ ;  /* 0x00000100547b7824 */ /* 0x000fe200078e00ff */
[----:B------:R-:W-:Y:S01]  /*a9c0*/  SHF.R.S32.HI R75, RZ, 0x18, R75 ;  /* 0x00000018ff4b7819 */ /* 0x000fe2000001144b */
[----:B------:R-:W-:Y:S01]  /*a9d0*/  IMAD.SHL.U32 R108, R93, 0x100, RZ ;  /* 0x000001005d6c7824 */ /* 0x000fe200078e00ff */
[----:B------:R-:W-:Y:S01]  /*a9e0*/  SHF.R.S32.HI R74, RZ, 0x18, R74 ;  /* 0x00000018ff4a7819 */ /* 0x000fe2000001144a */
[----:B------:R-:W-:Y:S01]  /*a9f0*/  BSSY.RECONVERGENT B0, `(.L_x_139) ;  /* 0x0000121000007945 */ /* 0x000fe20003800200 */
[----:B------:R-:W-:Y:S01]  /*aa00*/  SHF.R.S32.HI R76, RZ, 0x18, R80 ;  /* 0x00000018ff4c7819 */ /* 0x000fe20000011450 */
[----:B------:R-:W1:Y:S01]  /*aa10*/  LDTM.x64 R4, tmem[UR4+0xc0] ;  /* 0x0000c004000479ee */ /* 0x000e620008340000 */
[----:B------:R-:W-:Y:S01]  /*aa20*/  NOP ;  /* 0x0000000000007918 */ /* 0x000fe20000000000 */
[----:B------:R-:W-:Y:S02]  /*aa30*/  IADD3 R145, PT, PT, R145, 0xd0, RZ ;  /* 0x000000d091917810 */ /* 0x000fe40007ffe0ff */
[----:B------:R-:W-:Y:S02]  /*aa40*/  PRMT R134, R81, 0x8880, RZ ;  /* 0x0000888051867816 */ /* 0x000fe400000000ff */
[----:B------:R-:W-:Y:S02]  /*aa50*/  LOP3.LUT R145, R145, 0xfefffff8, RZ, 0xc0, !PT ;  /* 0xfefffff891917812 */ /* 0x000fe400078ec0ff */
[----:B------:R-:W-:Y:S02]  /*aa60*/  SHF.L.U32 R133, R81, 0x10, RZ ;  /* 0x0000001051857819 */ /* 0x000fe400000006ff */
[----:B-1----:R1:W-:Y:S01]  /*aa70*/  SYNCS.ARRIVE.TRANS64.RED.A1T0 RZ, [R145+URZ], RZ ;  /* 0x000000ff91ff79a7 */ /* 0x0023e200081004ff */
[----:B------:R-:W-:Y:S02]  /*aa80*/  PRMT R131, R82, 0x8880, RZ ;  /* 0x0000888052837816 */ /* 0x000fe400000000ff */
[----:B------:R-:W-:Y:S02]  /*aa90*/  SHF.R.S32.HI R77, RZ, 0x18, R81 ;  /* 0x00000018ff4d7819 */ /* 0x000fe40000011451 */
[C---:B------:R-:W-:Y:S02]  /*aaa0*/  PRMT R128, R83.reuse, 0x8880, RZ ;  /* 0x0000888053807816 */ /* 0x040fe400000000ff */
[----:B------:R-:W-:Y:S02]  /*aab0*/  SHF.R.S32.HI R78, RZ, 0x18, R82 ;  /* 0x00000018ff4e7819 */ /* 0x000fe40000011452 */
[----:B------:R-:W-:Y:S02]  /*aac0*/  SHF.L.U32 R127, R83, 0x10, RZ ;  /* 0x00000010537f7819 */ /* 0x000fe400000006ff */
[----:B------:R-:W-:Y:S02]  /*aad0*/  PRMT R125, R84, 0x8880, RZ ;  /* 0x00008880547d7816 */ /* 0x000fe400000000ff */
[----:B------:R-:W-:Y:S01]  /*aae0*/  SHF.R.S32.HI R79, RZ, 0x18, R83 ;  /* 0x00000018ff4f7819 */ /* 0x000fe20000011453 */
[C---:B------:R-:W-:Y:S01]  /*aaf0*/  IMAD R0, R70.reuse, R4, RZ ;  /* 0x0000000446007224 */ /* 0x040fe200078e02ff */
[----:B------:R-:W-:Y:S01]  /*ab00*/  SHF.R.S32.HI R4, RZ, 0x18, R133 ;  /* 0x00000018ff047819 */ /* 0x000fe20000011485 */
[----:B------:R-:W-:Y:S01]  /*ab10*/  IMAD R2, R70, R5, RZ ;  /* 0x0000000546027224 */ /* 0x000fe200078e02ff */
[----:B------:R-:W-:Y:S01]  /*ab20*/  SHF.L.U32 R124, R84, 0x10, RZ ;  /* 0x00000010547c7819 */ /* 0x000fe200000006ff */
[C---:B------:R-:W-:Y:S01]  /*ab30*/  IMAD R3, R70.reuse, R6, RZ ;  /* 0x0000000646037224 */ /* 0x040fe200078e02ff */
[----:B------:R-:W-:Y:S01]  /*ab40*/  PRMT R122, R85, 0x8880, RZ ;  /* 0x00008880557a7816 */ /* 0x000fe200000000ff */
[-C--:B------:R-:W-:Y:S01]  /*ab50*/  IMAD R0, R73, R72.reuse, R0 ;  /* 0x0000004849007224 */ /* 0x080fe200078e0200 */
[----:B------:R-:W-:Y:S01]  /*ab60*/  SHF.L.U32 R121, R85, 0x10, RZ ;  /* 0x0000001055797819 */ /* 0x000fe200000006ff */
[----:B------:R-:W-:Y:S01]  /*ab70*/  IMAD R7, R70, R7, RZ ;  /* 0x0000000746077224 */ /* 0x000fe200078e02ff */
[C---:B------:R-:W-:Y:S01]  /*ab80*/  PRMT R119, R86.reuse, 0x8880, RZ ;  /* 0x0000888056777816 */ /* 0x040fe200000000ff */
[-C--:B------:R-:W-:Y:S01]  /*ab90*/  IMAD R2, R75, R72.reuse, R2 ;  /* 0x000000484b027224 */ /* 0x080fe200078e0202 */
[----:B------:R-:W-:Y:S01]  /*aba0*/  SHF.L.U32 R118, R86, 0x10, RZ ;  /* 0x0000001056767819 */ /* 0x000fe200000006ff */
[-C--:B------:R-:W-:Y:S01]  /*abb0*/  IMAD R3, R74, R72.reuse, R3 ;  /* 0x000000484a037224 */ /* 0x080fe200078e0203 */
[----:B------:R-:W-:Y:S01]  /*abc0*/  PRMT R116, R87, 0x8880, RZ ;  /* 0x0000888057747816 */ /* 0x000fe200000000ff */
[----:B------:R-:W-:Y:S01]  /*abd0*/  IMAD R7, R76, R72, R7 ;  /* 0x000000484c077224 */ /* 0x000fe200078e0207 */
[----:B------:R-:W-:Y:S01]  /*abe0*/  PRMT R113, R92, 0x8880, RZ ;  /* 0x000088805c717816 */ /* 0x000fe200000000ff */
[----:B------:R-:W-:Y:S01]  /*abf0*/  IMAD R8, R70, R8, RZ ;  /* 0x0000000846087224 */ /* 0x000fe200078e02ff */
[----:B------:R-:W-:Y:S01]  /*ac00*/  SHF.L.U32 R112, R92, 0x10, RZ ;  /* 0x000000105c707819 */ /* 0x000fe200000006ff */
[C---:B------:R-:W-:Y:S01]  /*ac10*/  IMAD R9, R70.reuse, R9, RZ ;  /* 0x0000000946097224 */ /* 0x040fe200078e02ff */
[----:B------:R-:W-:Y:S01]  /*ac20*/  I2IP.S8.S32.SAT R161, R7, R3, RZ ;  /* 0x0000000307a17239 */ /* 0x000fe200000014ff */
[C---:B------:R-:W-:Y:S01]  /*ac30*/  IMAD R10, R70.reuse, R10, RZ ;  /* 0x0000000a460a7224 */ /* 0x040fe200078e02ff */
[----:B------:R-:W-:Y:S01]  /*ac40*/  MOV R3, R134 ;  /* 0x0000008600037202 */ /* 0x000fe20000000f00 */
[C---:B------:R-:W-:Y:S01]  /*ac50*/  IMAD R7, R70.reuse, R20, RZ ;  /* 0x0000001446077224 */ /* 0x040fe200078e02ff */
[----:B------:R-:W-:Y:S01]  /*ac60*/  PRMT R110, R93, 0x8880, RZ ;  /* 0x000088805d6e7816 */ /* 0x000fe200000000ff */
[----:B------:R-:W-:Y:S01]  /*ac70*/  IMAD R11, R70, R11, RZ ;  /* 0x0000000b460b7224 */ /* 0x000fe200078e02ff */
[----:B------:R-:W-:Y:S01]  /*ac80*/  SHF.R.S32.HI R89, RZ, 0x18, R92 ;  /* 0x00000018ff597819 */ /* 0x000fe2000001145c */
[-C--:B------:R-:W-:Y:S01]  /*ac90*/  IMAD R8, R3, R72.reuse, R8 ;  /* 0x0000004803087224 */ /* 0x080fe200078e0208 */
[----:B------:R-:W-:Y:S01]  /*aca0*/  MOV R3, R131 ;  /* 0x0000008300037202 */ /* 0x000fe20000000f00 */
[----:B------:R-:W-:Y:S01]  /*acb0*/  IMAD R9, R4, R72, R9 ;  /* 0x0000004804097224 */ /* 0x000fe200078e0209 */
[----:B------:R-:W-:Y:S01]  /*acc0*/  SHF.R.S32.HI R4, RZ, 0x18, R130 ;  /* 0x00000018ff047819 */ /* 0x000fe20000011482 */
[C---:B------:R-:W-:Y:S01]  /*acd0*/  IMAD R20, R70.reuse, R25, RZ ;  /* 0x0000001946147224 */ /* 0x040fe200078e02ff */
[----:B------:R-:W-:Y:S01]  /*ace0*/  SHF.L.U32 R109, R93, 0x10, RZ ;  /* 0x000000105d6d7819 */ /* 0x000fe200000006ff */
[----:B------:R-:W-:Y:S01]  /*acf0*/  IMAD R25, R70, R30, RZ ;  /* 0x0000001e46197224 */ /* 0x000fe200078e02ff */
[----:B------:R-:W-:Y:S01]  /*ad00*/  PRMT R107, R94, 0x8880, RZ ;  /* 0x000088805e6b7816 */ /* 0x000fe200000000ff */
[C---:B------:R-:W-:Y:S01]  /*ad10*/  IMAD R12, R70.reuse, R12, RZ ;  /* 0x0000000c460c7224 */ /* 0x040fe200078e02ff */
[----:B------:R-:W-:Y:S01]  /*ad20*/  SHF.R.S32.HI R91, RZ, 0x18, R93 ;  /* 0x00000018ff5b7819 */ /* 0x000fe2000001145d */
[----:B------:R-:W-:Y:S01]  /*ad30*/  IMAD R6, R70, R19, RZ ;  /* 0x0000001346067224 */ /* 0x000fe200078e02ff */
[----:B------:R-:W-:Y:S01]  /*ad40*/  SHF.L.U32 R105, R94, 0x10, RZ ;  /* 0x000000105e697819 */ /* 0x000fe200000006ff */
[C---:B------:R-:W-:Y:S01]  /*ad50*/  IMAD R30, R70.reuse, R35, RZ ;  /* 0x00000023461e7224 */ /* 0x040fe200078e02ff */
[C---:B------:R-:W-:Y:S01]  /*ad60*/  PRMT R101, R95.reuse, 0x8880, RZ ;  /* 0x000088805f657816 */ /* 0x040fe200000000ff */
[C---:B------:R-:W-:Y:S01]  /*ad70*/  IMAD R19, R70.reuse, R24, RZ ;  /* 0x0000001846137224 */ /* 0x040fe200078e02ff */
[----:B------:R-:W-:Y:S01]  /*ad80*/  SHF.R.S32.HI R93, RZ, 0x18, R94 ;  /* 0x00000018ff5d7819 */ /* 0x000fe2000001145e */
[C---:B------:R-:W-:Y:S01]  /*ad90*/  IMAD R35, R70.reuse, R40, RZ ;  /* 0x0000002846237224 */ /* 0x040fe200078e02ff */
[----:B------:R-:W-:Y:S01]  /*ada0*/  SHF.L.U32 R100, R95, 0x10, RZ ;  /* 0x000000105f647819 */ /* 0x000fe200000006ff */
[----:B------:R-:W-:Y:S01]  /*adb0*/  IMAD R13, R70, R13, RZ ;  /* 0x0000000d460d7224 */ /* 0x000fe200078e02ff */
[----:B------:R-:W-:Y:S01]  /*adc0*/  PRMT R106, R96, 0x8880, RZ ;  /* 0x00008880606a7816 */ /* 0x000fe200000000ff */
[C---:B------:R-:W-:Y:S01]  /*add0*/  IMAD R24, R70.reuse, R29, RZ ;  /* 0x0000001d46187224 */ /* 0x040fe200078e02ff */
[----:B------:R-:W-:Y:S01]  /*ade0*/  SHF.R.S32.HI R73, RZ, 0x18, R96 ;  /* 0x00000018ff497819 */ /* 0x000fe20000011460 */
[C---:B------:R-:W-:Y:S01]  /*adf0*/  IMAD R40, R70.reuse, R45, RZ ;  /* 0x0000002d46287224 */ /* 0x040fe200078e02ff */
[----:B------:R-:W-:Y:S01]  /*ae00*/  SHF.L.U32 R90, R97, 0x10, RZ ;  /* 0x00000010615a7819 */ /* 0x000fe200000006ff */
[C---:B------:R-:W-:Y:S01]  /*ae10*/  IMAD R29, R70.reuse, R34, RZ ;  /* 0x00000022461d7224 */ /* 0x040fe200078e02ff */
[----:B------:R-:W-:Y:S01]  /*ae20*/  SHF.R.S32.HI R75, RZ, 0x18, R97 ;  /* 0x00000018ff4b7819 */ /* 0x000fe20000011461 */
[C---:B------:R-:W-:Y:S01]  /*ae30*/  IMAD R45, R70.reuse, R50, RZ ;  /* 0x00000032462d7224 */ /* 0x040fe200078e02ff */
[C---:B------:R-:W-:Y:S01]  /*ae40*/  PRMT R80, R99.reuse, 0x8880, RZ ;  /* 0x0000888063507816 */ /* 0x040fe200000000ff */
[C---:B------:R-:W-:Y:S01]  /*ae50*/  IMAD R14, R70.reuse, R14, RZ ;  /* 0x0000000e460e7224 */ /* 0x040fe200078e02ff */
[----:B------:R-:W-:Y:S01]  /*ae60*/  SHF.L.U32 R76, R99, 0x10, RZ ;  /* 0x00000010634c7819 */ /* 0x000fe200000006ff */
[C---:B------:R-:W-:Y:S01]  /*ae70*/  IMAD R34, R70.reuse, R39, RZ ;  /* 0x0000002746227224 */ /* 0x040fe200078e02ff */
[----:B------:R-:W-:Y:S01]  /*ae80*/  SHF.L.U32 R132, R81, 0x8, RZ ;  /* 0x0000000851847819 */ /* 0x000fe200000006ff */
[C---:B------:R-:W-:Y:S01]  /*ae90*/  IMAD R50, R70.reuse, R55, RZ ;  /* 0x0000003746327224 */ /* 0x040fe200078e02ff */
[----:B------:R-:W-:Y:S01]  /*aea0*/  SHF.R.S32.HI R81, RZ, 0x18, R84 ;  /* 0x00000018ff517819 */ /* 0x000fe20000011454 */
[C---:B------:R-:W-:Y:S01]  /*aeb0*/  IMAD R39, R70.reuse, R44, RZ ;  /* 0x0000002c46277224 */ /* 0x040fe200078e02ff */
[----:B------:R-:W-:Y:S01]  /*aec0*/  SHF.R.S32.HI R5, RZ, 0x18, R132 ;  /* 0x00000018ff057819 */ /* 0x000fe20000011484 */
[----:B------:R-:W-:Y:S01]  /*aed0*/  IMAD R55, R70, R60, RZ ;  /* 0x0000003c46377224 */ /* 0x000fe200078e02ff */
[----:B------:R-:W-:Y:S01]  /*aee0*/  SHF.L.U32 R84, R98, 0x10, RZ ;  /* 0x0000001062547819 */ /* 0x000fe200000006ff */
[----:B------:R-:W-:Y:S01]  /*aef0*/  IMAD R15, R70, R15, RZ ;  /* 0x0000000f460f7224 */ /* 0x000fe200078e02ff */
[----:B------:R-:W-:Y:S01]  /*af00*/  SHF.L.U32 R129, R82, 0x8, RZ ;  /* 0x0000000852817819 */ /* 0x000fe200000006ff */
[-C--:B------:R-:W-:Y:S01]  /*af10*/  IMAD R10, R5, R72.reuse, R10 ;  /* 0x00000048050a7224 */ /* 0x080fe200078e020a */
[----:B------:R-:W-:Y:S01]  /*af20*/  SHF.L.U32 R126, R83, 0x8, RZ ;  /* 0x00000008537e7819 */ /* 0x000fe200000006ff */
[-C--:B------:R-:W-:Y:S01]  /*af30*/  IMAD R11, R77, R72.reuse, R11 ;  /* 0x000000484d0b7224 */ /* 0x080fe200078e020b */
[----:B------:R-:W-:Y:S01]  /*af40*/  SHF.R.S32.HI R5, RZ, 0x18, R129 ;  /* 0x00000018ff057819 */ /* 0x000fe20000011481 */
[-C--:B------:R-:W-:Y:S01]  /*af50*/  IMAD R12, R3, R72.reuse, R12 ;  /* 0x00000048030c7224 */ /* 0x080fe200078e020c */
[----:B------:R-:W-:Y:S01]  /*af60*/  SHF.R.S32.HI R83, RZ, 0x18, R85 ;  /* 0x00000018ff537819 */ /* 0x000fe20000011455 */
[----:B------:R-:W-:Y:S01]  /*af70*/  IMAD R13, R4, R72, R13 ;  /* 0x00000048040d7224 */ /* 0x000fe200078e020d */
[----:B------:R-:W-:Y:S01]  /*af80*/  SHF.L.U32 R120, R85, 0x8, RZ ;  /* 0x0000000855787819 */ /* 0x000fe200000006ff */
[C---:B------:R-:W-:Y:S01]  /*af90*/  IMAD R44, R70.reuse, R49, RZ ;  /* 0x00000031462c7224 */ /* 0x040fe200078e02ff */
[----:B------:R-:W-:Y:S01]  /*afa0*/  SHF.R.S32.HI R85, RZ, 0x18, R86 ;  /* 0x00000018ff557819 */ /* 0x000fe20000011456 */
[C---:B------:R-:W-:Y:S01]  /*afb0*/  IMAD R60, R70.reuse, R65, RZ ;  /* 0x00000041463c7224 */ /* 0x040fe200078e02ff */
[----:B------:R-:W-:Y:S01]  /*afc0*/  I2IP.S8.S32.SAT R65, R11, R10, RZ ;  /* 0x0000000a0b417239 */ /* 0x000fe200000014ff */
[C---:B------:R-:W-:Y:S01]  /*afd0*/  IMAD R49, R70.reuse, R54, RZ ;  /* 0x0000003646317224 */ /* 0x040fe200078e02ff */
[----:B------:R-:W-:Y:S01]  /*afe0*/  SHF.R.S32.HI R11, RZ, 0x18, R127 ;  /* 0x00000018ff0b7819 */ /* 0x000fe2000001147f */
[----:B------:R-:W-:Y:S01]  /*aff0*/  IMAD R14, R5, R72, R14 ;  /* 0x00000048050e7224 */ /* 0x000fe200078e020e */
[----:B------:R-:W-:Y:S01]  /*b000*/  I2IP.S8.S32.SAT R65, R9, R8, R65 ;  /* 0x0000000809417239 */ /* 0x000fe20000001441 */
[C---:B------:R-:W-:Y:S01]  /*b010*/  IMAD R3, R70.reuse, R16, RZ ;  /* 0x0000001046037224 */ /* 0x040fe200078e02ff */
[----:B------:R-:W-:Y:S01]  /*b020*/  SHF.R.S32.HI R9, RZ, 0x18, R124 ;  /* 0x00000018ff097819 */ /* 0x000fe2000001147c */
[----:B------:R-:W-:Y:S01]  /*b030*/  IMAD R54, R70, R59, RZ ;  /* 0x0000003b46367224 */ /* 0x000fe200078e02ff */
[----:B------:R-:W-:Y:S01]  /*b040*/  SHF.R.S32.HI R8, RZ, 0x18, R123 ;  /* 0x00000018ff087819 */ /* 0x000fe2000001147b */
[----:B------:R-:W-:Y:S01]  /*b050*/  IMAD.MOV.U32 R10, RZ, RZ, R128 ;  /* 0x000000ffff0a7224 */ /* 0x000fe200078e0080 */
[----:B------:R-:W-:Y:S01]  /*b060*/  SHF.L.U32 R117, R86, 0x8, RZ ;  /* 0x0000000856757819 */ /* 0x000fe200000006ff */
[----:B------:R-:W-:Y:S01]  /*b070*/  IMAD R59, R70, R64, RZ ;  /* 0x00000040463b7224 */ /* 0x000fe200078e02ff */
[----:B------:R-:W-:Y:S01]  /*b080*/  I2IP.S8.S32.SAT R64, R2, R0, R161 ;  /* 0x0000000002407239 */ /* 0x000fe200000014a1 */
[----:B------:R-:W-:Y:S01]  /*b090*/  IMAD R15, R78, R72, R15 ;  /* 0x000000484e0f7224 */ /* 0x000fe200078e020f */
[----:B------:R-:W-:Y:S01]  /*b0a0*/  MOV R2, R125 ;  /* 0x0000007d00027202 */ /* 0x000fe20000000f00 */
[C---:B------:R-:W-:Y:S01]  /*b0b0*/  IMAD R4, R70.reuse, R17, RZ ;  /* 0x0000001146047224 */ /* 0x040fe200078e02ff */
        /* <DEDUP_REMOVED lines=8> */
[----:B------:R-:W-:Y:S01]  /*b140*/  MOV R0, R122 ;  /* 0x0000007a00007202 */ /* 0x000fe20000000f00 */
[----:B------:R-:W-:Y:S01]  /*b150*/  IMAD R16, R70, R21, RZ ;  /* 0x0000001546107224 */ /* 0x000fe200078e02ff */
[----:B------:R-:W-:Y:S01]  /*b160*/  SHF.R.S32.HI R87, RZ, 0x18, R87 ;  /* 0x00000018ff577819 */ /* 0x000fe20000011457 */
[----:B------:R-:W-:Y:S01]  /*b170*/  IMAD R6, R79, R72, R6 ;  /* 0x000000484f067224 */ /* 0x000fe200078e0206 */
[----:B------:R-:W-:Y:S01]  /*b180*/  SHF.L.U32 R111, R92, 0x8, RZ ;  /* 0x000000085c6f7819 */ /* 0x000fe200000006ff */
[----:B------:R-:W-:Y:S01]  /*b190*/  IMAD R17, R70, R22, RZ ;  /* 0x0000001646117224 */ /* 0x000fe200078e02ff */
[----:B------:R-:W-:Y:S01]  /*b1a0*/  PRMT R92, R97, 0x8880, RZ ;  /* 0x00008880615c7816 */ /* 0x000fe200000000ff */
[-C--:B------:R-:W-:Y:S01]  /*b1b0*/  IMAD R7, R2, R72.reuse, R7 ;  /* 0x0000004802077224 */ /* 0x080fe200078e0207 */
[----:B------:R-:W-:Y:S01]  /*b1c0*/  I2IP.S8.S32.SAT R5, R6, R5, RZ ;  /* 0x0000000506057239 */ /* 0x000fe200000014ff */
[----:B------:R-:W-:Y:S01]  /*b1d0*/  IMAD R18, R70, R23, RZ ;  /* 0x0000001746127224 */ /* 0x000fe200078e02ff */
[----:B------:R-:W-:Y:S01]  /*b1e0*/  SHF.R.S32.HI R2, RZ, 0x18, R120 ;  /* 0x00000018ff027819 */ /* 0x000fe20000011478 */
[-C--:B------:R-:W-:Y:S01]  /*b1f0*/  IMAD R16, R9, R72.reuse, R16 ;  /* 0x0000004809107224 */ /* 0x080fe200078e0210 */
[----:B------:R-:W-:Y:S01]  /*b200*/  SHF.R.S32.HI R9, RZ, 0x18, R121 ;  /* 0x00000018ff097819 */ /* 0x000fe20000011479 */
[----:B------:R-:W-:Y:S01]  /*b210*/  IMAD R17, R8, R72, R17 ;  /* 0x0000004808117224 */ /* 0x000fe200078e0211 */
[----:B------:R-:W-:Y:S01]  /*b220*/  SHF.L.U32 R102, R94, 0x8, RZ ;  /* 0x000000085e667819 */ /* 0x000fe200000006ff */
[C---:B------:R-:W-:Y:S01]  /*b230*/  IMAD R22, R70.reuse, R27, RZ ;  /* 0x0000001b46167224 */ /* 0x040fe200078e02ff */
[----:B------:R-:W-:Y:S01]  /*b240*/  SHF.L.U32 R94, R95, 0x8, RZ ;  /* 0x000000085f5e7819 */ /* 0x000fe200000006ff */
[----:B------:R-:W-:Y:S01]  /*b250*/  IMAD R27, R70, R32, RZ ;  /* 0x00000020461b7224 */ /* 0x000fe200078e02ff */
[----:B------:R-:W-:Y:S01]  /*b260*/  SHF.R.S32.HI R95, RZ, 0x18, R95 ;  /* 0x00000018ff5f7819 */ /* 0x000fe2000001145f */
[----:B------:R-:W-:Y:S01]  /*b270*/  IMAD R18, R81, R72, R18 ;  /* 0x0000004851127224 */ /* 0x000fe200078e0212 */
[----:B------:R-:W-:Y:S01]  /*b280*/  SHF.L.U32 R103, R96, 0x8, RZ ;  /* 0x0000000860677819 */ /* 0x000fe200000006ff */
[C---:B------:R-:W-:Y:S01]  /*b290*/  IMAD R32, R70.reuse, R37, RZ ;  /* 0x0000002546207224 */ /* 0x040fe200078e02ff */
[----:B------:R-:W-:Y:S01]  /*b2a0*/  SHF.L.U32 R88, R97, 0x8, RZ ;  /* 0x0000000861587819 */ /* 0x000fe200000006ff */
[----:B------:R-:W-:Y:S01]  /*b2b0*/  IMAD R21, R70, R26, RZ ;  /* 0x0000001a46157224 */ /* 0x000fe200078e02ff */
[----:B------:R-:W-:Y:S01]  /*b2c0*/  I2IP.S8.S32.SAT R17, R18, R17, RZ ;  /* 0x0000001112117239 */ /* 0x000fe200000014ff */
[----:B------:R-:W-:Y:S01]  /*b2d0*/  IMAD R37, R70, R42, RZ ;  /* 0x0000002a46257224 */ /* 0x000fe200078e02ff */
[----:B------:R-:W-:Y:S01]  /*b2e0*/  SHF.R.S32.HI R97, RZ, 0x18, R98 ;  /* 0x00000018ff617819 */ /* 0x000fe20000011462 */
[----:B------:R-:W-:Y:S01]  /*b2f0*/  IMAD R19, R0, R72, R19 ;  /* 0x0000004800137224 */ /* 0x000fe200078e0213 */
[----:B------:R-:W-:Y:S01]  /*b300*/  I2IP.S8.S32.SAT R16, R16, R7, R17 ;  /* 0x0000000710107239 */ /* 0x000fe20000001411 */
[C---:B------:R-:W-:Y:S01]  /*b310*/  IMAD R42, R70.reuse, R47, RZ ;  /* 0x0000002f462a7224 */ /* 0x040fe200078e02ff */
[----:B------:R-:W-:Y:S01]  /*b320*/  MOV R0, R119 ;  /* 0x0000007700007202 */ /* 0x000fe20000000f00 */
[C---:B------:R-:W-:Y:S01]  /*b330*/  IMAD R47, R70.reuse, R52, RZ ;  /* 0x00000034462f7224 */ /* 0x040fe200078e02ff */
[----:B------:R-:W-:Y:S01]  /*b340*/  SHF.L.U32 R74, R99, 0x8, RZ ;  /* 0x00000008634a7819 */ /* 0x000fe200000006ff */
[----:B------:R-:W-:Y:S01]  /*b350*/  IMAD R20, R9, R72, R20 ;  /* 0x0000004809147224 */ /* 0x000fe200078e0214 */
[----:B------:R-:W-:Y:S01]  /*b360*/  SHF.R.S32.HI R99, RZ, 0x18, R99 ;  /* 0x00000018ff637819 */ /* 0x000fe20000011463 */
[----:B------:R-:W-:Y:S01]  /*b370*/  IMAD R52, R70, R57, RZ ;  /* 0x0000003946347224 */ /* 0x000fe200078e02ff */
[----:B------:R-:W-:Y:S01]  /*b380*/  IADD3 R68, PT, PT, R68, 0x1, RZ ;  /* 0x0000000144447810 */ /* 0x000fe20007ffe0ff */
[C---:B------:R-:W-:Y:S02]  /*b390*/  IMAD R23, R70.reuse, R28, RZ ;  /* 0x0000001c46177224 */ /* 0x040fe400078e02ff */
[----:B------:R-:W-:Y:S02]  /*b3a0*/  IMAD R57, R70, R62, RZ ;  /* 0x0000003e46397224 */ /* 0x000fe400078e02ff */
[----:B------:R-:W-:Y:S01]  /*b3b0*/  IMAD R21, R2, R72, R21 ;  /* 0x0000004802157224 */ /* 0x000fe200078e0215 */
[----:B------:R-:W-:Y:S01]  /*b3c0*/  MOV R2, R116 ;  /* 0x0000007400027202 */ /* 0x000fe20000000f00 */
[----:B------:R-:W-:Y:S01]  /*b3d0*/  IMAD R62, R70, R67, RZ ;  /* 0x00000043463e7224 */ /* 0x000fe200078e02ff */
[----:B------:R-:W-:Y:S01]  /*b3e0*/  I2IP.S8.S32.SAT R67, R4, R3, R5 ;  /* 0x0000000304437239 */ /* 0x000fe20000001405 */
[-C--:B------:R-:W-:Y:S01]  /*b3f0*/  IMAD R22, R83, R72.reuse, R22 ;  /* 0x0000004853167224 */ /* 0x080fe200078e0216 */
[----:B------:R-:W-:Y:S01]  /*b400*/  SHF.R.S32.HI R3, RZ, 0x18, R118 ;  /* 0x00000018ff037819 */ /* 0x000fe20000011476 */
[-C--:B------:R-:W-:Y:S01]  /*b410*/  IMAD R23, R0, R72.reuse, R23 ;  /* 0x0000004800177224 */ /* 0x080fe200078e0217 */
[----:B------:R-:W-:Y:S01]  /*b420*/  SHF.R.S32.HI R0, RZ, 0x18, R117 ;  /* 0x00000018ff007819 */ /* 0x000fe20000011475 */
[----:B------:R-:W-:Y:S01]  /*b430*/  IMAD R26, R70, R31, RZ ;  /* 0x0000001f461a7224 */ /* 0x000fe200078e02ff */
[----:B------:R-:W-:Y:S01]  /*b440*/  I2IP.S8.S32.SAT R17, R22, R21, RZ ;  /* 0x0000001516117239 */ /* 0x000fe200000014ff */
[-C--:B------:R-:W-:Y:S01]  /*b450*/  IMAD R24, R3, R72.reuse, R24 ;  /* 0x0000004803187224 */ /* 0x080fe200078e0218 */
[----:B------:R-:W-:Y:S01]  /*b460*/  SHF.R.S32.HI R3, RZ, 0x18, R115 ;  /* 0x00000018ff037819 */ /* 0x000fe20000011473 */
[-C--:B------:R-:W-:Y:S01]  /*b470*/  IMAD R25, R0, R72.reuse, R25 ;  /* 0x0000004800197224 */ /* 0x080fe200078e0219 */
[----:B------:R-:W-:Y:S01]  /*b480*/  I2IP.S8.S32.SAT R17, R20, R19, R17 ;  /* 0x0000001314117239 */ /* 0x000fe20000001411 */
[----:B------:R-:W-:Y:S01]  /*b490*/  IMAD R28, R70, R33, RZ ;  /* 0x00000021461c7224 */ /* 0x000fe200078e02ff */
[----:B------:R-:W-:Y:S01]  /*b4a0*/  SHF.R.S32.HI R4, RZ, 0x18, R114 ;  /* 0x00000018ff047819 */ /* 0x000fe20000011472 */
[-C--:B------:R-:W-:Y:S02]  /*b4b0*/  IMAD R26, R85, R72.reuse, R26 ;  /* 0x00000048551a7224 */ /* 0x080fe400078e021a */
[----:B------:R-:W-:Y:S01]  /*b4c0*/  IMAD R27, R2, R72, R27 ;  /* 0x00000048021b7224 */ /* 0x000fe200078e021b */
[----:B------:R-:W-:Y:S01]  /*b4d0*/  MOV R2, R110 ;  /* 0x0000006e00027202 */ /* 0x000fe20000000f00 */
[----:B------:R-:W-:Y:S01]  /*b4e0*/  IMAD R28, R3, R72, R28 ;  /* 0x00000048031c7224 */ /* 0x000fe200078e021c */
[----:B------:R-:W-:Y:S01]  /*b4f0*/  I2IP.S8.S32.SAT R18, R26, R25, RZ ;  /* 0x000000191a127239 */ /* 0x000fe200000014ff */
[----:B------:R-:W-:Y:S01]  /*b500*/  IMAD R31, R70, R36, RZ ;  /* 0x00000024461f7224 */ /* 0x000fe200078e02ff */
[----:B------:R-:W-:Y:S01]  /*b510*/  SHF.R.S32.HI R3, RZ, 0x18, R112 ;  /* 0x00000018ff037819 */ /* 0x000fe20000011470 */
[-C--:B------:R-:W-:Y:S01]  /*b520*/  IMAD R29, R4, R72.reuse, R29 ;  /* 0x00000048041d7224 */ /* 0x080fe200078e021d */
[----:B------:R-:W-:Y:S01]  /*b530*/  I2IP.S8.S32.SAT R18, R24, R23, R18 ;  /* 0x0000001718127239 */ /* 0x000fe20000001412 */
[----:B------:R-:W-:Y:S01]  /*b540*/  IMAD.MOV.U32 R0, RZ, RZ, R113 ;  /* 0x000000ffff007224 */ /* 0x000fe200078e0071 */
[----:B------:R-:W-:Y:S01]  /*b550*/  SHF.R.S32.HI R4, RZ, 0x18, R108 ;  /* 0x00000018ff047819 */ /* 0x000fe2000001146c */
[-C--:B------:R-:W-:Y:S02]  /*b560*/  IMAD R30, R87, R72.reuse, R30 ;  /* 0x00000048571e7224 */ /* 0x080fe400078e021e */
[----:B------:R-:W-:Y:S01]  /*b570*/  IMAD R31, R0, R72, R31 ;  /* 0x00000048001f7224 */ /* 0x000fe200078e021f */
        /* <DEDUP_REMOVED lines=8> */
[----:B------:R-:W-:Y:S01]  /*b600*/  MOV R0, R107 ;  /* 0x0000006b00007202 */ /* 0x000fe20000000f00 */
[-C--:B------:R-:W-:Y:S02]  /*b610*/  IMAD R34, R89, R72.reuse, R34 ;  /* 0x0000004859227224 */ /* 0x080fe400078e0222 */
[-C--:B------:R-:W-:Y:S01]  /*b620*/  IMAD R35, R2, R72.reuse, R35 ;  /* 0x0000004802237224 */ /* 0x080fe200078e0223 */
[----:B------:R-:W-:Y:S01]  /*b630*/  MOV R2, R101 ;  /* 0x0000006500027202 */ /* 0x000fe20000000f00 */
[----:B------:R-:W-:Y:S01]  /*b640*/  IMAD R38, R70, R43, RZ ;  /* 0x0000002b46267224 */ /* 0x000fe200078e02ff */
[----:B------:R-:W-:Y:S01]  /*b650*/  I2IP.S8.S32.SAT R33, R34, R33, RZ ;  /* 0x0000002122217239 */ /* 0x000fe200000014ff */
[-C--:B------:R-:W-:Y:S01]  /*b660*/  IMAD R36, R3, R72.reuse, R36 ;  /* 0x0000004803247224 */ /* 0x080fe200078e0224 */
[----:B------:R-:W-:Y:S01]  /*b670*/  SHF.R.S32.HI R3, RZ, 0x18, R105 ;  /* 0x00000018ff037819 */ /* 0x000fe20000011469 */
[-C--:B------:R-:W-:Y:S01]  /*b680*/  IMAD R37, R4, R72.reuse, R37 ;  /* 0x0000004804257224 */ /* 0x080fe200078e0225 */
[----:B------:R-:W-:Y:S01]  /*b690*/  I2IP.S8.S32.SAT R32, R32, R31, R33 ;  /* 0x0000001f20207239 */ /* 0x000fe20000001421 */
        /* <DEDUP_REMOVED lines=8> */
[----:B------:R-:W-:Y:S01]  /*b720*/  IMAD R43, R70, R48, RZ ;  /* 0x00000030462b7224 */ /* 0x000fe200078e02ff */
[----:B------:R-:W-:Y:S01]  /*b730*/  I2IP.S8.S32.SAT R33, R36, R35, R37 ;  /* 0x0000002324217239 */ /* 0x000fe20000001425 */
[----:B------:R-:W-:Y:S01]  /*b740*/  IMAD R41, R0, R72, R41 ;  /* 0x0000004800297224 */ /* 0x000fe200078e0229 */
[----:B------:R-:W-:Y:S01]  /*b750*/  MOV R0, R106 ;  /* 0x0000006a00007202 */ /* 0x000fe20000000f00 */
[-C--:B------:R-:W-:Y:S02]  /*b760*/  IMAD R42, R93, R72.reuse, R42 ;  /* 0x000000485d2a7224 */ /* 0x080fe400078e022a */
        /* <DEDUP_REMOVED lines=11> */
[-C--:B------:R-:W-:Y:S02]  /*b820*/  IMAD R47, R0, R72.reuse, R47 ;  /* 0x00000048002f7224 */ /* 0x080fe400078e022f */
[----:B------:R-:W-:Y:S01]  /*b830*/  IMAD R48, R3, R72, R48 ;  /* 0x0000004803307224 */ /* 0x000fe200078e0230 */
[----:B------:R-:W-:Y:S01]  /*b840*/  SHF.R.S32.HI R3, RZ, 0x18, R90 ;  /* 0x00000018ff037819 */ /* 0x000fe2000001145a */
[----:B------:R-:W-:Y:S01]  /*b850*/  IMAD R51, R70, R56, RZ ;  /* 0x0000003846337224 */ /* 0x000fe200078e02ff */
[----:B------:R-:W-:Y:S01]  /*b860*/  I2IP.S8.S32.SAT R35, R46, R45, RZ ;  /* 0x0000002d2e237239 */ /* 0x000fe200000014ff */
[-C--:B------:R-:W-:Y:S01]  /*b870*/  IMAD R49, R2, R72.reuse, R49 ;  /* 0x0000004802317224 */ /* 0x080fe200078e0231 */
[----:B------:R-:W-:Y:S01]  /*b880*/  SHF.R.S32.HI R2, RZ, 0x18, R88 ;  /* 0x00000018ff027819 */ /* 0x000fe20000011458 */
[----:B------:R-:W-:Y:S01]  /*b890*/  IMAD.MOV.U32 R0, RZ, RZ, R92 ;  /* 0x000000ffff007224 */ /* 0x000fe200078e005c */
[----:B------:R-:W-:Y:S01]  /*b8a0*/  I2IP.S8.S32.SAT R35, R44, R43, R35 ;  /* 0x0000002b2c237239 */ /* 0x000fe20000001423 */
[-C--:B------:R-:W-:Y:S02]  /*b8b0*/  IMAD R50, R73, R72.reuse, R50 ;  /* 0x0000004849327224 */ /* 0x080fe400078e0232 */
[----:B------:R-:W-:Y:S01]  /*b8c0*/  IMAD R51, R0, R72, R51 ;  /* 0x0000004800337224 */ /* 0x000fe200078e0233 */
[----:B------:R-:W-:Y:S01]  /*b8d0*/  MOV R0, R86 ;  /* 0x0000005600007202 */ /* 0x000fe20000000f00 */
[----:B------:R-:W-:Y:S01]  /*b8e0*/  IMAD R53, R70, R58, RZ ;  /* 0x0000003a46357224 */ /* 0x000fe200078e02ff */
[----:B------:R-:W-:Y:S01]  /*b8f0*/  I2IP.S8.S32.SAT R49, R50, R49, RZ ;  /* 0x0000003132317239 */ /* 0x000fe200000014ff */
[-C--:B------:R-:W-:Y:S01]  /*b900*/  IMAD R52, R3, R72.reuse, R52 ;  /* 0x0000004803347224 */ /* 0x080fe200078e0234 */
[----:B------:R-:W-:Y:S01]  /*b910*/  SHF.R.S32.HI R3, RZ, 0x18, R84 ;  /* 0x00000018ff037819 */ /* 0x000fe20000011454 */
[----:B------:R-:W-:Y:S01]  /*b920*/  IMAD R53, R2, R72, R53 ;  /* 0x0000004802357224 */ /* 0x000fe200078e0235 */
[----:B------:R-:W-:Y:S01]  /*b930*/  MOV R2, R80 ;  /* 0x0000005000027202 */ /* 0x000fe20000000f00 */
[----:B------:R-:W-:Y:S01]  /*b940*/  IMAD.SHL.U32 R82, R98, 0x100, RZ ;  /* 0x0000010062527824 */ /* 0x000fe200078e00ff */
[----:B------:R-:W-:Y:S01]  /*b950*/  I2IP.S8.S32.SAT R48, R48, R47, R49 ;  /* 0x0000002f30307239 */ /* 0x000fe20000001431 */
[----:B------:R-:W-:Y:S02]  /*b960*/  IMAD R54, R75, R72, R54 ;  /* 0x000000484b367224 */ /* 0x000fe400078e0236 */
[C---:B------:R-:W-:Y:S02]  /*b970*/  IMAD R56, R70.reuse, R61, RZ ;  /* 0x0000003d46387224 */ /* 0x040fe400078e02ff */
[----:B------:R-:W-:Y:S01]  /*b980*/  IMAD R61, R70, R66, RZ ;  /* 0x00000042463d7224 */ /* 0x000fe200078e02ff */
[----:B------:R-:W-:Y:S01]  /*b990*/  I2IP.S8.S32.SAT R66, R13, R12, R14 ;  /* 0x0000000c0d427239 */ /* 0x000fe2000000140e */
[-C--:B------:R-:W-:Y:S01]  /*b9a0*/  IMAD R55, R0, R72.reuse, R55 ;  /* 0x0000004800377224 */ /* 0x080fe200078e0237 */
[----:B------:R-:W-:Y:S01]  /*b9b0*/  SHF.R.S32.HI R0, RZ, 0x18, R82 ;  /* 0x00000018ff007819 */ /* 0x000fe20000011452 */
[-C--:B------:R-:W-:Y:S01]  /*b9c0*/  IMAD R56, R3, R72.reuse, R56 ;  /* 0x0000004803387224 */ /* 0x080fe200078e0238 */
[----:B------:R-:W-:Y:S01]  /*b9d0*/  I2IP.S8.S32.SAT R49, R54, R53, RZ ;  /* 0x0000003536317239 */ /* 0x000fe200000014ff */
[----:B------:R1:W-:Y:S01]  /*b9e0*/  STS.128 [R135+UR44+0xa200], R64 ;  /* 0x00a2004087007988 */ /* 0x0003e20008000c2c */
[----:B------:R-:W-:Y:S01]  /*b9f0*/  IMAD R58, R70, R63, RZ ;  /* 0x0000003f463a7224 */ /* 0x000fe200078e02ff */
[----:B------:R-:W-:Y:S01]  /*ba00*/  SHF.R.S32.HI R3, RZ, 0x18, R76 ;  /* 0x00000018ff037819 */ /* 0x000fe2000001144c */
[-C--:B------:R-:W-:Y:S01]  /*ba10*/  IMAD R57, R0, R72.reuse, R57 ;  /* 0x0000004800397224 */ /* 0x080fe200078e0239 */
[----:B------:R-:W-:Y:S01]  /*ba20*/  I2IP.S8.S32.SAT R49, R52, R51, R49 ;  /* 0x0000003334317239 */ /* 0x000fe20000001431 */
[-C--:B------:R-:W-:Y:S02]  /*ba30*/  IMAD R58, R97, R72.reuse, R58 ;  /* 0x00000048613a7224 */ /* 0x080fe400078e023a */
[-C--:B------:R-:W-:Y:S01]  /*ba40*/  IMAD R59, R2, R72.reuse, R59 ;  /* 0x00000048023b7224 */ /* 0x080fe200078e023b */
[----:B------:R1:W-:Y:S01]  /*ba50*/  STS.128 [R159+0xa200], R16 ;  /* 0x00a200109f007388 */ /* 0x0003e20000000c00 */
[-C--:B------:R-:W-:Y:S01]  /*ba60*/  IMAD R60, R3, R72.reuse, R60 ;  /* 0x00000048033c7224 */ /* 0x080fe200078e023c */
[----:B------:R-:W-:Y:S01]  /*ba70*/  I2IP.S8.S32.SAT R50, R58, R57, RZ ;  /* 0x000000393a327239 */ /* 0x000fe200000014ff */
[-C--:B------:R-:W-:Y:S02]  /*ba80*/  IMAD R61, R4, R72.reuse, R61 ;  /* 0x00000048043d7224 */ /* 0x080fe400078e023d */
[----:B------:R-:W-:Y:S01]  /*ba90*/  IMAD R62, R99, R72, R62 ;  /* 0x00000048633e7224 */ /* 0x000fe200078e023e */
[----:B------:R-:W-:Y:S02]  /*baa0*/  I2IP.S8.S32.SAT R50, R56, R55, R50 ;  /* 0x0000003738327239 */ /* 0x000fe40000001432 */
[----:B------:R1:W-:Y:S02]  /*bab0*/  STS.128 [R158+0xa200], R32 ;  /* 0x00a200209e007388 */ /* 0x0003e40000000c00 */
        /* <DEDUP_REMOVED lines=20> */
.L_x_140:
[----:B------:R-:W-:Y:S05]  /*bc00*/  BSYNC.RECONVERGENT B0 ;  /* 0x0000000000007941 */ /* 0x000fea0003800200 */
.L_x_139:
[----:B------:R-:W-:Y:S01]  /*bc10*/  R2UR UR5, R142 ;  /* 0x000000008e0572ca */ /* 0x000fe200000e0000 */
[----:B------:R-:W-:Y:S01]  /*bc20*/  BAR.SYNC.DEFER_BLOCKING 0x1, 0x80 ;  /* 0x0042000000007b1d */ /* 0x000fe20000010000 */
[----:B------:R-:W-:Y:S01]  /*bc30*/  R2UR UR4, R143 ;  /* 0x000000008f0472ca */ /* 0x000fe200000e0000 */
[----:B------:R-:W-:Y:S01]  /*bc40*/  UISETP.NE.AND UP0, UPT, UR46, URZ, UPT ;  /* 0x000000ff2e00728c */ /* 0x000fe2000bf05270 */
[----:B------:R-:W-:Y:S02]  /*bc50*/  ISETP.NE.AND P0, PT, R146, 0x2, PT ;  /* 0x000000029200780c */ /* 0x000fe40003f05270 */
[----:B------:R-:W-:Y:S02]  /*bc60*/  ISETP.NE.AND P1, PT, R68, 0x2, PT ;  /* 0x000000024400780c */ /* 0x000fe40003f25270 */
[----:B------:R-:W-:Y:S02]  /*bc70*/  SEL R0, RZ, 0x1, P0 ;  /* 0x00000001ff007807 */ /* 0x000fe40000000000 */
[----:B------:R-:W-:Y:S02]  /*bc80*/  SEL R3, RZ, 0x1, P1 ;  /* 0x00000001ff037807 */ /* 0x000fe40000800000 */
[----:B------:R-:W-:Y:S01]  /*bc90*/  LOP3.LUT R149, R149, R0, RZ, 0x3c, !PT ;  /* 0x0000000095957212 */ /* 0x000fe200078e3cff */
[----:B------:R-:W-:Y:S01]  /*bca0*/  UIADD3 UR20, UPT, UPT, UR37, UR5, URZ ;  /* 0x0000000525147290 */ /* 0x000fe2000fffe0ff */
[----:B------:R-:W-:Y:S01]  /*bcb0*/  LOP3.LUT R150, R150, R3, RZ, 0x3c, !PT ;  /* 0x0000000396967212 */ /* 0x000fe200078e3cff */
[----:B------:R-:W-:Y:S01]  /*bcc0*/  UIADD3 UR16, UPT, UPT, UR38, UR4, URZ ;  /* 0x0000000426107290 */ /* 0x000fe2000fffe0ff */
[----:B------:R-:W-:Y:S02]  /*bcd0*/  SEL R146, R146, RZ, P0 ;  /* 0x000000ff92927207 */ /* 0x000fe40000000000 */
[----:B------:R-:W-:Y:S01]  /*bce0*/  SEL R68, R68, RZ, P1 ;  /* 0x000000ff44447207 */ /* 0x000fe20000800000 */
[----:B------:R-:W-:Y:S01]  /*bcf0*/  UMOV UR36, UR59 ;  /* 0x0000003b00247c82 */ /* 0x000fe20008000000 */
[----:B------:R-:W-:Y:S07]  /*bd00*/  BRA.U UP0, `(.L_x_141) ;  /* 0xffffff9900487547 */ /* 0x000fee000b83ffff */
[----:B------:R-:W-:Y:S05]  /*bd10*/  EXIT ;  /* 0x000000000000794d */ /* 0x000fea0003800000 */
.L_x_24:
[----:B--2---:R2:W3:Y:S02]  /*bd20*/  SYNCS.PHASECHK.TRANS64.TRYWAIT P0, [R3+URZ+0xf0], R2 ;  /* 0x0000f002030075a7 */ /* 0x0044e400080011ff */
[----:B---3--:R-:W-:Y:S05]  /*bd30*/  @!P0 NANOSLEEP.SYNCS 0x989680 ;  /* 0x009896800000895d */ /* 0x008fea0003900000 */
[----:B------:R-:W3:Y:S02]  /*bd40*/  @!P0 SYNCS.PHASECHK.TRANS64 P0, [R3+URZ+0xf0], R2 ;  /* 0x0000f002030085a7 */ /* 0x000ee400080010ff */
[----:B---3--:R-:W-:Y:S05]  /*bd50*/  @!P0 BRA `(.L_x_24) ;  /* 0xfffffffc00f08947 */ /* 0x008fea000383ffff */
[----:B------:R-:W-:Y:S05]  /*bd60*/  BRA `(.L_x_142) ;  /* 0xffffff5c002c7947 */ /* 0x000fea000383ffff */
.L_x_27:
[----:B-1----:R-:W-:-:S07]  /*bd70*/  MOV R0, UR33 ;  /* 0x0000002100007c02 */ /* 0x002fce0008000f00 */
.L_x_143:
[----:B-1----:R1:W2:Y:S02]  /*bd80*/  SYNCS.PHASECHK.TRANS64.TRYWAIT P0, [R0+URZ+0x28], R3 ;  /* 0x00002803000075a7 */ /* 0x0022a400080011ff */
[----:B--2---:R-:W-:Y:S05]  /*bd90*/  @!P0 NANOSLEEP.SYNCS 0x989680 ;  /* 0x009896800000895d */ /* 0x004fea0003900000 */
[----:B------:R-:W2:Y:S02]  /*bda0*/  @!P0 SYNCS.PHASECHK.TRANS64 P0, [R0+URZ+0x28], R3 ;  /* 0x00002803000085a7 */ /* 0x000ea400080010ff */
[----:B--2---:R-:W-:Y:S05]  /*bdb0*/  @!P0 BRA `(.L_x_143) ;  /* 0xfffffffc00f08947 */ /* 0x004fea000383ffff */
[----:B------:R-:W-:Y:S05]  /*bdc0*/  BRA `(.L_x_26) ;  /* 0xffffff5c00847947 */ /* 0x000fea000383ffff */
.L_x_34:
[----:B-1----:R-:W-:-:S07]  /*bdd0*/  MOV R0, UR17 ;  /* 0x0000001100007c02 */ /* 0x002fce0008000f00 */
.L_x_144:
[----:B-1----:R1:W2:Y:S02]  /*bde0*/  SYNCS.PHASECHK.TRANS64.TRYWAIT P0, [R0+URZ+0x28], R3 ;  /* 0x00002803000075a7 */ /* 0x0022a400080011ff */
[----:B--2---:R-:W-:Y:S05]  /*bdf0*/  @!P0 NANOSLEEP.SYNCS 0x989680 ;  /* 0x009896800000895d */ /* 0x004fea0003900000 */
[----:B------:R-:W2:Y:S02]  /*be00*/  @!P0 SYNCS.PHASECHK.TRANS64 P0, [R0+URZ+0x28], R3 ;  /* 0x00002803000085a7 */ /* 0x000ea400080010ff */
[----:B--2---:R-:W-:Y:S05]  /*be10*/  @!P0 BRA `(.L_x_144) ;  /* 0xfffffffc00f08947 */ /* 0x004fea000383ffff */
[----:B------:R-:W-:Y:S05]  /*be20*/  BRA `(.L_x_33) ;  /* 0xffffff6000447947 */ /* 0x000fea000383ffff */
.L_x_39:
[----:B-1----:R1:W2:Y:S02]  /*be30*/  SYNCS.PHASECHK.TRANS64.TRYWAIT P0, [R3+URZ+0xa0], R0 ;  /* 0x0000a000030075a7 */ /* 0x0022a400080011ff */
[----:B--2---:R-:W-:Y:S05]  /*be40*/  @!P0 NANOSLEEP.SYNCS 0x989680 ;  /* 0x009896800000895d */ /* 0x004fea0003900000 */
[----:B------:R-:W2:Y:S02]  /*be50*/  @!P0 SYNCS.PHASECHK.TRANS64 P0, [R3+URZ+0xa0], R0 ;  /* 0x0000a000030085a7 */ /* 0x000ea400080010ff */
[----:B--2---:R-:W-:Y:S05]  /*be60*/  @!P0 BRA `(.L_x_39) ;  /* 0xfffffffc00f08947 */ /* 0x004fea000383ffff */
[----:B------:R-:W-:Y:S05]  /*be70*/  BRA `(.L_x_145) ;  /* 0xffffff6000ec7947 */ /* 0x000fea000383ffff */
.L_x_43:
[----:B-1----:R-:W-:-:S07]  /*be80*/  MOV R0, UR4 ;  /* 0x0000000400007c02 */ /* 0x002fce0008000f00 */
.L_x_146:
[----:B-1----:R1:W2:Y:S02]  /*be90*/  SYNCS.PHASECHK.TRANS64.TRYWAIT P0, [R0+URZ], R3 ;  /* 0x00000003000075a7 */ /* 0x0022a400080011ff */
[----:B--2---:R-:W-:Y:S05]  /*bea0*/  @!P0 NANOSLEEP.SYNCS 0x989680 ;  /* 0x009896800000895d */ /* 0x004fea0003900000 */
[----:B------:R-:W2:Y:S02]  /*beb0*/  @!P0 SYNCS.PHASECHK.TRANS64 P0, [R0+URZ], R3 ;  /* 0x00000003000085a7 */ /* 0x000ea400080010ff */
[----:B--2---:R-:W-:Y:S05]  /*bec0*/  @!P0 BRA `(.L_x_146) ;  /* 0xfffffffc00f08947 */ /* 0x004fea000383ffff */
[----:B------:R-:W-:Y:S05]  /*bed0*/  BRA `(.L_x_147) ;  /* 0xffffff6800987947 */ /* 0x000fea000383ffff */
.L_x_44:
[----:B------:R-:W-:-:S07]  /*bee0*/  MOV R0, UR5 ;  /* 0x0000000500007c02 */ /* 0x000fce0008000f00 */
.L_x_148:
[----:B-1----:R1:W2:Y:S02]  /*bef0*/  SYNCS.PHASECHK.TRANS64.TRYWAIT P0, [R0+URZ], R3 ;  /* 0x00000003000075a7 */ /* 0x0022a400080011ff */
[----:B--2---:R-:W-:Y:S05]  /*bf00*/  @!P0 NANOSLEEP.SYNCS 0x989680 ;  /* 0x009896800000895d */ /* 0x004fea0003900000 */
[----:B------:R-:W2:Y:S02]  /*bf10*/  @!P0 SYNCS.PHASECHK.TRANS64 P0, [R0+URZ], R3 ;  /* 0x00000003000085a7 */ /* 0x000ea400080010ff */
[----:B--2---:R-:W-:Y:S05]  /*bf20*/  @!P0 BRA `(.L_x_148) ;  /* 0xfffffffc00f08947 */ /* 0x004fea000383ffff */
[----:B------:R-:W-:Y:S05]  /*bf30*/  BRA `(.L_x_149) ;  /* 0xffffff6800a47947 */ /* 0x000fea000383ffff */
.L_x_45:
[----:B------:R-:W-:-:S07]  /*bf40*/  MOV R0, UR5 ;  /* 0x0000000500007c02 */ /* 0x000fce0008000f00 */
.L_x_150:
[----:B-1----:R1:W2:Y:S02]  /*bf50*/  SYNCS.PHASECHK.TRANS64.TRYWAIT P0, [R0+URZ], R3 ;  /* 0x00000003000075a7 */ /* 0x0022a400080011ff */
[----:B--2---:R-:W-:Y:S05]  /*bf60*/  @!P0 NANOSLEEP.SYNCS 0x989680 ;  /* 0x009896800000895d */ /* 0x004fea0003900000 */
[----:B------:R-:W2:Y:S02]  /*bf70*/  @!P0 SYNCS.PHASECHK.TRANS64 P0, [R0+URZ], R3 ;  /* 0x00000003000085a7 */ /* 0x000ea400080010ff */
[----:B--2---:R-:W-:Y:S05]  /*bf80*/  @!P0 BRA `(.L_x_150) ;  /* 0xfffffffc00f08947 */ /* 0x004fea000383ffff */
[----:B------:R-:W-:Y:S05]  /*bf90*/  BRA `(.L_x_151) ;  /* 0xffffff6800b07947 */ /* 0x000fea000383ffff */
.L_x_46:
[----:B------:R-:W-:-:S07]  /*bfa0*/  MOV R0, UR5 ;  /* 0x0000000500007c02 */ /* 0x000fce0008000f00 */
.L_x_152:
[----:B-1----:R1:W2:Y:S02]  /*bfb0*/  SYNCS.PHASECHK.TRANS64.TRYWAIT P0, [R0+URZ], R3 ;  /* 0x00000003000075a7 */ /* 0x0022a400080011ff */
[----:B--2---:R-:W-:Y:S05]  /*bfc0*/  @!P0 NANOSLEEP.SYNCS 0x989680 ;  /* 0x009896800000895d */ /* 0x004fea0003900000 */
[----:B------:R-:W2:Y:S02]  /*bfd0*/  @!P0 SYNCS.PHASECHK.TRANS64 P0, [R0+URZ], R3 ;  /* 0x00000003000085a7 */ /* 0x000ea400080010ff */
[----:B--2---:R-:W-:Y:S05]  /*bfe0*/  @!P0 BRA `(.L_x_152) ;  /* 0xfffffffc00f08947 */ /* 0x004fea000383ffff */
[----:B------:R-:W-:Y:S05]  /*bff0*/  BRA `(.L_x_153) ;  /* 0xffffff6800bc7947 */ /* 0x000fea000383ffff */
.L_x_49:
[----:B-1----:R1:W2:Y:S02]  /*c000*/  SYNCS.PHASECHK.TRANS64.TRYWAIT P0, [R0+URZ+0xe0], R5 ;  /* 0x0000e005000075a7 */ /* 0x0022a400080011ff */
[----:B--2---:R-:W-:Y:S05]  /*c010*/  @!P0 NANOSLEEP.SYNCS 0x989680 ;  /* 0x009896800000895d */ /* 0x004fea0003900000 */
[----:B------:R-:W2:Y:S02]  /*c020*/  @!P0 SYNCS.PHASECHK.TRANS64 P0, [R0+URZ+0xe0], R5 ;  /* 0x0000e005000085a7 */ /* 0x000ea400080010ff */
[----:B--2---:R-:W-:Y:S05]  /*c030*/  @!P0 BRA `(.L_x_49) ;  /* 0xfffffffc00f08947 */ /* 0x004fea000383ffff */
[----:B------:R-:W-:Y:S05]  /*c040*/  BRA `(.L_x_154) ;  /* 0xffffff6c00187947 */ /* 0x000fea000383ffff */
.L_x_50:
[----:B------:R-:W-:-:S07]  /*c050*/  MOV R0, UR4 ;  /* 0x0000000400007c02 */ /* 0x000fce0008000f00 */
.L_x_155:
[----:B-1----:R1:W2:Y:S02]  /*c060*/  SYNCS.PHASECHK.TRANS64.TRYWAIT P0, [R0+URZ+0xb0], R7 ;  /* 0x0000b007000075a7 */ /* 0x0022a400080011ff */
[----:B--2---:R-:W-:Y:S05]  /*c070*/  @!P0 NANOSLEEP.SYNCS 0x989680 ;  /* 0x009896800000895d */ /* 0x004fea0003900000 */
[----:B------:R-:W2:Y:S02]  /*c080*/  @!P0 SYNCS.PHASECHK.TRANS64 P0, [R0+URZ+0xb0], R7 ;  /* 0x0000b007000085a7 */ /* 0x000ea400080010ff */
[----:B--2---:R-:W-:Y:S05]  /*c090*/  @!P0 BRA `(.L_x_155) ;  /* 0xfffffffc00f08947 */ /* 0x004fea000383ffff */
[----:B------:R-:W-:Y:S05]  /*c0a0*/  BRA `(.L_x_156) ;  /* 0xffffff6c00287947 */ /* 0x000fea000383ffff */
.L_x_51:
[----:B-1----:R1:W2:Y:S02]  /*c0b0*/  SYNCS.PHASECHK.TRANS64.TRYWAIT P1, [R0+URZ+0xa0], R5 ;  /* 0x0000a005000075a7 */ /* 0x0022a400080211ff */
[----:B--2---:R-:W-:Y:S05]  /*c0c0*/  @!P1 NANOSLEEP.SYNCS 0x989680 ;  /* 0x009896800000995d */ /* 0x004fea0003900000 */
[----:B------:R-:W2:Y:S02]  /*c0d0*/  @!P1 SYNCS.PHASECHK.TRANS64 P1, [R0+URZ+0xa0], R5 ;  /* 0x0000a005000095a7 */ /* 0x000ea400080210ff */
[----:B--2---:R-:W-:Y:S05]  /*c0e0*/  @!P1 BRA `(.L_x_51) ;  /* 0xfffffffc00f09947 */ /* 0x004fea000383ffff */
[----:B------:R-:W-:Y:S05]  /*c0f0*/  BRA `(.L_x_157) ;  /* 0xffffff6c00587947 */ /* 0x000fea000383ffff */
.L_x_54:
[----:B------:R-:W-:-:S07]  /*c100*/  MOV R0, UR4 ;  /* 0x0000000400007c02 */ /* 0x000fce0008000f00 */
.L_x_158:
[----:B-1----:R1:W2:Y:S02]  /*c110*/  SYNCS.PHASECHK.TRANS64.TRYWAIT P0, [R0+URZ+0xb0], R3 ;  /* 0x0000b003000075a7 */ /* 0x0022a400080011ff */
[----:B--2---:R-:W-:Y:S05]  /*c120*/  @!P0 NANOSLEEP.SYNCS 0x989680 ;  /* 0x009896800000895d */ /* 0x004fea0003900000 */
[----:B------:R-:W2:Y:S02]  /*c130*/  @!P0 SYNCS.PHASECHK.TRANS64 P0, [R0+URZ+0xb0], R3 ;  /* 0x0000b003000085a7 */ /* 0x000ea400080010ff */
[----:B--2---:R-:W-:Y:S05]  /*c140*/  @!P0 BRA `(.L_x_158) ;  /* 0xfffffffc00f08947 */ /* 0x004fea000383ffff */
[----:B------:R-:W-:Y:S05]  /*c150*/  BRA `(.L_x_53) ;  /* 0xffffff6c00ac7947 */ /* 0x000fea000383ffff */
.L_x_63:
[----:B-1----:R-:W-:-:S04]  /*c160*/  MOV R5, UR5 ;  /* 0x0000000500057c02 */ /* 0x002fc80008000f00 */
[----:B------:R1:W2:Y:S03]  /*c170*/  SYNCS.PHASECHK.TRANS64.TRYWAIT P0, [R5+URZ+0x8], R6 ;  /* 0x00000806050075a7 */ /* 0x0002a600080011ff */
[----:B--2---:R-:W-:Y:S05]  /*c180*/  @!P0 NANOSLEEP.SYNCS 0x989680 ;  /* 0x009896800000895d */ /* 0x004fea0003900000 */
[----:B------:R-:W2:Y:S02]  /*c190*/  @!P0 SYNCS.PHASECHK.TRANS64 P0, [R5+URZ+0x8], R6 ;  /* 0x00000806050085a7 */ /* 0x000ea400080010ff */
[----:B--2---:R-:W-:Y:S05]  /*c1a0*/  @!P0 BRA `(.L_x_63) ;  /* 0xfffffffc00ec8947 */ /* 0x004fea000383ffff */
[----:B------:R-:W-:Y:S05]  /*c1b0*/  BRA `(.L_x_62) ;  /* 0xffffff7000607947 */ /* 0x000fea000383ffff */
.L_x_65:
[----:B------:R-:W-:Y:S01]  /*c1c0*/  BSSY B0, `(.L_x_159) ;  /* 0x0000006000007945 */ /* 0x000fe20003800000 */
[----:B------:R-:W-:-:S07]  /*c1d0*/  MOV R15, 0xffffffff ;  /* 0xffffffff000f7802 */ /* 0x000fce0000000f00 */
[----:B-1---5:R-:W-:Y:S05]  /*c1e0*/  WARPSYNC.COLLECTIVE R15, `(.L_x_160) ;  /* 0x000000000f0c7348 */ /* 0x022fea0003c00000 */
[----:B------:R-:W-:Y:S02]  /*c1f0*/  ELECT P6, UR79, PT ;  /* 0x00000000004f782f */ /* 0x000fe400038c0000 */
[----:B------:R-:W-:Y:S01]  /*c200*/  MOV R14, UR79 ;  /* 0x0000004f000e7c02 */ /* 0x000fe20008000f00 */
[----:B-1---5:R-:W-:Y:S10]  /*c210*/  ENDCOLLECTIVE ;  /* 0x000000000000791b */ /* 0x022ff40003800000 */
.L_x_160:
[----:B------:R-:W-:Y:S05]  /*c220*/  BSYNC B0 ;  /* 0x0000000000007941 */ /* 0x000fea0003800000 */
.L_x_159:
[----:B------:R-:W-:Y:S01]  /*c230*/  PLOP3.LUT P0, PT, P6, PT, PT, 0x80, 0x8 ;  /* 0x000000000008781c */ /* 0x000fe2000370f070 */
[----:B------:R-:W-:-:S12]  /*c240*/  BRA `(.L_x_161) ;  /* 0xffffff70008c7947 */ /* 0x000fd8000383ffff */
.L_x_67:
[----:B-1----:R-:W-:-:S04]  /*c250*/  MOV R3, UR5 ;  /* 0x0000000500037c02 */ /* 0x002fc80008000f00 */
[----:B------:R1:W2:Y:S03]  /*c260*/  SYNCS.PHASECHK.TRANS64.TRYWAIT P0, [R3+URZ+0x8], R4 ;  /* 0x00000804030075a7 */ /* 0x0002a600080011ff */
[----:B--2---:R-:W-:Y:S05]  /*c270*/  @!P0 NANOSLEEP.SYNCS 0x989680 ;  /* 0x009896800000895d */ /* 0x004fea0003900000 */
[----:B------:R-:W2:Y:S02]  /*c280*/  @!P0 SYNCS.PHASECHK.TRANS64 P0, [R3+URZ+0x8], R4 ;  /* 0x00000804030085a7 */ /* 0x000ea400080010ff */
[----:B--2---:R-:W-:Y:S05]  /*c290*/  @!P0 BRA `(.L_x_67) ;  /* 0xfffffffc00ec8947 */ /* 0x004fea000383ffff */
[----:B------:R-:W-:Y:S05]  /*c2a0*/  BRA `(.L_x_66) ;  /* 0xffffff7000907947 */ /* 0x000fea000383ffff */
.L_x_68:
[----:B-1----:R1:W2:Y:S02]  /*c2b0*/  SYNCS.PHASECHK.TRANS64.TRYWAIT P0, [R0+URZ+0xa0], R5 ;  /* 0x0000a005000075a7 */ /* 0x0022a400080011ff */
[----:B--2---:R-:W-:Y:S05]  /*c2c0*/  @!P0 NANOSLEEP.SYNCS 0x989680 ;  /* 0x009896800000895d */ /* 0x004fea0003900000 */
[----:B------:R-:W2:Y:S02]  /*c2d0*/  @!P0 SYNCS.PHASECHK.TRANS64 P0, [R0+URZ+0xa0], R5 ;  /* 0x0000a005000085a7 */ /* 0x000ea400080010ff */
[----:B--2---:R-:W-:Y:S05]  /*c2e0*/  @!P0 BRA `(.L_x_68) ;  /* 0xfffffffc00f08947 */ /* 0x004fea000383ffff */
[----:B------:R-:W-:Y:S05]  /*c2f0*/  BRA `(.L_x_162) ;  /* 0xffffff7400647947 */ /* 0x000fea000383ffff */
.L_x_70:
[----:B------:R-:W-:-:S07]  /*c300*/  MOV R0, UR19 ;  /* 0x0000001300007c02 */ /* 0x000fce0008000f00 */
.L_x_163:
[----:B-1----:R1:W2:Y:S02]  /*c310*/  SYNCS.PHASECHK.TRANS64.TRYWAIT P0, [R0+URZ+0xd0], R5 ;  /* 0x0000d005000075a7 */ /* 0x0022a400080011ff */
[----:B--2---:R-:W-:Y:S05]  /*c320*/  @!P0 NANOSLEEP.SYNCS 0x989680 ;  /* 0x009896800000895d */ /* 0x004fea0003900000 */
[----:B------:R-:W2:Y:S02]  /*c330*/  @!P0 SYNCS.PHASECHK.TRANS64 P0, [R0+URZ+0xd0], R5 ;  /* 0x0000d005000085a7 */ /* 0x000ea400080010ff */
[----:B--2---:R-:W-:Y:S05]  /*c340*/  @!P0 BRA `(.L_x_163) ;  /* 0xfffffffc00f08947 */ /* 0x004fea000383ffff */
[----:B------:R-:W-:Y:S05]  /*c350*/  BRA `(.L_x_164) ;  /* 0xffffff7400ac7947 */ /* 0x000fea000383ffff */
.L_x_73:
[----:B------:R-:W-:Y:S07]  /*c360*/  MOV R0, UR6 ;  /* 0x0000000600007c02 */ /* 0x000fee0008000f00 */
.L_x_165:
[----:B-1----:R1:W2:Y:S02]  /*c370*/  SYNCS.PHASECHK.TRANS64.TRYWAIT P0, [R0+URZ], R5 ;  /* 0x00000005000075a7 */ /* 0x0022a400080011ff */
[----:B--2---:R-:W-:Y:S05]  /*c380*/  @!P0 NANOSLEEP.SYNCS 0x989680 ;  /* 0x009896800000895d */ /* 0x004fea0003900000 */
[----:B------:R-:W2:Y:S02]  /*c390*/  @!P0 SYNCS.PHASECHK.TRANS64 P0, [R0+URZ], R5 ;  /* 0x00000005000085a7 */ /* 0x000ea400080010ff */
[----:B--2---:R-:W-:Y:S05]  /*c3a0*/  @!P0 BRA `(.L_x_165) ;  /* 0xfffffffc00f08947 */ /* 0x004fea000383ffff */
[----:B------:R-:W-:Y:S05]  /*c3b0*/  BRA `(.L_x_72) ;  /* 0xffffff7400c47947 */ /* 0x000fea000383ffff */
.L_x_77:
[----:B-1----:R-:W-:-:S07]  /*c3c0*/  MOV R0, UR4 ;  /* 0x0000000400007c02 */ /* 0x002fce0008000f00 */
.L_x_166:
[----:B-1----:R1:W2:Y:S02]  /*c3d0*/  SYNCS.PHASECHK.TRANS64.TRYWAIT P0, [R0+URZ], R3 ;  /* 0x00000003000075a7 */ /* 0x0022a400080011ff */
[----:B--2---:R-:W-:Y:S05]  /*c3e0*/  @!P0 NANOSLEEP.SYNCS 0x989680 ;  /* 0x009896800000895d */ /* 0x004fea0003900000 */
[----:B------:R-:W2:Y:S02]  /*c3f0*/  @!P0 SYNCS.PHASECHK.TRANS64 P0, [R0+URZ], R3 ;  /* 0x00000003000085a7 */ /* 0x000ea400080010ff */
[----:B--2---:R-:W-:Y:S05]  /*c400*/  @!P0 BRA `(.L_x_166) ;  /* 0xfffffffc00f08947 */ /* 0x004fea000383ffff */
[----:B------:R-:W-:Y:S05]  /*c410*/  BRA `(.L_x_167) ;  /* 0xffffff78007c7947 */ /* 0x000fea000383ffff */
.L_x_80:
[----:B------:R-:W-:-:S07]  /*c420*/  MOV R0, UR13 ;  /* 0x0000000d00007c02 */ /* 0x000fce0008000f00 */
.L_x_168:
[----:B-1----:R1:W2:Y:S02]  /*c430*/  SYNCS.PHASECHK.TRANS64.TRYWAIT P1, [R0+URZ+0x100], R3 ;  /* 0x00010003000075a7 */ /* 0x0022a400080211ff */
[----:B--2---:R-:W-:Y:S05]  /*c440*/  @!P1 NANOSLEEP.SYNCS 0x989680 ;  /* 0x009896800000995d */ /* 0x004fea0003900000 */
[----:B------:R-:W2:Y:S02]  /*c450*/  @!P1 SYNCS.PHASECHK.TRANS64 P1, [R0+URZ+0x100], R3 ;  /* 0x00010003000095a7 */ /* 0x000ea400080210ff */
[----:B--2---:R-:W-:Y:S05]  /*c460*/  @!P1 BRA `(.L_x_168) ;  /* 0xfffffffc00f09947 */ /* 0x004fea000383ffff */
[----:B------:R-:W-:Y:S05]  /*c470*/  BRA `(.L_x_169) ;  /* 0xffffff7800c87947 */ /* 0x000fea000383ffff */
.L_x_85:
[----:B--2---:R2:W3:Y:S02]  /*c480*/  SYNCS.PHASECHK.TRANS64.TRYWAIT P0, [R12+URZ+0xa0], R9 ;  /* 0x0000a0090c0075a7 */ /* 0x0044e400080011ff */
[----:B---3--:R-:W-:Y:S05]  /*c490*/  @!P0 NANOSLEEP.SYNCS 0x989680 ;  /* 0x009896800000895d */ /* 0x008fea0003900000 */
[----:B------:R-:W3:Y:S02]  /*c4a0*/  @!P0 SYNCS.PHASECHK.TRANS64 P0, [R12+URZ+0xa0], R9 ;  /* 0x0000a0090c0085a7 */ /* 0x000ee400080010ff */
[----:B---3--:R-:W-:Y:S05]  /*c4b0*/  @!P0 BRA `(.L_x_85) ;  /* 0xfffffffc00f08947 */ /* 0x008fea000383ffff */
[----:B------:R-:W-:Y:S05]  /*c4c0*/  BRA `(.L_x_170) ;  /* 0xffffff7c00f07947 */ /* 0x000fea000383ffff */
.L_x_88:
[----:B------:R-:W-:Y:S07]  /*c4d0*/  MOV R0, UR21 ;  /* 0x0000001500007c02 */ /* 0x000fee0008000f00 */
.L_x_171:
[----:B--2---:R2:W3:Y:S02]  /*c4e0*/  SYNCS.PHASECHK.TRANS64.TRYWAIT P2, [R0+URZ+0x98], R11 ;  /* 0x0000980b000075a7 */ /* 0x0044e400080411ff */
[----:B---3--:R-:W-:Y:S05]  /*c4f0*/  @!P2 NANOSLEEP.SYNCS 0x989680 ;  /* 0x009896800000a95d */ /* 0x008fea0003900000 */
[----:B------:R-:W3:Y:S02]  /*c500*/  @!P2 SYNCS.PHASECHK.TRANS64 P2, [R0+URZ+0x98], R11 ;  /* 0x0000980b0000a5a7 */ /* 0x000ee400080410ff */
[----:B---3--:R-:W-:Y:S05]  /*c510*/  @!P2 BRA `(.L_x_171) ;  /* 0xfffffffc00f0a947 */ /* 0x008fea000383ffff */
[----:B------:R-:W-:Y:S05]  /*c520*/  BRA `(.L_x_87) ;  /* 0xffffff8400587947 */ /* 0x000fea000383ffff */
.L_x_91:
[----:B--2---:R-:W-:Y:S07]  /*c530*/  MOV R0, UR21 ;  /* 0x0000001500007c02 */ /* 0x004fee0008000f00 */
.L_x_172:
[----:B--2---:R2:W3:Y:S02]  /*c540*/  SYNCS.PHASECHK.TRANS64.TRYWAIT P0, [R0+URZ+0x70], R9 ;  /* 0x00007009000075a7 */ /* 0x0044e400080011ff */
[----:B---3--:R-:W-:Y:S05]  /*c550*/  @!P0 NANOSLEEP.SYNCS 0x989680 ;  /* 0x009896800000895d */ /* 0x008fea0003900000 */
[----:B------:R-:W3:Y:S02]  /*c560*/  @!P0 SYNCS.PHASECHK.TRANS64 P0, [R0+URZ+0x70], R9 ;  /* 0x00007009000085a7 */ /* 0x000ee400080010ff */
[----:B---3--:R-:W-:Y:S05]  /*c570*/  @!P0 BRA `(.L_x_172) ;  /* 0xfffffffc00f08947 */ /* 0x008fea000383ffff */
[----:B------:R-:W-:Y:S05]  /*c580*/  BRA `(.L_x_173) ;  /* 0xffffff8400b47947 */ /* 0x000fea000383ffff */
.L_x_92:
[----:B------:R-:W-:Y:S07]  /*c590*/  MOV R0, UR21 ;  /* 0x0000001500007c02 */ /* 0x000fee0008000f00 */
.L_x_174:
[----:B--2---:R2:W3:Y:S02]  /*c5a0*/  SYNCS.PHASECHK.TRANS64.TRYWAIT P0, [R0+URZ+0x78], R9 ;  /* 0x00007809000075a7 */ /* 0x0044e400080011ff */
[----:B---3--:R-:W-:Y:S05]  /*c5b0*/  @!P0 NANOSLEEP.SYNCS 0x989680 ;  /* 0x009896800000895d */ /* 0x008fea0003900000 */
[----:B------:R-:W3:Y:S02]  /*c5c0*/  @!P0 SYNCS.PHASECHK.TRANS64 P0, [R0+URZ+0x78], R9 ;  /* 0x00007809000085a7 */ /* 0x000ee400080010ff */
[----:B---3--:R-:W-:Y:S05]  /*c5d0*/  @!P0 BRA `(.L_x_174) ;  /* 0xfffffffc00f08947 */ /* 0x008fea000383ffff */
[----:B------:R-:W-:Y:S05]  /*c5e0*/  BRA `(.L_x_175) ;  /* 0xffffff8400f07947 */ /* 0x000fea000383ffff */
.L_x_93:
[----:B------:R-:W-:Y:S07]  /*c5f0*/  MOV R0, UR21 ;  /* 0x0000001500007c02 */ /* 0x000fee0008000f00 */
.L_x_176:
[----:B--2---:R2:W3:Y:S02]  /*c600*/  SYNCS.PHASECHK.TRANS64.TRYWAIT P0, [R0+URZ+0x80], R9 ;  /* 0x00008009000075a7 */ /* 0x0044e400080011ff */
[----:B---3--:R-:W-:Y:S05]  /*c610*/  @!P0 NANOSLEEP.SYNCS 0x989680 ;  /* 0x009896800000895d */ /* 0x008fea0003900000 */
[----:B------:R-:W3:Y:S02]  /*c620*/  @!P0 SYNCS.PHASECHK.TRANS64 P0, [R0+URZ+0x80], R9 ;  /* 0x00008009000085a7 */ /* 0x000ee400080010ff */
[----:B---3--:R-:W-:Y:S05]  /*c630*/  @!P0 BRA `(.L_x_176) ;  /* 0xfffffffc00f08947 */ /* 0x008fea000383ffff */
[----:B------:R-:W-:Y:S05]  /*c640*/  BRA `(.L_x_177) ;  /* 0xffffff8800387947 */ /* 0x000fea000383ffff */
.L_x_94:
[----:B------:R-:W-:Y:S07]  /*c650*/  MOV R0, UR21 ;  /* 0x0000001500007c02 */ /* 0x000fee0008000f00 */
.L_x_178:
[----:B--2---:R2:W3:Y:S02]  /*c660*/  SYNCS.PHASECHK.TRANS64.TRYWAIT P0, [R0+URZ+0x88], R9 ;  /* 0x00008809000075a7 */ /* 0x0044e400080011ff */
[----:B---3--:R-:W-:Y:S05]  /*c670*/  @!P0 NANOSLEEP.SYNCS 0x989680 ;  /* 0x009896800000895d */ /* 0x008fea0003900000 */
[----:B------:R-:W3:Y:S02]  /*c680*/  @!P0 SYNCS.PHASECHK.TRANS64 P0, [R0+URZ+0x88], R9 ;  /* 0x00008809000085a7 */ /* 0x000ee400080010ff */
[----:B---3--:R-:W-:Y:S05]  /*c690*/  @!P0 BRA `(.L_x_178) ;  /* 0xfffffffc00f08947 */ /* 0x008fea000383ffff */
[----:B------:R-:W-:Y:S05]  /*c6a0*/  BRA `(.L_x_179) ;  /* 0xffffff88007c7947 */ /* 0x000fea000383ffff */
.L_x_96:
[----:B------:R-:W-:-:S07]  /*c6b0*/  MOV R0, UR21 ;  /* 0x0000001500007c02 */ /* 0x000fce0008000f00 */
.L_x_180:
[----:B---3--:R3:W4:Y:S02]  /*c6c0*/  SYNCS.PHASECHK.TRANS64.TRYWAIT P0, [R0+URZ+0x70], R3 ;  /* 0x00007003000075a7 */ /* 0x00872400080011ff */
[----:B----4-:R-:W-:Y:S05]  /*c6d0*/  @!P0 NANOSLEEP.SYNCS 0x989680 ;  /* 0x009896800000895d */ /* 0x010fea0003900000 */
[----:B------:R-:W4:Y:S02]  /*c6e0*/  @!P0 SYNCS.PHASECHK.TRANS64 P0, [R0+URZ+0x70], R3 ;  /* 0x00007003000085a7 */ /* 0x000f2400080010ff */
[----:B----4-:R-:W-:Y:S05]  /*c6f0*/  @!P0 BRA `(.L_x_180) ;  /* 0xfffffffc00f08947 */ /* 0x010fea000383ffff */
[----:B------:R-:W-:Y:S05]  /*c700*/  BRA `(.L_x_181) ;  /* 0xffffff8800f47947 */ /* 0x000fea000383ffff */
.L_x_97:
[----:B---3--:R-:W-:-:S07]  /*c710*/  MOV R0, UR21 ;  /* 0x0000001500007c02 */ /* 0x008fce0008000f00 */
.L_x_182:
[----:B---3--:R3:W4:Y:S02]  /*c720*/  SYNCS.PHASECHK.TRANS64.TRYWAIT P0, [R0+URZ+0x78], R3 ;  /* 0x00007803000075a7 */ /* 0x00872400080011ff */
[----:B----4-:R-:W-:Y:S05]  /*c730*/  @!P0 NANOSLEEP.SYNCS 0x989680 ;  /* 0x009896800000895d */ /* 0x010fea0003900000 */
[----:B------:R-:W4:Y:S02]  /*c740*/  @!P0 SYNCS.PHASECHK.TRANS64 P0, [R0+URZ+0x78], R3 ;  /* 0x00007803000085a7 */ /* 0x000f2400080010ff */
[----:B----4-:R-:W-:Y:S05]  /*c750*/  @!P0 BRA `(.L_x_182) ;  /* 0xfffffffc00f08947 */ /* 0x010fea000383ffff */
[----:B------:R-:W-:Y:S05]  /*c760*/  BRA `(.L_x_183) ;  /* 0xffffff8800e47947 */ /* 0x000fea000383ffff */
.L_x_98:
[----:B---3--:R-:W-:-:S07]  /*c770*/  MOV R0, UR21 ;  /* 0x0000001500007c02 */ /* 0x008fce0008000f00 */
.L_x_184:
[----:B---3--:R3:W4:Y:S02]  /*c780*/  SYNCS.PHASECHK.TRANS64.TRYWAIT P0, [R0+URZ+0x80], R3 ;  /* 0x00008003000075a7 */ /* 0x00872400080011ff */
[----:B----4-:R-:W-:Y:S05]  /*c790*/  @!P0 NANOSLEEP.SYNCS 0x989680 ;  /* 0x009896800000895d */ /* 0x010fea0003900000 */
[----:B------:R-:W4:Y:S02]  /*c7a0*/  @!P0 SYNCS.PHASECHK.TRANS64 P0, [R0+URZ+0x80], R3 ;  /* 0x00008003000085a7 */ /* 0x000f2400080010ff */
[----:B----4-:R-:W-:Y:S05]  /*c7b0*/  @!P0 BRA `(.L_x_184) ;  /* 0xfffffffc00f08947 */ /* 0x010fea000383ffff */
[----:B------:R-:W-:Y:S05]  /*c7c0*/  BRA `(.L_x_185) ;  /* 0xffffff8800d47947 */ /* 0x000fea000383ffff */
.L_x_100:
[----:B-1----:R1:W2:Y:S02]  /*c7d0*/  SYNCS.PHASECHK.TRANS64.TRYWAIT P0, [R3+URZ+0xa0], R0 ;  /* 0x0000a000030075a7 */ /* 0x0022a400080011ff */
[----:B--2---:R-:W-:Y:S05]  /*c7e0*/  @!P0 NANOSLEEP.SYNCS 0x989680 ;  /* 0x009896800000895d */ /* 0x004fea0003900000 */
[----:B------:R-:W2:Y:S02]  /*c7f0*/  @!P0 SYNCS.PHASECHK.TRANS64 P0, [R3+URZ+0xa0], R0 ;  /* 0x0000a000030085a7 */ /* 0x000ea400080010ff */
[----:B--2---:R-:W-:Y:S05]  /*c800*/  @!P0 BRA `(.L_x_100) ;  /* 0xfffffffc00f08947 */ /* 0x004fea000383ffff */
[----:B------:R-:W-:Y:S05]  /*c810*/  BRA `(.L_x_186) ;  /* 0xffffff8c00987947 */ /* 0x000fea000383ffff */
.L_x_111:
[----:B-1----:R1:W2:Y:S02]  /*c820*/  SYNCS.PHASECHK.TRANS64.TRYWAIT P1, [R3+URZ+0x50], R0 ;  /* 0x00005000030075a7 */ /* 0x0022a400080211ff */
[----:B--2---:R-:W-:Y:S05]  /*c830*/  @!P1 NANOSLEEP.SYNCS 0x989680 ;  /* 0x009896800000995d */ /* 0x004fea0003900000 */
[----:B------:R-:W2:Y:S02]  /*c840*/  @!P1 SYNCS.PHASECHK.TRANS64 P1, [R3+URZ+0x50], R0 ;  /* 0x00005000030095a7 */ /* 0x000ea400080210ff */
[----:B--2---:R-:W-:Y:S05]  /*c850*/  @!P1 BRA `(.L_x_111) ;  /* 0xfffffffc00f09947 */ /* 0x004fea000383ffff */
[----:B------:R-:W-:Y:S05]  /*c860*/  BRA `(.L_x_110) ;  /* 0xffffff9c001c7947 */ /* 0x000fea000383ffff */
.L_x_113:
[----:B--2---:R2:W4:Y:S02]  /*c870*/  SYNCS.PHASECHK.TRANS64.TRYWAIT P0, [R145+URZ+0xc0], R2 ;  /* 0x0000c002910075a7 */ /* 0x00452400080011ff */
[----:B----4-:R-:W-:Y:S05]  /*c880*/  @!P0 NANOSLEEP.SYNCS 0x989680 ;  /* 0x009896800000895d */ /* 0x010fea0003900000 */
[----:B------:R-:W4:Y:S02]  /*c890*/  @!P0 SYNCS.PHASECHK.TRANS64 P0, [R145+URZ+0xc0], R2 ;  /* 0x0000c002910085a7 */ /* 0x000f2400080010ff */
[----:B----4-:R-:W-:Y:S05]  /*c8a0*/  @!P0 BRA `(.L_x_113) ;  /* 0xfffffffc00f08947 */ /* 0x010fea000383ffff */
[----:B------:R-:W-:Y:S05]  /*c8b0*/  BRA `(.L_x_112) ;  /* 0xffffff9c00787947 */ /* 0x000fea000383ffff */
.L_x_121:
[----:B--2---:R2:W3:Y:S02]  /*c8c0*/  SYNCS.PHASECHK.TRANS64.TRYWAIT P0, [R107+URZ+0x50], R0 ;  /* 0x000050006b0075a7 */ /* 0x0044e400080011ff */
[----:B---3--:R-:W-:Y:S05]  /*c8d0*/  @!P0 NANOSLEEP.SYNCS 0x989680 ;  /* 0x009896800000895d */ /* 0x008fea0003900000 */
[----:B------:R-:W3:Y:S02]  /*c8e0*/  @!P0 SYNCS.PHASECHK.TRANS64 P0, [R107+URZ+0x50], R0 ;  /* 0x000050006b0085a7 */ /* 0x000ee400080010ff */
[----:B---3--:R-:W-:Y:S05]  /*c8f0*/  @!P0 BRA `(.L_x_121) ;  /* 0xfffffffc00f08947 */ /* 0x008fea000383ffff */
[----:B------:R-:W-:Y:S05]  /*c900*/  BRA `(.L_x_120) ;  /* 0xffffffb0007c7947 */ /* 0x000fea000383ffff */
.L_x_129:
[----:B--2---:R2:W3:Y:S02]  /*c910*/  SYNCS.PHASECHK.TRANS64.TRYWAIT P0, [R0+URZ+0x50], R7 ;  /* 0x00005007000075a7 */ /* 0x0044e400080011ff */
[----:B---3--:R-:W-:Y:S05]  /*c920*/  @!P0 NANOSLEEP.SYNCS 0x989680 ;  /* 0x009896800000895d */ /* 0x008fea0003900000 */
[----:B------:R-:W3:Y:S02]  /*c930*/  @!P0 SYNCS.PHASECHK.TRANS64 P0, [R0+URZ+0x50], R7 ;  /* 0x00005007000085a7 */ /* 0x000ee400080010ff */
[----:B---3--:R-:W-:Y:S05]  /*c940*/  @!P0 BRA `(.L_x_129) ;  /* 0xfffffffc00f08947 */ /* 0x008fea000383ffff */
[----:B------:R-:W-:Y:S05]  /*c950*/  BRA `(.L_x_128) ;  /* 0xffffffc400d07947 */ /* 0x000fea000383ffff */
.L_x_137:
[----:B--2---:R2:W3:Y:S02]  /*c960*/  SYNCS.PHASECHK.TRANS64.TRYWAIT P0, [R0+URZ+0x50], R5 ;  /* 0x00005005000075a7 */ /* 0x0044e400080011ff */
[----:B---3--:R-:W-:Y:S05]  /*c970*/  @!P0 NANOSLEEP.SYNCS 0x989680 ;  /* 0x009896800000895d */ /* 0x008fea0003900000 */
[----:B------:R-:W3:Y:S02]  /*c980*/  @!P0 SYNCS.PHASECHK.TRANS64 P0, [R0+URZ+0x50], R5 ;  /* 0x00005005000085a7 */ /* 0x000ee400080010ff */
[----:B---3--:R-:W-:Y:S05]  /*c990*/  @!P0 BRA `(.L_x_137) ;  /* 0xfffffffc00f08947 */ /* 0x008fea000383ffff */
[----:B------:R-:W-:Y:S05]  /*c9a0*/  BRA `(.L_x_136) ;  /* 0xffffffdc00307947 */ /* 0x000fea000383ffff */
        .weak           $__internal_0_$__cuda_sm10x_tcgen05_guardrail_trap_col_being_dealloced_not_returned_by_alloc
        .type           $__internal_0_$__cuda_sm10x_tcgen05_guardrail_trap_col_being_dealloced_not_returned_by_alloc,@function
        .size           $__internal_0_$__cuda_sm10x_tcgen05_guardrail_trap_col_being_dealloced_not_returned_by_alloc,($__internal_1_$__cuda_sm10x_tcgen05_guardrail_trap_phase_invalid_during_alloc - $__internal_0_$__cuda_sm10x_tcgen05_guardrail_trap_col_being_dealloced_not_returned_by_alloc)
$__internal_0_$__cuda_sm10x_tcgen05_guardrail_trap_col_being_dealloced_not_returned_by_alloc:
[----:B------:R-:W-:Y:S05]  /*c9b0*/  BPT.TRAP 0x1 ;  /* 0x000000040000795c */ /* 0x000fea0000300000 */
[----:B------:R-:W-:-:S04]  /*c9c0*/  HFMA2 R3, -RZ, RZ, 0, 0 ;  /* 0x00000000ff037431 */ /* 0x000fc800000001ff */
[----:B------:R-:W-:Y:S05]  /*c9d0*/  RET.REL.NODEC R2 `(_ZN7cutlass13device_kernelINS_4gemm6kernel13GemmUniversalIN4cute5tupleIJiiiiEEENS1_10collective13CollectiveMmaINS1_35MainloopSm100TmaUmmaWarpSpecializedILi5ELi2ELi2ENS5_IJNS4_1CILi2EEESB_NSA_ILi1EEEEEEEENS5_IJNSA_ILi256EEESF_NSA_ILi32EEEEEEaNS5_IJlSC_lEEEaSI_NS4_8TiledMMAINS4_8MMA_AtomIJNS4_21SM100_MMA_S8_2x1SM_SSIaaiLi256ELi256ELNS4_4UMMA5MajorE0ELSN_0ELNSM_8SaturateE0EEEEEENS4_6LayoutINS5_IJSC_SC_SC_EEENS5_IJNSA_ILi0EEEST_ST_EEEEENS5_IJNS4_10UnderscoreESW_SW_EEEEENS4_28SM100_TMA_2SM_LOAD_MULTICASTENS4_14ComposedLayoutINS4_7SwizzleILi1ELi4ELi3EEENS4_18smem_ptr_flag_bitsILi8EEENSR_INS5_IJNSA_ILi8EEESG_EEENS5_IJSG_SC_EEEEEEEvNS4_8identityENS4_18SM100_TMA_2SM_LOADES19_vS1A_EENS_8epilogue10collective18CollectiveEpilogueINS1D_23Sm100TmaWarpSpecializedILi4ELi2ELi64ELb0ELb0EEEJNS5_IJNSA_ILi128EEESF_SG_EEENS5_IJNSR_IS1I_SC_EENSR_INSA_ILi64EEESC_EEEEEaSI_aSI_NS1D_6fusion15FusionCallbacksIS1H_NS1O_17LinearCombinationIaiaiLNS_15FloatRoundStyleE2EEES1J_S1N_JEEENS4_5SM1004TMEM4LOAD26SM100_TMEM_LOAD_32dp32b64xENS4_13SM90_TMA_LOADENS10_INS11_ILi2ELi4ELi3EEES14_NSR_INS5_IJS15_S1L_EEENS5_IJS1L_SC_EEEEEEENS4_39AutoVectorizingCopyWithAssumedAlignmentILi128EEENS4_14SM90_TMA_STOREES23_S25_S25_EEEvvEEEEvNT_6ParamsE) ;  /* 0xffffff3402887950 */ /* 0x000fea0003c3ffff */
        .weak           $__internal_1_$__cuda_sm10x_tcgen05_guardrail_trap_phase_invalid_during_alloc
        .type           $__internal_1_$__cuda_sm10x_tcgen05_guardrail_trap_phase_invalid_during_alloc,@function
        .size           $__internal_1_$__cuda_sm10x_tcgen05_guardrail_trap_phase_invalid_during_alloc,($__internal_2_$__cuda_sm10x_tcgen05_guardrail_trap_unallocated_columns_being_dealloced - $__internal_1_$__cuda_sm10x_tcgen05_guardrail_trap_phase_invalid_during_alloc)
$__internal_1_$__cuda_sm10x_tcgen05_guardrail_trap_phase_invalid_during_alloc:
[----:B------:R-:W-:Y:S05]  /*c9e0*/  BPT.TRAP 0x1 ;  /* 0x000000040000795c */ /* 0x000fea0000300000 */
[----:B------:R-:W-:-:S04]  /*c9f0*/  MOV R5, 0x0 ;  /* 0x0000000000057802 */ /* 0x000fc80000000f00 */
[----:B------:R-:W-:Y:S05]  /*ca00*/  RET.REL.NODEC R4 `(_ZN7cutlass13device_kernelINS_4gemm6kernel13GemmUniversalIN4cute5tupleIJiiiiEEENS1_10collective13CollectiveMmaINS1_35MainloopSm100TmaUmmaWarpSpecializedILi5ELi2ELi2ENS5_IJNS4_1CILi2EEESB_NSA_ILi1EEEEEEEENS5_IJNSA_ILi256EEESF_NSA_ILi32EEEEEEaNS5_IJlSC_lEEEaSI_NS4_8TiledMMAINS4_8MMA_AtomIJNS4_21SM100_MMA_S8_2x1SM_SSIaaiLi256ELi256ELNS4_4UMMA5MajorE0ELSN_0ELNSM_8SaturateE0EEEEEENS4_6LayoutINS5_IJSC_SC_SC_EEENS5_IJNSA_ILi0EEEST_ST_EEEEENS5_IJNS4_10UnderscoreESW_SW_EEEEENS4_28SM100_TMA_2SM_LOAD_MULTICASTENS4_14ComposedLayoutINS4_7SwizzleILi1ELi4ELi3EEENS4_18smem_ptr_flag_bitsILi8EEENSR_INS5_IJNSA_ILi8EEESG_EEENS5_IJSG_SC_EEEEEEEvNS4_8identityENS4_18SM100_TMA_2SM_LOADES19_vS1A_EENS_8epilogue10collective18CollectiveEpilogueINS1D_23Sm100TmaWarpSpecializedILi4ELi2ELi64ELb0ELb0EEEJNS5_IJNSA_ILi128EEESF_SG_EEENS5_IJNSR_IS1I_SC_EENSR_INSA_ILi64EEESC_EEEEEaSI_aSI_NS1D_6fusion15FusionCallbacksIS1H_NS1O_17LinearCombinationIaiaiLNS_15FloatRoundStyleE2EEES1J_S1N_JEEENS4_5SM1004TMEM4LOAD26SM100_TMEM_LOAD_32dp32b64xENS4_13SM90_TMA_LOADENS10_INS11_ILi2ELi4ELi3EEES14_NSR_INS5_IJS15_S1L_EEENS5_IJS1L_SC_EEEEEEENS4_39AutoVectorizingCopyWithAssumedAlignmentILi128EEENS4_14SM90_TMA_STOREES23_S25_S25_EEEvvEEEEvNT_6ParamsE) ;  /* 0xffffff34047c7950 */ /* 0x000fea0003c3ffff */
        .weak           $__internal_2_$__cuda_sm10x_tcgen05_guardrail_trap_unallocated_columns_being_dealloced
        .type           $__internal_2_$__cuda_sm10x_tcgen05_guardrail_trap_unallocated_columns_being_dealloced,@function
        .size           $__internal_2_$__cuda_sm10x_tcgen05_guardrail_trap_unallocated_columns_being_dealloced,(.L_x_188 - $__internal_2_$__cuda_sm10x_tcgen05_guardrail_trap_unallocated_columns_being_dealloced)
$__internal_2_$__cuda_sm10x_tcgen05_guardrail_trap_unallocated_columns_being_dealloced:
[----:B------:R-:W-:Y:S05]  /*ca10*/  BPT.TRAP 0x1 ;  /* 0x000000040000795c */ /* 0x000fea0000300000 */
[----:B------:R-:W-:-:S04]  /*ca20*/  HFMA2 R3, -RZ, RZ, 0, 0 ;  /* 0x00000000ff037431 */ /* 0x000fc800000001ff */
[----:B------:R-:W-:Y:S05]  /*ca30*/  RET.REL.NODEC R2 `(_ZN7cutlass13device_kernelINS_4gemm6kernel13GemmUniversalIN4cute5tupleIJiiiiEEENS1_10collective13CollectiveMmaINS1_35MainloopSm100TmaUmmaWarpSpecializedILi5ELi2ELi2ENS5_IJNS4_1CILi2EEESB_NSA_ILi1EEEEEEEENS5_IJNSA_ILi256EEESF_NSA_ILi32EEEEEEaNS5_IJlSC_lEEEaSI_NS4_8TiledMMAINS4_8MMA_AtomIJNS4_21SM100_MMA_S8_2x1SM_SSIaaiLi256ELi256ELNS4_4UMMA5MajorE0ELSN_0ELNSM_8SaturateE0EEEEEENS4_6LayoutINS5_IJSC_SC_SC_EEENS5_IJNSA_ILi0EEEST_ST_EEEEENS5_IJNS4_10UnderscoreESW_SW_EEEEENS4_28SM100_TMA_2SM_LOAD_MULTICASTENS4_14ComposedLayoutINS4_7SwizzleILi1ELi4ELi3EEENS4_18smem_ptr_flag_bitsILi8EEENSR_INS5_IJNSA_ILi8EEESG_EEENS5_IJSG_SC_EEEEEEEvNS4_8identityENS4_18SM100_TMA_2SM_LOADES19_vS1A_EENS_8epilogue10collective18CollectiveEpilogueINS1D_23Sm100TmaWarpSpecializedILi4ELi2ELi64ELb0ELb0EEEJNS5_IJNSA_ILi128EEESF_SG_EEENS5_IJNSR_IS1I_SC_EENSR_INSA_ILi64EEESC_EEEEEaSI_aSI_NS1D_6fusion15FusionCallbacksIS1H_NS1O_17LinearCombinationIaiaiLNS_15FloatRoundStyleE2EEES1J_S1N_JEEENS4_5SM1004TMEM4LOAD26SM100_TMEM_LOAD_32dp32b64xENS4_13SM90_TMA_LOADENS10_INS11_ILi2ELi4ELi3EEES14_NSR_INS5_IJS15_S1L_EEENS5_IJS1L_SC_EEEEEEENS4_39AutoVectorizingCopyWithAssumedAlignmentILi128EEENS4_14SM90_TMA_STOREES23_S25_S25_EEEvvEEEEvNT_6ParamsE) ;  /* 0xffffff3402707950 */ /* 0x000fea0003c3ffff */
.L_x_187:
[----:B------:R-:W-:-:S00]  /*ca40*/  BRA `(.L_x_187) ;  /* 0xfffffffc00fc7947 */ /* 0x000fc0000383ffff */
[----:B------:R-:W-:-:S00]  /*ca50*/  NOP ;  /* 0x0000000000007918 */ /* 0x000fc00000000000 */
        /* <DEDUP_REMOVED lines=10> */
.L_x_188:


//--------------------- .nv.global.init           --------------------------
	.section	.nv.global.init,"aw",@progbits
.nv.global.init:
	.type		$str$27,@object
	.size		$str$27,($str$28 - $str$27)
$str$27:
        /*0000*/ 	.byte	0x28, 0x61, 0x64, 0x64, 0x72, 0x65, 0x73, 0x73, 0x20, 0x26, 0x20, 0x6d, 0x61, 0x73, 0x6b, 0x29
        /*0010*/ 	.byte	0x20, 0x3d, 0x3d, 0x20, 0x30, 0x00
	.type		$str$28,@object
	.size		$str$28,($str$26 - $str$28)
$str$28:
        /*0016*/ 	.byte	0x2f, 0x74, 0x6d, 0x70, 0x2f, 0x63, 0x75, 0x74, 0x6c, 0x61, 0x73, 0x73, 0x5f, 0x73, 0x77, 0x65
        /*0026*/ 	.byte	0x65, 0x70, 0x5f, 0x73, 0x72, 0x63, 0x2f, 0x69, 0x6e, 0x63, 0x6c, 0x75, 0x64, 0x65, 0x2f, 0x63
        /*0036*/ 	.byte	0x75, 0x74, 0x65, 0x2f, 0x70, 0x6f, 0x69, 0x6e, 0x74, 0x65, 0x72, 0x5f, 0x66, 0x6c, 0x61, 0x67
        /*0046*/ 	.byte	0x67, 0x65, 0x64, 0x2e, 0x68, 0x70, 0x70, 0x00
	.type		$str$26,@object
	.size		$str$26,($str$25 - $str$26)
$str$26:
        /*004e*/ 	.byte	0x2f, 0x74, 0x6d, 0x70, 0x2f, 0x63, 0x75, 0x74, 0x6c, 0x61, 0x73, 0x73, 0x5f, 0x73, 0x77, 0x65
        /*005e*/ 	.byte	0x65, 0x70, 0x5f, 0x73, 0x72, 0x63, 0x2f, 0x69, 0x6e, 0x63, 0x6c, 0x75, 0x64, 0x65, 0x2f, 0x63
        /*006e*/ 	.byte	0x75, 0x74, 0x65, 0x2f, 0x61, 0x74, 0x6f, 0x6d, 0x2f, 0x63, 0x6f, 0x70, 0x79, 0x5f, 0x74, 0x72
        /*007e*/ 	.byte	0x61, 0x69, 0x74, 0x73, 0x5f, 0x73, 0x6d, 0x31, 0x30, 0x30, 0x2e, 0x68, 0x70, 0x70, 0x00
	.type		$str$25,@object
	.size		$str$25,(__unnamed_1 - $str$25)
$str$25:
        /*008d*/ 	.byte	0x28, 0x28, 0x75, 0x69, 0x6e, 0x74, 0x33, 0x32, 0x5f, 0x74, 0x28, 0x74, 0x68, 0x72, 0x65, 0x61
        /*009d*/ 	.byte	0x64, 0x49, 0x64, 0x78, 0x2e, 0x78, 0x29, 0x20, 0x2f, 0x20, 0x33, 0x32, 0x29, 0x20, 0x25, 0x20
        /*00ad*/ 	.byte	0x34, 0x29, 0x20, 0x3d, 0x3d, 0x20, 0x28, 0x28, 0x28, 0x74, 0x6d, 0x65, 0x6d, 0x5f, 0x61, 0x64
        /*00bd*/ 	.byte	0x64, 0x72, 0x20, 0x3e, 0x3e, 0x20, 0x31, 0x36, 0x29, 0x20, 0x2f, 0x20, 0x33, 0x32, 0x29, 0x20
        /*00cd*/ 	.byte	0x25, 0x20, 0x34, 0x29, 0x00
	.type		__unnamed_1,@object
	.size		__unnamed_1,(__unnamed_2 - __unnamed_1)
__unnamed_1:
        /*00d2*/ 	.byte	0x61, 0x75, 0x74, 0x6f, 0x20, 0x63, 0x75, 0x74, 0x65, 0x3a, 0x3a, 0x61, 0x73, 0x5f, 0x70, 0x6f
        /* <DEDUP_REMOVED lines=24> */
        /*0262*/ 	.byte	0x5d, 0x00
	.type		__unnamed_2,@object
	.size		__unnamed_2,(__unnamed_3 - __unnamed_2)
__unnamed_2:
        /* <DEDUP_REMOVED lines=26> */
	.type		__unnamed_3,@object
	.size		__unnamed_3,(.L_3 - __unnamed_3)
__unnamed_3:
        /* <DEDUP_REMOVED lines=42> */
        /*0696*/ 	.byte	0x43, 0x3c, 0x30, 0x3e, 0x3e, 0x3e, 0x3e, 0x5d, 0x00
.L_3:


//--------------------- .nv.shared._ZN7cutlass13device_kernelINS_4gemm6kernel13GemmUniversalIN4cute5tupleIJiiiiEEENS1_10collective13CollectiveMmaINS1_35MainloopSm100TmaUmmaWarpSpecializedILi5ELi2ELi2ENS5_IJNS4_1CILi2EEESB_NSA_ILi1EEEEEEEENS5_IJNSA_ILi256EEESF_NSA_ILi32EEEEEEaNS5_IJlSC_lEEEaSI_NS4_8TiledMMAINS4_8MMA_AtomIJNS4_21SM100_MMA_S8_2x1SM_SSIaaiLi256ELi256ELNS4_4UMMA5MajorE0ELSN_0ELNSM_8SaturateE0EEEEEENS4_6LayoutINS5_IJSC_SC_SC_EEENS5_IJNSA_ILi0EEEST_ST_EEEEENS5_IJNS4_10UnderscoreESW_SW_EEEEENS4_28SM100_TMA_2SM_LOAD_MULTICASTENS4_14ComposedLayoutINS4_7SwizzleILi1ELi4ELi3EEENS4_18smem_ptr_flag_bitsILi8EEENSR_INS5_IJNSA_ILi8EEESG_EEENS5_IJSG_SC_EEEEEEEvNS4_8identityENS4_18SM100_TMA_2SM_LOADES19_vS1A_EENS_8epilogue10collective18CollectiveEpilogueINS1D_23Sm100TmaWarpSpecializedILi4ELi2ELi64ELb0ELb0EEEJNS5_IJNSA_ILi128EEESF_SG_EEENS5_IJNSR_IS1I_SC_EENSR_INSA_ILi64EEESC_EEEEEaSI_aSI_NS1D_6fusion15FusionCallbacksIS1H_NS1O_17LinearCombinationIaiaiLNS_15FloatRoundStyleE2EEES1J_S1N_JEEENS4_5SM1004TMEM4LOAD26SM100_TMEM_LOAD_32dp32b64xENS4_13SM90_TMA_LOADENS10_INS11_ILi2ELi4ELi3EEES14_NSR_INS5_IJS15_S1L_EEENS5_IJS1L_SC_EEEEEEENS4_39AutoVectorizingCopyWithAssumedAlignmentILi128EEENS4_14SM90_TMA_STOREES23_S25_S25_EEEvvEEEEvNT_6ParamsE --------------------------
	.section	.nv.shared._ZN7cutlass13device_kernelINS_4gemm6kernel13GemmUniversalIN4cute5tupleIJiiiiEEENS1_10collective13CollectiveMmaINS1_35MainloopSm100TmaUmmaWarpSpecializedILi5ELi2ELi2ENS5_IJNS4_1CILi2EEESB_NSA_ILi1EEEEEEEENS5_IJNSA_ILi256EEESF_NSA_ILi32EEEEEEaNS5_IJlSC_lEEEaSI_NS4_8TiledMMAINS4_8MMA_AtomIJNS4_21SM100_MMA_S8_2x1SM_SSIaaiLi256ELi256ELNS4_4UMMA5MajorE0ELSN_0ELNSM_8SaturateE0EEEEEENS4_6LayoutINS5_IJSC_SC_SC_EEENS5_IJNSA_ILi0EEEST_ST_EEEEENS5_IJNS4_10UnderscoreESW_SW_EEEEENS4_28SM100_TMA_2SM_LOAD_MULTICASTENS4_14ComposedLayoutINS4_7SwizzleILi1ELi4ELi3EEENS4_18smem_ptr_flag_bitsILi8EEENSR_INS5_IJNSA_ILi8EEESG_EEENS5_IJSG_SC_EEEEEEEvNS4_8identityENS4_18SM100_TMA_2SM_LOADES19_vS1A_EENS_8epilogue10collective18CollectiveEpilogueINS1D_23Sm100TmaWarpSpecializedILi4ELi2ELi64ELb0ELb0EEEJNS5_IJNSA_ILi128EEESF_SG_EEENS5_IJNSR_IS1I_SC_EENSR_INSA_ILi64EEESC_EEEEEaSI_aSI_NS1D_6fusion15FusionCallbacksIS1H_NS1O_17LinearCombinationIaiaiLNS_15FloatRoundStyleE2EEES1J_S1N_JEEENS4_5SM1004TMEM4LOAD26SM100_TMEM_LOAD_32dp32b64xENS4_13SM90_TMA_LOADENS10_INS11_ILi2ELi4ELi3EEES14_NSR_INS5_IJS15_S1L_EEENS5_IJS1L_SC_EEEEEEENS4_39AutoVectorizingCopyWithAssumedAlignmentILi128EEENS4_14SM90_TMA_STOREES23_S25_S25_EEEvvEEEEvNT_6ParamsE,"aw",@nobits
	.sectionflags	@""
	.align	16
	.zero		1024


//--------------------- .nv.shared.reserved.0     --------------------------
	.section	.nv.shared.reserved.0,"aw",@nobits
	.weak		__nv_reservedSMEM_offset_0_alias
	.size		__nv_reservedSMEM_offset_0_alias, 0, 64
	.other		__nv_reservedSMEM_offset_0_alias,@"STO_CUDA_RESERVED_SHARED STV_DEFAULT"
__nv_reservedSMEM_offset_0_alias:
	.zero		0
.nv.shared.reserved.0:
	.zero		64
	.weak		__nv_reservedSMEM_tcgen05_partition
	.type		__nv_reservedSMEM_tcgen05_partition,@object
	.size		__nv_reservedSMEM_tcgen05_partition,(.L_0 - __nv_reservedSMEM_tcgen05_partition)
__nv_reservedSMEM_tcgen05_partition:
	.zero		32
.L_0:


//--------------------- .nv.global                --------------------------
	.section	.nv.global,"aw",@nobits
.nv.global:
	.type		_ZN40_INTERNAL_288a0eba_4_k_cu_e58922d4_100124cute1_E,@object
	.size		_ZN40_INTERNAL_288a0eba_4_k_cu_e58922d4_100124cute1_E,(_ZN40_INTERNAL_288a0eba_4_k_cu_e58922d4_100124cuda3std3__45__cpo6cbeginE - _ZN40_INTERNAL_288a0eba_4_k_cu_e58922d4_100124cute1_E)
_ZN40_INTERNAL_288a0eba_4_k_cu_e58922d4_100124cute1_E:
	.zero		1
	.type		_ZN40_INTERNAL_288a0eba_4_k_cu_e58922d4_100124cuda3std3__45__cpo6cbeginE,@object
	.size		_ZN40_INTERNAL_288a0eba_4_k_cu_e58922d4_100124cuda3std3__45__cpo6cbeginE,(_ZN40_INTERNAL_288a0eba_4_k_cu_e58922d4_100124cuda3std3__48in_placeE - _ZN40_INTERNAL_288a0eba_4_k_cu_e58922d4_100124cuda3std3__45__cpo6cbeginE)
_ZN40_INTERNAL_288a0eba_4_k_cu_e58922d4_100124cuda3std3__45__cpo6cbeginE:
	.zero		1
	.type		_ZN40_INTERNAL_288a0eba_4_k_cu_e58922d4_100124cuda3std3__48in_placeE,@object
	.size		_ZN40_INTERNAL_288a0eba_4_k_cu_e58922d4_100124cuda3std3__48in_placeE,(_ZN40_INTERNAL_288a0eba_4_k_cu_e58922d4_100124cuda3std6ranges3__45__cpo9iter_moveE - _ZN40_INTERNAL_288a0eba_4_k_cu_e58922d4_100124cuda3std3__48in_placeE)
_ZN40_INTERNAL_288a0eba_4_k_cu_e58922d4_100124cuda3std3__48in_placeE:
	.zero		1
	.type		_ZN40_INTERNAL_288a0eba_4_k_cu_e58922d4_100124cuda3std6ranges3__45__cpo9iter_moveE,@object
	.size		_ZN40_INTERNAL_288a0eba_4_k_cu_e58922d4_100124cuda3std6ranges3__45__cpo9iter_moveE,(_ZN40_INTERNAL_288a0eba_4_k_cu_e58922d4_100124cuda3std3__45__cpo5beginE - _ZN40_INTERNAL_288a0eba_4_k_cu_e58922d4_100124cuda3std6ranges3__45__cpo9iter_moveE)
_ZN40_INTERNAL_288a0eba_4_k_cu_e58922d4_100124cuda3std6ranges3__45__cpo9iter_moveE:
	.zero		1
	.type		_ZN40_INTERNAL_288a0eba_4_k_cu_e58922d4_100124cuda3std3__45__cpo5beginE,@object
	.size		_ZN40_INTERNAL_288a0eba_4_k_cu_e58922d4_100124cuda3std3__45__cpo5beginE,(_ZN40_INTERNAL_288a0eba_4_k_cu_e58922d4_100124cuda3std3__442_GLOBAL__N__288a0eba_4_k_cu_e58922d4_100126ignoreE - _ZN40_INTERNAL_288a0eba_4_k_cu_e58922d4_100124cuda3std3__45__cpo5beginE)
_ZN40_INTERNAL_288a0eba_4_k_cu_e58922d4_100124cuda3std3__45__cpo5beginE:
	.zero		1
	.type		_ZN40_INTERNAL_288a0eba_4_k_cu_e58922d4_100124cuda3std3__442_GLOBAL__N__288a0eba_4_k_cu_e58922d4_100126ignoreE,@object
	.size		_ZN40_INTERNAL_288a0eba_4_k_cu_e58922d4_100124cuda3std3__442_GLOBAL__N__288a0eba_4_k_cu_e58922d4_100126ignoreE,(_ZN40_INTERNAL_288a0eba_4_k_cu_e58922d4_100124cute7productE - _ZN40_INTERNAL_288a0eba_4_k_cu_e58922d4_100124cuda3std3__442_GLOBAL__N__288a0eba_4_k_cu_e58922d4_100126ignoreE)
_ZN40_INTERNAL_288a0eba_4_k_cu_e58922d4_100124cuda3std3__442_GLOBAL__N__288a0eba_4_k_cu_e58922d4_100126ignoreE:
	.zero		1
	.type		_ZN40_INTERNAL_288a0eba_4_k_cu_e58922d4_100124cute7productE,@object
	.size		_ZN40_INTERNAL_288a0eba_4_k_cu_e58922d4_100124cute7productE,(_ZN40_INTERNAL_288a0eba_4_k_cu_e58922d4_100124cuda3std3__45__cpo3endE - _ZN40_INTERNAL_288a0eba_4_k_cu_e58922d4_100124cute7productE)
_ZN40_INTERNAL_288a0eba_4_k_cu_e58922d4_100124cute7productE:
	.zero		1
	.type		_ZN40_INTERNAL_288a0eba_4_k_cu_e58922d4_100124cuda3std3__45__cpo3endE,@object
	.size		_ZN40_INTERNAL_288a0eba_4_k_cu_e58922d4_100124cuda3std3__45__cpo3endE,(_ZN40_INTERNAL_288a0eba_4_k_cu_e58922d4_100124cuda3std3__419piecewise_constructE - _ZN40_INTERNAL_288a0eba_4_k_cu_e58922d4_100124cuda3std3__45__cpo3endE)
_ZN40_INTERNAL_288a0eba_4_k_cu_e58922d4_100124cuda3std3__45__cpo3endE:
	.zero		1
	.type		_ZN40_INTERNAL_288a0eba_4_k_cu_e58922d4_100124cuda3std3__419piecewise_constructE,@object
	.size		_ZN40_INTERNAL_288a0eba_4_k_cu_e58922d4_100124cuda3std3__419piecewise_constructE,(_ZN40_INTERNAL_288a0eba_4_k_cu_e58922d4_100124cuda3std3__45__cpo4cendE - _ZN40_INTERNAL_288a0eba_4_k_cu_e58922d4_100124cuda3std3__419piecewise_constructE)
_ZN40_INTERNAL_288a0eba_4_k_cu_e58922d4_100124cuda3std3__419piecewise_constructE:
	.zero		1
	.type		_ZN40_INTERNAL_288a0eba_4_k_cu_e58922d4_100124cuda3std3__45__cpo4cendE,@object
	.size		_ZN40_INTERNAL_288a0eba_4_k_cu_e58922d4_100124cuda3std3__45__cpo4cendE,(_ZN40_INTERNAL_288a0eba_4_k_cu_e58922d4_100124cuda3std6ranges3__45__cpo4swapE - _ZN40_INTERNAL_288a0eba_4_k_cu_e58922d4_100124cuda3std3__45__cpo4cendE)
_ZN40_INTERNAL_288a0eba_4_k_cu_e58922d4_100124cuda3std3__45__cpo4cendE:
	.zero		1
	.type		_ZN40_INTERNAL_288a0eba_4_k_cu_e58922d4_100124cuda3std6ranges3__45__cpo4swapE,@object
	.size		_ZN40_INTERNAL_288a0eba_4_k_cu_e58922d4_100124cuda3std6ranges3__45__cpo4swapE,(.L_11 - _ZN40_INTERNAL_288a0eba_4_k_cu_e58922d4_100124cuda3std6ranges3__45__cpo4swapE)
_ZN40_INTERNAL_288a0eba_4_k_cu_e58922d4_100124cuda3std6ranges3__45__cpo4swapE:
	.zero		1
.L_11:


//--------------------- .nv.constant0._ZN7cutlass13device_kernelINS_4gemm6kernel13GemmUniversalIN4cute5tupleIJiiiiEEENS1_10collective13CollectiveMmaINS1_35MainloopSm100TmaUmmaWarpSpecializedILi5ELi2ELi2ENS5_IJNS4_1CILi2EEESB_NSA_ILi1EEEEEEEENS5_IJNSA_ILi256EEESF_NSA_ILi32EEEEEEaNS5_IJlSC_lEEEaSI_NS4_8TiledMMAINS4_8MMA_AtomIJNS4_21SM100_MMA_S8_2x1SM_SSIaaiLi256ELi256ELNS4_4UMMA5MajorE0ELSN_0ELNSM_8SaturateE0EEEEEENS4_6LayoutINS5_IJSC_SC_SC_EEENS5_IJNSA_ILi0EEEST_ST_EEEEENS5_IJNS4_10UnderscoreESW_SW_EEEEENS4_28SM100_TMA_2SM_LOAD_MULTICASTENS4_14ComposedLayoutINS4_7SwizzleILi1ELi4ELi3EEENS4_18smem_ptr_flag_bitsILi8EEENSR_INS5_IJNSA_ILi8EEESG_EEENS5_IJSG_SC_EEEEEEEvNS4_8identityENS4_18SM100_TMA_2SM_LOADES19_vS1A_EENS_8epilogue10collective18CollectiveEpilogueINS1D_23Sm100TmaWarpSpecializedILi4ELi2ELi64ELb0ELb0EEEJNS5_IJNSA_ILi128EEESF_SG_EEENS5_IJNSR_IS1I_SC_EENSR_INSA_ILi64EEESC_EEEEEaSI_aSI_NS1D_6fusion15FusionCallbacksIS1H_NS1O_17LinearCombinationIaiaiLNS_15FloatRoundStyleE2EEES1J_S1N_JEEENS4_5SM1004TMEM4LOAD26SM100_TMEM_LOAD_32dp32b64xENS4_13SM90_TMA_LOADENS10_INS11_ILi2ELi4ELi3EEES14_NSR_INS5_IJS15_S1L_EEENS5_IJS1L_SC_EEEEEEENS4_39AutoVectorizingCopyWithAssumedAlignmentILi128EEENS4_14SM90_TMA_STOREES23_S25_S25_EEEvvEEEEvNT_6ParamsE --------------------------
	.section	.nv.constant0._ZN7cutlass13device_kernelINS_4gemm6kernel13GemmUniversalIN4cute5tupleIJiiiiEEENS1_10collective13CollectiveMmaINS1_35MainloopSm100TmaUmmaWarpSpecializedILi5ELi2ELi2ENS5_IJNS4_1CILi2EEESB_NSA_ILi1EEEEEEEENS5_IJNSA_ILi256EEESF_NSA_ILi32EEEEEEaNS5_IJlSC_lEEEaSI_NS4_8TiledMMAINS4_8MMA_AtomIJNS4_21SM100_MMA_S8_2x1SM_SSIaaiLi256ELi256ELNS4_4UMMA5MajorE0ELSN_0ELNSM_8SaturateE0EEEEEENS4_6LayoutINS5_IJSC_SC_SC_EEENS5_IJNSA_ILi0EEEST_ST_EEEEENS5_IJNS4_10UnderscoreESW_SW_EEEEENS4_28SM100_TMA_2SM_LOAD_MULTICASTENS4_14ComposedLayoutINS4_7SwizzleILi1ELi4ELi3EEENS4_18smem_ptr_flag_bitsILi8EEENSR_INS5_IJNSA_ILi8EEESG_EEENS5_IJSG_SC_EEEEEEEvNS4_8identityENS4_18SM100_TMA_2SM_LOADES19_vS1A_EENS_8epilogue10collective18CollectiveEpilogueINS1D_23Sm100TmaWarpSpecializedILi4ELi2ELi64ELb0ELb0EEEJNS5_IJNSA_ILi128EEESF_SG_EEENS5_IJNSR_IS1I_SC_EENSR_INSA_ILi64EEESC_EEEEEaSI_aSI_NS1D_6fusion15FusionCallbacksIS1H_NS1O_17LinearCombinationIaiaiLNS_15FloatRoundStyleE2EEES1J_S1N_JEEENS4_5SM1004TMEM4LOAD26SM100_TMEM_LOAD_32dp32b64xENS4_13SM90_TMA_LOADENS10_INS11_ILi2ELi4ELi3EEES14_NSR_INS5_IJS15_S1L_EEENS5_IJS1L_SC_EEEEEEENS4_39AutoVectorizingCopyWithAssumedAlignmentILi128EEENS4_14SM90_TMA_STOREES23_S25_S25_EEEvvEEEEvNT_6ParamsE,"a",@progbits
	.sectionflags	@""
	.align	4
.nv.constant0._ZN7cutlass13device_kernelINS_4gemm6kernel13GemmUniversalIN4cute5tupleIJiiiiEEENS1_10collective13CollectiveMmaINS1_35MainloopSm100TmaUmmaWarpSpecializedILi5ELi2ELi2ENS5_IJNS4_1CILi2EEESB_NSA_ILi1EEEEEEEENS5_IJNSA_ILi256EEESF_NSA_ILi32EEEEEEaNS5_IJlSC_lEEEaSI_NS4_8TiledMMAINS4_8MMA_AtomIJNS4_21SM100_MMA_S8_2x1SM_SSIaaiLi256ELi256ELNS4_4UMMA5MajorE0ELSN_0ELNSM_8SaturateE0EEEEEENS4_6LayoutINS5_IJSC_SC_SC_EEENS5_IJNSA_ILi0EEEST_ST_EEEEENS5_IJNS4_10UnderscoreESW_SW_EEEEENS4_28SM100_TMA_2SM_LOAD_MULTICASTENS4_14ComposedLayoutINS4_7SwizzleILi1ELi4ELi3EEENS4_18smem_ptr_flag_bitsILi8EEENSR_INS5_IJNSA_ILi8EEESG_EEENS5_IJSG_SC_EEEEEEEvNS4_8identityENS4_18SM100_TMA_2SM_LOADES19_vS1A_EENS_8epilogue10collective18CollectiveEpilogueINS1D_23Sm100TmaWarpSpecializedILi4ELi2ELi64ELb0ELb0EEEJNS5_IJNSA_ILi128EEESF_SG_EEENS5_IJNSR_IS1I_SC_EENSR_INSA_ILi64EEESC_EEEEEaSI_aSI_NS1D_6fusion15FusionCallbacksIS1H_NS1O_17LinearCombinationIaiaiLNS_15FloatRoundStyleE2EEES1J_S1N_JEEENS4_5SM1004TMEM4LOAD26SM100_TMEM_LOAD_32dp32b64xENS4_13SM90_TMA_LOADENS10_INS11_ILi2ELi4ELi3EEES14_NSR_INS5_IJS15_S1L_EEENS5_IJS1L_SC_EEEEEEENS4_39AutoVectorizingCopyWithAssumedAlignmentILi128EEENS4_14SM90_TMA_STOREES23_S25_S25_EEEvvEEEEvNT_6ParamsE:
	.zero		2944


//--------------------- SYMBOLS --------------------------

	.type		.nv.reservedSmem.offset0,@object
	.size		.nv.reservedSmem.offset0,0x4
	.type		.nv.reservedSmem.cap,@object
	.size		.nv.reservedSmem.cap,0x4
	.type		__assertfail,@function
